	.target	sm_100a

	.elftype	@"ET_EXEC"


//--------------------- .note.nv.tkinfo           --------------------------
	.section	.note.nv.tkinfo,"",@"SHT_NOTE"
	.sectionflags	@"SHF_NOTE_NV_TKINFO"
	.tkinfo
        /*0018*/ 	.word	0x00000002
        /*0030*/ 	.string	""
        /*0030*/ 	.string	"ptxas"
        /*0030*/ 	.string	"Cuda compilation tools, release 13.0, V13.0.88"
        /*0030*/ 	.string	"Build cuda_13.0.r13.0/compiler.36424714_0"
        /*0030*/ 	.string	"-arch sm_100a -m 64 "



//--------------------- .note.nv.cuinfo           --------------------------
	.section	.note.nv.cuinfo,"",@"SHT_NOTE"
	.sectionflags	@"SHF_NOTE_NV_CUINFO"
        /*0018*/ 	.short	0x0002
        /*001a*/ 	.short	0x0064
        /*001c*/ 	.short	0x0082
	.zero		2


//--------------------- .nv.info                  --------------------------
	.section	.nv.info,"",@"SHT_CUDA_INFO"
	.align	4


	//----- nvinfo : EIATTR_REGCOUNT
	.align		4
        /*0000*/ 	.byte	0x04, 0x2f
        /*0002*/ 	.short	(.L_19 - .L_18)
	.align		4
.L_18:
        /*0004*/ 	.word	index@(_ZN7cutlass13device_kernelINS_4conv6kernel13ConvUniversalINS1_16ConvProblemShapeILNS1_8OperatorE1ELi2EEENS1_10collective14CollectiveConvINS1_47MainloopSm100TmaUmmaWarpSpecializedImplicitGemmILS5_1ELi8ELi2ELi1ELi2EN4cute5tupleIJNSA_1CILi2EEENSC_ILi1EEESE_EEEEENSB_IJNSC_ILi256EEENSC_ILi128EEENSB_IJNSC_ILi32EEEEEEEEENS_10tfloat32_tESM_NSA_8TiledMMAINSA_8MMA_AtomIJNSA_23SM100_MMA_TF32_2x1SM_SSISM_SM_fLi256ELi128ELNSA_4UMMA5MajorE0ELSR_1ELNSQ_7ScaleInE0ELSS_0EEEEEENSA_6LayoutINSB_IJSE_SE_SE_EEENSB_IJNSC_ILi0EEESX_SX_EEEEENSB_IJNSA_10UnderscoreES10_S10_EEEEENS7_6detail27Sm100ImplicitGemmTileTraitsINSA_25SM100_TMA_2SM_LOAD_IM2COLENSA_14ComposedLayoutINSA_7SwizzleILi3ELi4ELi3EEENSA_18smem_ptr_flag_bitsILi32EEENSV_INSB_IJNSC_ILi8EEESJ_EEENSB_IJSJ_SE_EEEEEEEvEENS14_INSA_18SM100_TMA_2SM_LOADENS16_INS17_ILi2ELi5ELi2EEES1A_NSV_INSB_IJSJ_NSC_ILi4EEEEEENSB_IJSE_SJ_EEEEEEEvEEEENS_8epilogue10collective18CollectiveEpilogueINS1Q_23Sm100TmaWarpSpecializedILi4ELi2ELi16ELb1ELb0EEEJNSB_IJSI_SI_SK_EEENSB_IJNSV_ISI_SE_EENSV_INSC_ILi16EEESE_EEEEESM_NSB_IJNSB_IJlllEEESE_SX_EEESM_S21_NS1Q_6fusion15FusionCallbacksIS1U_NS22_17LinearCombinationISM_fSM_fLNS_15FloatRoundStyleE2EEES1V_S1Z_JEEENSA_5SM1004TMEM4LOAD26SM100_TMEM_LOAD_32dp32b16xENSA_20SM90_TMA_LOAD_IM2COLENS16_INS17_ILi2ELi4ELi3EEES1A_NSV_INSB_IJS1B_S1X_EEENSB_IJS1X_SE_EEEEEEENSA_39AutoVectorizingCopyWithAssumedAlignmentILi128EEENSA_21SM90_TMA_STORE_IM2COLES2H_S2J_S2J_EEEvvEEEEvNT_6ParamsE)
        /*0008*/ 	.word	0x00000057


	//----- nvinfo : EIATTR_FRAME_SIZE
	.align		4
.L_19:
        /*000c*/ 	.byte	0x04, 0x11
        /*000e*/ 	.short	(.L_21 - .L_20)
	.align		4
.L_20:
        /*0010*/ 	.word	index@($__internal_2_$__cuda_sm10x_tcgen05_guardrail_trap_unallocated_columns_being_dealloced)
        /*0014*/ 	.word	0x00000008


	//----- nvinfo : EIATTR_FRAME_SIZE
	.align		4
.L_21:
        /*0018*/ 	.byte	0x04, 0x11
        /*001a*/ 	.short	(.L_23 - .L_22)
	.align		4
.L_22:
        /*001c*/ 	.word	index@($__internal_1_$__cuda_sm10x_tcgen05_guardrail_trap_phase_invalid_during_alloc)
        /*0020*/ 	.word	0x00000008


	//----- nvinfo : EIATTR_FRAME_SIZE
	.align		4
.L_23:
        /*0024*/ 	.byte	0x04, 0x11
        /*0026*/ 	.short	(.L_25 - .L_24)
	.align		4
.L_24:
        /*0028*/ 	.word	index@($__internal_0_$__cuda_sm10x_tcgen05_guardrail_trap_col_being_dealloced_not_returned_by_alloc)
        /*002c*/ 	.word	0x00000008


	//----- nvinfo : EIATTR_FRAME_SIZE
	.align		4
.L_25:
        /*0030*/ 	.byte	0x04, 0x11
        /*0032*/ 	.short	(.L_27 - .L_26)
	.align		4
.L_26:
        /*0034*/ 	.word	index@(_ZN7cutlass13device_kernelINS_4conv6kernel13ConvUniversalINS1_16ConvProblemShapeILNS1_8OperatorE1ELi2EEENS1_10collective14CollectiveConvINS1_47MainloopSm100TmaUmmaWarpSpecializedImplicitGemmILS5_1ELi8ELi2ELi1ELi2EN4cute5tupleIJNSA_1CILi2EEENSC_ILi1EEESE_EEEEENSB_IJNSC_ILi256EEENSC_ILi128EEENSB_IJNSC_ILi32EEEEEEEEENS_10tfloat32_tESM_NSA_8TiledMMAINSA_8MMA_AtomIJNSA_23SM100_MMA_TF32_2x1SM_SSISM_SM_fLi256ELi128ELNSA_4UMMA5MajorE0ELSR_1ELNSQ_7ScaleInE0ELSS_0EEEEEENSA_6LayoutINSB_IJSE_SE_SE_EEENSB_IJNSC_ILi0EEESX_SX_EEEEENSB_IJNSA_10UnderscoreES10_S10_EEEEENS7_6detail27Sm100ImplicitGemmTileTraitsINSA_25SM100_TMA_2SM_LOAD_IM2COLENSA_14ComposedLayoutINSA_7SwizzleILi3ELi4ELi3EEENSA_18smem_ptr_flag_bitsILi32EEENSV_INSB_IJNSC_ILi8EEESJ_EEENSB_IJSJ_SE_EEEEEEEvEENS14_INSA_18SM100_TMA_2SM_LOADENS16_INS17_ILi2ELi5ELi2EEES1A_NSV_INSB_IJSJ_NSC_ILi4EEEEEENSB_IJSE_SJ_EEEEEEEvEEEENS_8epilogue10collective18CollectiveEpilogueINS1Q_23Sm100TmaWarpSpecializedILi4ELi2ELi16ELb1ELb0EEEJNSB_IJSI_SI_SK_EEENSB_IJNSV_ISI_SE_EENSV_INSC_ILi16EEESE_EEEEESM_NSB_IJNSB_IJlllEEESE_SX_EEESM_S21_NS1Q_6fusion15FusionCallbacksIS1U_NS22_17LinearCombinationISM_fSM_fLNS_15FloatRoundStyleE2EEES1V_S1Z_JEEENSA_5SM1004TMEM4LOAD26SM100_TMEM_LOAD_32dp32b16xENSA_20SM90_TMA_LOAD_IM2COLENS16_INS17_ILi2ELi4ELi3EEES1A_NSV_INSB_IJS1B_S1X_EEENSB_IJS1X_SE_EEEEEEENSA_39AutoVectorizingCopyWithAssumedAlignmentILi128EEENSA_21SM90_TMA_STORE_IM2COLES2H_S2J_S2J_EEEvvEEEEvNT_6ParamsE)
        /*0038*/ 	.word	0x00000008


	//----- nvinfo : EIATTR_MIN_STACK_SIZE
	.align		4
.L_27:
        /*003c*/ 	.byte	0x04, 0x12
        /*003e*/ 	.short	(.L_29 - .L_28)
	.align		4
.L_28:
        /*0040*/ 	.word	index@(_ZN7cutlass13device_kernelINS_4conv6kernel13ConvUniversalINS1_16ConvProblemShapeILNS1_8OperatorE1ELi2EEENS1_10collective14CollectiveConvINS1_47MainloopSm100TmaUmmaWarpSpecializedImplicitGemmILS5_1ELi8ELi2ELi1ELi2EN4cute5tupleIJNSA_1CILi2EEENSC_ILi1EEESE_EEEEENSB_IJNSC_ILi256EEENSC_ILi128EEENSB_IJNSC_ILi32EEEEEEEEENS_10tfloat32_tESM_NSA_8TiledMMAINSA_8MMA_AtomIJNSA_23SM100_MMA_TF32_2x1SM_SSISM_SM_fLi256ELi128ELNSA_4UMMA5MajorE0ELSR_1ELNSQ_7ScaleInE0ELSS_0EEEEEENSA_6LayoutINSB_IJSE_SE_SE_EEENSB_IJNSC_ILi0EEESX_SX_EEEEENSB_IJNSA_10UnderscoreES10_S10_EEEEENS7_6detail27Sm100ImplicitGemmTileTraitsINSA_25SM100_TMA_2SM_LOAD_IM2COLENSA_14ComposedLayoutINSA_7SwizzleILi3ELi4ELi3EEENSA_18smem_ptr_flag_bitsILi32EEENSV_INSB_IJNSC_ILi8EEESJ_EEENSB_IJSJ_SE_EEEEEEEvEENS14_INSA_18SM100_TMA_2SM_LOADENS16_INS17_ILi2ELi5ELi2EEES1A_NSV_INSB_IJSJ_NSC_ILi4EEEEEENSB_IJSE_SJ_EEEEEEEvEEEENS_8epilogue10collective18CollectiveEpilogueINS1Q_23Sm100TmaWarpSpecializedILi4ELi2ELi16ELb1ELb0EEEJNSB_IJSI_SI_SK_EEENSB_IJNSV_ISI_SE_EENSV_INSC_ILi16EEESE_EEEEESM_NSB_IJNSB_IJlllEEESE_SX_EEESM_S21_NS1Q_6fusion15FusionCallbacksIS1U_NS22_17LinearCombinationISM_fSM_fLNS_15FloatRoundStyleE2EEES1V_S1Z_JEEENSA_5SM1004TMEM4LOAD26SM100_TMEM_LOAD_32dp32b16xENSA_20SM90_TMA_LOAD_IM2COLENS16_INS17_ILi2ELi4ELi3EEES1A_NSV_INSB_IJS1B_S1X_EEENSB_IJS1X_SE_EEEEEEENSA_39AutoVectorizingCopyWithAssumedAlignmentILi128EEENSA_21SM90_TMA_STORE_IM2COLES2H_S2J_S2J_EEEvvEEEEvNT_6ParamsE)
        /*0044*/ 	.word	0x00000008
.L_29:


//--------------------- .nv.compat                --------------------------
	.section	.nv.compat,"",@"SHT_CUDA_COMPAT_INFO"
	.align	4
        /*0000*/ 	.byte	0x02, 0x09, 0x01, 0x00, 0x02, 0x02, 0x02, 0x00, 0x02, 0x05, 0x05, 0x00, 0x03, 0x07, 0x01, 0x01
        /*0010*/ 	.byte	0x02, 0x03, 0x01, 0x00, 0x02, 0x06, 0x01, 0x00, 0x04, 0x0b, 0x08, 0x00, 0x09, 0x00, 0x00, 0x00
        /*0020*/ 	.byte	0x00, 0x00, 0x00, 0x00


//--------------------- .nv.info._ZN7cutlass13device_kernelINS_4conv6kernel13ConvUniversalINS1_16ConvProblemShapeILNS1_8OperatorE1ELi2EEENS1_10collective14CollectiveConvINS1_47MainloopSm100TmaUmmaWarpSpecializedImplicitGemmILS5_1ELi8ELi2ELi1ELi2EN4cute5tupleIJNSA_1CILi2EEENSC_ILi1EEESE_EEEEENSB_IJNSC_ILi256EEENSC_ILi128EEENSB_IJNSC_ILi32EEEEEEEEENS_10tfloat32_tESM_NSA_8TiledMMAINSA_8MMA_AtomIJNSA_23SM100_MMA_TF32_2x1SM_SSISM_SM_fLi256ELi128ELNSA_4UMMA5MajorE0ELSR_1ELNSQ_7ScaleInE0ELSS_0EEEEEENSA_6LayoutINSB_IJSE_SE_SE_EEENSB_IJNSC_ILi0EEESX_SX_EEEEENSB_IJNSA_10UnderscoreES10_S10_EEEEENS7_6detail27Sm100ImplicitGemmTileTraitsINSA_25SM100_TMA_2SM_LOAD_IM2COLENSA_14ComposedLayoutINSA_7SwizzleILi3ELi4ELi3EEENSA_18smem_ptr_flag_bitsILi32EEENSV_INSB_IJNSC_ILi8EEESJ_EEENSB_IJSJ_SE_EEEEEEEvEENS14_INSA_18SM100_TMA_2SM_LOADENS16_INS17_ILi2ELi5ELi2EEES1A_NSV_INSB_IJSJ_NSC_ILi4EEEEEENSB_IJSE_SJ_EEEEEEEvEEEENS_8epilogue10collective18CollectiveEpilogueINS1Q_23Sm100TmaWarpSpecializedILi4ELi2ELi16ELb1ELb0EEEJNSB_IJSI_SI_SK_EEENSB_IJNSV_ISI_SE_EENSV_INSC_ILi16EEESE_EEEEESM_NSB_IJNSB_IJlllEEESE_SX_EEESM_S21_NS1Q_6fusion15FusionCallbacksIS1U_NS22_17LinearCombinationISM_fSM_fLNS_15FloatRoundStyleE2EEES1V_S1Z_JEEENSA_5SM1004TMEM4LOAD26SM100_TMEM_LOAD_32dp32b16xENSA_20SM90_TMA_LOAD_IM2COLENS16_INS17_ILi2ELi4ELi3EEES1A_NSV_INSB_IJS1B_S1X_EEENSB_IJS1X_SE_EEEEEEENSA_39AutoVectorizingCopyWithAssumedAlignmentILi128EEENSA_21SM90_TMA_STORE_IM2COLES2H_S2J_S2J_EEEvvEEEEvNT_6ParamsE --------------------------
	.section	.nv.info._ZN7cutlass13device_kernelINS_4conv6kernel13ConvUniversalINS1_16ConvProblemShapeILNS1_8OperatorE1ELi2EEENS1_10collective14CollectiveConvINS1_47MainloopSm100TmaUmmaWarpSpecializedImplicitGemmILS5_1ELi8ELi2ELi1ELi2EN4cute5tupleIJNSA_1CILi2EEENSC_ILi1EEESE_EEEEENSB_IJNSC_ILi256EEENSC_ILi128EEENSB_IJNSC_ILi32EEEEEEEEENS_10tfloat32_tESM_NSA_8TiledMMAINSA_8MMA_AtomIJNSA_23SM100_MMA_TF32_2x1SM_SSISM_SM_fLi256ELi128ELNSA_4UMMA5MajorE0ELSR_1ELNSQ_7ScaleInE0ELSS_0EEEEEENSA_6LayoutINSB_IJSE_SE_SE_EEENSB_IJNSC_ILi0EEESX_SX_EEEEENSB_IJNSA_10UnderscoreES10_S10_EEEEENS7_6detail27Sm100ImplicitGemmTileTraitsINSA_25SM100_TMA_2SM_LOAD_IM2COLENSA_14ComposedLayoutINSA_7SwizzleILi3ELi4ELi3EEENSA_18smem_ptr_flag_bitsILi32EEENSV_INSB_IJNSC_ILi8EEESJ_EEENSB_IJSJ_SE_EEEEEEEvEENS14_INSA_18SM100_TMA_2SM_LOADENS16_INS17_ILi2ELi5ELi2EEES1A_NSV_INSB_IJSJ_NSC_ILi4EEEEEENSB_IJSE_SJ_EEEEEEEvEEEENS_8epilogue10collective18CollectiveEpilogueINS1Q_23Sm100TmaWarpSpecializedILi4ELi2ELi16ELb1ELb0EEEJNSB_IJSI_SI_SK_EEENSB_IJNSV_ISI_SE_EENSV_INSC_ILi16EEESE_EEEEESM_NSB_IJNSB_IJlllEEESE_SX_EEESM_S21_NS1Q_6fusion15FusionCallbacksIS1U_NS22_17LinearCombinationISM_fSM_fLNS_15FloatRoundStyleE2EEES1V_S1Z_JEEENSA_5SM1004TMEM4LOAD26SM100_TMEM_LOAD_32dp32b16xENSA_20SM90_TMA_LOAD_IM2COLENS16_INS17_ILi2ELi4ELi3EEES1A_NSV_INSB_IJS1B_S1X_EEENSB_IJS1X_SE_EEEEEEENSA_39AutoVectorizingCopyWithAssumedAlignmentILi128EEENSA_21SM90_TMA_STORE_IM2COLES2H_S2J_S2J_EEEvvEEEEvNT_6ParamsE,"",@"SHT_CUDA_INFO"
	.sectionflags	@""
	.align	4


	//----- nvinfo : EIATTR_CUDA_API_VERSION
	.align		4
        /*0000*/ 	.byte	0x04, 0x37
        /*0002*/ 	.short	(.L_31 - .L_30)
.L_30:
        /*0004*/ 	.word	0x00000082


	//----- nvinfo : EIATTR_KPARAM_INFO
	.align		4
.L_31:
        /*0008*/ 	.byte	0x04, 0x17
        /*000a*/ 	.short	(.L_33 - .L_32)
.L_32:
        /*000c*/ 	.word	0x00000000
        /*0010*/ 	.short	0x0000
        /*0012*/ 	.short	0x0000
        /*0014*/ 	.byte	0x00, 0xf0, 0x01, 0x20


	//----- nvinfo : EIATTR_AT_ENTRY_FRAGMENTS
	.align		4
.L_33:
        /*0018*/ 	.byte	0x04, 0x4f
        /*001a*/ 	.short	(.L_35 - .L_34)


	//   ....[0]....
.L_34:
        /*001c*/ 	.word	0x00000007


	//----- nvinfo : EIATTR_RESERVED_SMEM_USED
	.align		4
.L_35:
        /*0020*/ 	.byte	0x01, 0x41
	.zero		2


	//----- nvinfo : EIATTR_SPARSE_MMA_MASK
	.align		4
        /*0024*/ 	.byte	0x03, 0x50
        /*0026*/ 	.short	0x0000


	//----- nvinfo : EIATTR_TCGEN05_2CTA_USED
	.align		4
        /*0028*/ 	.byte	0x01, 0x52
	.zero		2


	//----- nvinfo : EIATTR_MAXREG_COUNT
	.align		4
        /*002c*/ 	.byte	0x03, 0x1b
        /*002e*/ 	.short	0x00ff


	//----- nvinfo : EIATTR_NUM_BARRIERS
	.align		4
        /*0030*/ 	.byte	0x02, 0x4c
        /*0032*/ 	.byte	0x07
	.zero		1


	//----- nvinfo : EIATTR_EXTERNS
	.align		4
        /*0034*/ 	.byte	0x04, 0x0f
        /*0036*/ 	.short	(.L_37 - .L_36)


	//   ....[0]....
	.align		4
.L_36:
        /*0038*/ 	.word	index@(__assertfail)


	//----- nvinfo : EIATTR_MERCURY_ISA_VERSION
	.align		4
.L_37:
        /*003c*/ 	.byte	0x03, 0x5f
        /*003e*/ 	.short	0x0101


	//----- nvinfo : EIATTR_INT_WARP_WIDE_INSTR_OFFSETS
	.align		4
        /*0040*/ 	.byte	0x04, 0x31
        /*0042*/ 	.short	(.L_39 - .L_38)


	//   ....[0]....
.L_38:
        /*0044*/ 	.word	0x00000cd0


	//   ....[1]....
        /*0048*/ 	.word	0x00000d80


	//   ....[2]....
        /*004c*/ 	.word	0x00004590


	//   ....[3]....
        /*0050*/ 	.word	0x000045b0


	//   ....[4]....
        /*0054*/ 	.word	0x000045e0


	//   ....[5]....
        /*0058*/ 	.word	0x00005290


	//   ....[6]....
        /*005c*/ 	.word	0x00005310


	//   ....[7]....
        /*0060*/ 	.word	0x000053d0


	//   ....[8]....
        /*0064*/ 	.word	0x00005490


	//   ....[9]....
        /*0068*/ 	.word	0x00005550


	//   ....[10]....
        /*006c*/ 	.word	0x00005610


	//   ....[11]....
        /*0070*/ 	.word	0x000056d0


	//   ....[12]....
        /*0074*/ 	.word	0x000057a0


	//   ....[13]....
        /*0078*/ 	.word	0x00005860


	//   ....[14]....
        /*007c*/ 	.word	0x00005920


	//   ....[15]....
        /*0080*/ 	.word	0x000059f0


	//   ....[16]....
        /*0084*/ 	.word	0x00005ab0


	//   ....[17]....
        /*0088*/ 	.word	0x00005b80


	//   ....[18]....
        /*008c*/ 	.word	0x00005c60


	//   ....[19]....
        /*0090*/ 	.word	0x00005d30


	//   ....[20]....
        /*0094*/ 	.word	0x00005e10


	//----- nvinfo : EIATTR_COOP_GROUP_MASK_REGIDS
	.align		4
.L_39:
        /*0098*/ 	.byte	0x04, 0x29
        /*009a*/ 	.short	(.L_41 - .L_40)


	//   ....[0]....
.L_40:
        /*009c*/ 	.word	0xffffffff


	//   ....[1]....
        /*00a0*/ 	.word	0xffffffff


	//   ....[2]....
        /*00a4*/ 	.word	0xffffffff


	//   ....[3]....
        /*00a8*/ 	.word	0xffffffff


	//   ....[4]....
        /*00ac*/ 	.word	0xffffffff


	//   ....[5]....
        /*00b0*/ 	.word	0xffffffff


	//   ....[6]....
        /*00b4*/ 	.word	0xffffffff


	//   ....[7]....
        /*00b8*/ 	.word	0xffffffff


	//   ....[8]....
        /*00bc*/ 	.word	0xffffffff


	//   ....[9]....
        /*00c0*/ 	.word	0xffffffff


	//   ....[10]....
        /*00c4*/ 	.word	0xffffffff


	//   ....[11]....
        /*00c8*/ 	.word	0xffffffff


	//   ....[12]....
        /*00cc*/ 	.word	0xffffffff


	//----- nvinfo : EIATTR_COOP_GROUP_INSTR_OFFSETS
	.align		4
.L_41:
        /*00d0*/ 	.byte	0x04, 0x28
        /*00d2*/ 	.short	(.L_43 - .L_42)


	//   ....[0]....
.L_42:
        /*00d4*/ 	.word	0x000000d0


	//   ....[1]....
        /*00d8*/ 	.word	0x00000540


	//   ....[2]....
        /*00dc*/ 	.word	0x00000760


	//   ....[3]....
        /*00e0*/ 	.word	0x00000900


	//   ....[4]....
        /*00e4*/ 	.word	0x00000a00


	//   ....[5]....
        /*00e8*/ 	.word	0x00000b50


	//   ....[6]....
        /*00ec*/ 	.word	0x00000df0


	//   ....[7]....
        /*00f0*/ 	.word	0x00002590


	//   ....[8]....
        /*00f4*/ 	.word	0x00003460


	//   ....[9]....
        /*00f8*/ 	.word	0x00003930


	//   ....[10]....
        /*00fc*/ 	.word	0x00003960


	//   ....[11]....
        /*0100*/ 	.word	0x000044a0


	//   ....[12]....
        /*0104*/ 	.word	0x000046b0


	//----- nvinfo : EIATTR_VRC_CTA_INIT_COUNT
	.align		4
.L_43:
        /*0108*/ 	.byte	0x02, 0x4a
        /*010a*/ 	.byte	0x80
	.zero		1


	//----- nvinfo : EIATTR_SYSCALL_OFFSETS
	.align		4
        /*010c*/ 	.byte	0x04, 0x46
        /*010e*/ 	.short	(.L_45 - .L_44)


	//   ....[0]....
.L_44:
        /*0110*/ 	.word	0x00006a90


	//   ....[1]....
        /*0114*/ 	.word	0x00006b80


	//   ....[2]....
        /*0118*/ 	.word	0x000074c0


	//   ....[3]....
        /*011c*/ 	.word	0x00007e60


	//   ....[4]....
        /*0120*/ 	.word	0x000087c0


	//   ....[5]....
        /*0124*/ 	.word	0x00009160


	//   ....[6]....
        /*0128*/ 	.word	0x00009b00


	//   ....[7]....
        /*012c*/ 	.word	0x0000a4d0


	//   ....[8]....
        /*0130*/ 	.word	0x0000ae70


	//   ....[9]....
        /*0134*/ 	.word	0x0000b7c0


	//----- nvinfo : EIATTR_MBARRIER_INSTR_OFFSETS
	.align		4
.L_45:
        /*0138*/ 	.byte	0x04, 0x39
        /*013a*/ 	.short	(.L_47 - .L_46)


	//   ....[0]....
.L_46:
        /*013c*/ 	.word	0x00000650
        /*0140*/ 	.word	0x000000ff
        /*0144*/ 	.word	0x00000000
        /*0148*/ 	.short	0x0100
        /*014a*/ 	.byte	0x04
	.zero		1


	//   ....[1]....
        /*014c*/ 	.word	0x00000660
        /*0150*/ 	.word	0x000000ff
        /*0154*/ 	.word	0x00000040
        /*0158*/ 	.short	0x0100
        /*015a*/ 	.byte	0x04
	.zero		1


	//   ....[2]....
        /*015c*/ 	.word	0x00000670
        /*0160*/ 	.word	0x000000ff
        /*0164*/ 	.word	0x00000008
        /*0168*/ 	.short	0x0100
        /*016a*/ 	.byte	0x04
	.zero		1


	//   ....[3]....
        /*016c*/ 	.word	0x00000680
        /*0170*/ 	.word	0x000000ff
        /*0174*/ 	.word	0x00000048
        /*0178*/ 	.short	0x0100
        /*017a*/ 	.byte	0x04
	.zero		1


	//   ....[4]....
        /*017c*/ 	.word	0x00000690
        /*0180*/ 	.word	0x000000ff
        /*0184*/ 	.word	0x00000010
        /*0188*/ 	.short	0x0100
        /*018a*/ 	.byte	0x04
	.zero		1


	//   ....[5]....
        /*018c*/ 	.word	0x000006a0
        /*0190*/ 	.word	0x000000ff
        /*0194*/ 	.word	0x00000050
        /*0198*/ 	.short	0x0100
        /*019a*/ 	.byte	0x04
	.zero		1


	//   ....[6]....
        /*019c*/ 	.word	0x000006b0
        /*01a0*/ 	.word	0x000000ff
        /*01a4*/ 	.word	0x00000018
        /*01a8*/ 	.short	0x0100
        /*01aa*/ 	.byte	0x04
	.zero		1


	//   ....[7]....
        /*01ac*/ 	.word	0x000006c0
        /*01b0*/ 	.word	0x000000ff
        /*01b4*/ 	.word	0x00000058
        /*01b8*/ 	.short	0x0100
        /*01ba*/ 	.byte	0x04
	.zero		1


	//   ....[8]....
        /*01bc*/ 	.word	0x000006d0
        /*01c0*/ 	.word	0x000000ff
        /*01c4*/ 	.word	0x00000020
        /*01c8*/ 	.short	0x0100
        /*01ca*/ 	.byte	0x04
	.zero		1


	//   ....[9]....
        /*01cc*/ 	.word	0x000006e0
        /*01d0*/ 	.word	0x000000ff
        /*01d4*/ 	.word	0x00000060
        /*01d8*/ 	.short	0x0100
        /*01da*/ 	.byte	0x04
	.zero		1


	//   ....[10]....
        /*01dc*/ 	.word	0x000006f0
        /*01e0*/ 	.word	0x000000ff
        /*01e4*/ 	.word	0x00000028
        /*01e8*/ 	.short	0x0100
        /*01ea*/ 	.byte	0x04
	.zero		1


	//   ....[11]....
        /*01ec*/ 	.word	0x00000700
        /*01f0*/ 	.word	0x000000ff
        /*01f4*/ 	.word	0x00000068
        /*01f8*/ 	.short	0x0100
        /*01fa*/ 	.byte	0x04
	.zero		1


	//   ....[12]....
        /*01fc*/ 	.word	0x00000710
        /*0200*/ 	.word	0x000000ff
        /*0204*/ 	.word	0x00000030
        /*0208*/ 	.short	0x0100
        /*020a*/ 	.byte	0x04
	.zero		1


	//   ....[13]....
        /*020c*/ 	.word	0x00000720
        /*0210*/ 	.word	0x000000ff
        /*0214*/ 	.word	0x00000070
        /*0218*/ 	.short	0x0100
        /*021a*/ 	.byte	0x04
	.zero		1


	//   ....[14]....
        /*021c*/ 	.word	0x00000730
        /*0220*/ 	.word	0x000000ff
        /*0224*/ 	.word	0x00000038
        /*0228*/ 	.short	0x0100
        /*022a*/ 	.byte	0x04
	.zero		1


	//   ....[15]....
        /*022c*/ 	.word	0x00000740
        /*0230*/ 	.word	0x000000ff
        /*0234*/ 	.word	0x00000078
        /*0238*/ 	.short	0x0100
        /*023a*/ 	.byte	0x04
	.zero		1


	//   ....[16]....
        /*023c*/ 	.word	0x00000870
        /*0240*/ 	.word	0x000000ff
        /*0244*/ 	.word	0x00000080
        /*0248*/ 	.short	0x0100
        /*024a*/ 	.byte	0x04
	.zero		1


	//   ....[17]....
        /*024c*/ 	.word	0x00000880
        /*0250*/ 	.word	0x000000ff
        /*0254*/ 	.word	0x000000a0
        /*0258*/ 	.short	0x0100
        /*025a*/ 	.byte	0x04
	.zero		1


	//   ....[18]....
        /*025c*/ 	.word	0x00000890
        /*0260*/ 	.word	0x000000ff
        /*0264*/ 	.word	0x00000088
        /*0268*/ 	.short	0x0100
        /*026a*/ 	.byte	0x04
	.zero		1


	//   ....[19]....
        /*026c*/ 	.word	0x000008a0
        /*0270*/ 	.word	0x000000ff
        /*0274*/ 	.word	0x000000a8
        /*0278*/ 	.short	0x0100
        /*027a*/ 	.byte	0x04
	.zero		1


	//   ....[20]....
        /*027c*/ 	.word	0x000008b0
        /*0280*/ 	.word	0x000000ff
        /*0284*/ 	.word	0x00000090
        /*0288*/ 	.short	0x0100
        /*028a*/ 	.byte	0x04
	.zero		1


	//   ....[21]....
        /*028c*/ 	.word	0x000008c0
        /*0290*/ 	.word	0x000000ff
        /*0294*/ 	.word	0x000000b0
        /*0298*/ 	.short	0x0100
        /*029a*/ 	.byte	0x04
	.zero		1


	//   ....[22]....
        /*029c*/ 	.word	0x000008d0
        /*02a0*/ 	.word	0x000000ff
        /*02a4*/ 	.word	0x00000098
        /*02a8*/ 	.short	0x0100
        /*02aa*/ 	.byte	0x04
	.zero		1


	//   ....[23]....
        /*02ac*/ 	.word	0x000008e0
        /*02b0*/ 	.word	0x000000ff
        /*02b4*/ 	.word	0x000000b8
        /*02b8*/ 	.short	0x0100
        /*02ba*/ 	.byte	0x04
	.zero		1


	//   ....[24]....
        /*02bc*/ 	.word	0x000009d0
        /*02c0*/ 	.word	0x000000ff
        /*02c4*/ 	.word	0x000000c0
        /*02c8*/ 	.short	0x0100
        /*02ca*/ 	.byte	0x04
	.zero		1


	//   ....[25]....
        /*02cc*/ 	.word	0x000009e0
        /*02d0*/ 	.word	0x000000ff
        /*02d4*/ 	.word	0x000000c8
        /*02d8*/ 	.short	0x0100
        /*02da*/ 	.byte	0x04
	.zero		1


	//   ....[26]....
        /*02dc*/ 	.word	0x00000b20
        /*02e0*/ 	.word	0x000000ff
        /*02e4*/ 	.word	0x000000d0
        /*02e8*/ 	.short	0x0100
        /*02ea*/ 	.byte	0x06
	.zero		1


	//   ....[27]....
        /*02ec*/ 	.word	0x00000b30
        /*02f0*/ 	.word	0x000000ff
        /*02f4*/ 	.word	0x000000d8
        /*02f8*/ 	.short	0x0100
        /*02fa*/ 	.byte	0x06
	.zero		1


	//   ....[28]....
        /*02fc*/ 	.word	0x00000c70
        /*0300*/ 	.word	0x000000ff
        /*0304*/ 	.word	0x000000e0
        /*0308*/ 	.short	0x0100
        /*030a*/ 	.byte	0x04
	.zero		1


	//   ....[29]....
        /*030c*/ 	.word	0x00000c80
        /*0310*/ 	.word	0x000000ff
        /*0314*/ 	.word	0x000000f0
        /*0318*/ 	.short	0x0100
        /*031a*/ 	.byte	0x04
	.zero		1


	//   ....[30]....
        /*031c*/ 	.word	0x00000c90
        /*0320*/ 	.word	0x000000ff
        /*0324*/ 	.word	0x000000e8
        /*0328*/ 	.short	0x0100
        /*032a*/ 	.byte	0x04
	.zero		1


	//   ....[31]....
        /*032c*/ 	.word	0x00000ca0
        /*0330*/ 	.word	0x000000ff
        /*0334*/ 	.word	0x000000f8
        /*0338*/ 	.short	0x0100
        /*033a*/ 	.byte	0x04
	.zero		1


	//   ....[32]....
        /*033c*/ 	.word	0x00000da0
        /*0340*/ 	.word	0x000000ff
        /*0344*/ 	.word	0x00000100
        /*0348*/ 	.short	0x0100
        /*034a*/ 	.byte	0x06
	.zero		1


	//   ....[33]....
        /*034c*/ 	.word	0x000018e0
        /*0350*/ 	.word	0x000000ff
        /*0354*/ 	.word	0x00000040
        /*0358*/ 	.short	0x010a
        /*035a*/ 	.byte	0x04
	.zero		1


	//   ....[34]....
        /*035c*/ 	.word	0x00001b70
        /*0360*/ 	.word	0x000000ff
        /*0364*/ 	.word	0x00000040
        /*0368*/ 	.short	0x010a
        /*036a*/ 	.byte	0x19
	.zero		1


	//   ....[35]....
        /*036c*/ 	.word	0x00001d20
        /*0370*/ 	.word	0x000000ff
        /*0374*/ 	.word	0x00000040
        /*0378*/ 	.short	0x010a
        /*037a*/ 	.byte	0x07
	.zero		1


	//   ....[36]....
        /*037c*/ 	.word	0x00001f50
        /*0380*/ 	.word	0x000000ff
        /*0384*/ 	.word	0x000000c8
        /*0388*/ 	.short	0x0101
        /*038a*/ 	.byte	0x1f
	.zero		1


	//   ....[37]....
        /*038c*/ 	.word	0x00001f80
        /*0390*/ 	.word	0x000000ff
        /*0394*/ 	.word	0x00000040
        /*0398*/ 	.short	0x010a
        /*039a*/ 	.byte	0x04
	.zero		1


	//   ....[38]....
        /*039c*/ 	.word	0x000021b0
        /*03a0*/ 	.word	0x000000ff
        /*03a4*/ 	.word	0x00000040
        /*03a8*/ 	.short	0x010a
        /*03aa*/ 	.byte	0x19
	.zero		1


	//   ....[39]....
        /*03ac*/ 	.word	0x00002360
        /*03b0*/ 	.word	0x000000ff
        /*03b4*/ 	.word	0x00000040
        /*03b8*/ 	.short	0x010a
        /*03ba*/ 	.byte	0x07
	.zero		1


	//   ....[40]....
        /*03bc*/ 	.word	0x000025a0
        /*03c0*/ 	.word	0x000000ff
        /*03c4*/ 	.word	0x000000d0
        /*03c8*/ 	.short	0x010a
        /*03ca*/ 	.byte	0x1f
	.zero		1


	//   ....[41]....
        /*03cc*/ 	.word	0x00002660
        /*03d0*/ 	.word	0x000000ff
        /*03d4*/ 	.word	0x00000000
        /*03d8*/ 	.short	0x0101
        /*03da*/ 	.byte	0x04
	.zero		1


	//   ....[42]....
        /*03dc*/ 	.word	0x00002c60
        /*03e0*/ 	.word	0x000000ff
        /*03e4*/ 	.word	0x00000000
        /*03e8*/ 	.short	0x010a
        /*03ea*/ 	.byte	0x04
	.zero		1


	//   ....[43]....
        /*03ec*/ 	.word	0x00002d00
        /*03f0*/ 	.word	0x000000ff
        /*03f4*/ 	.word	0x00000000
        /*03f8*/ 	.short	0x010a
        /*03fa*/ 	.byte	0x05
	.zero		1


	//   ....[44]....
        /*03fc*/ 	.word	0x00002da0
        /*0400*/ 	.word	0x000000ff
        /*0404*/ 	.word	0x00000000
        /*0408*/ 	.short	0x010a
        /*040a*/ 	.byte	0x05
	.zero		1


	//   ....[45]....
        /*040c*/ 	.word	0x00002e40
        /*0410*/ 	.word	0x000000ff
        /*0414*/ 	.word	0x00000000
        /*0418*/ 	.short	0x010a
        /*041a*/ 	.byte	0x05
	.zero		1


	//   ....[46]....
        /*041c*/ 	.word	0x00002ee0
        /*0420*/ 	.word	0x000000ff
        /*0424*/ 	.word	0x00000000
        /*0428*/ 	.short	0x010a
        /*042a*/ 	.byte	0x05
	.zero		1


	//   ....[47]....
        /*042c*/ 	.word	0x00002f80
        /*0430*/ 	.word	0x000000ff
        /*0434*/ 	.word	0x00000000
        /*0438*/ 	.short	0x010a
        /*043a*/ 	.byte	0x05
	.zero		1


	//   ....[48]....
        /*043c*/ 	.word	0x00003020
        /*0440*/ 	.word	0x000000ff
        /*0444*/ 	.word	0x00000000
        /*0448*/ 	.short	0x010a
        /*044a*/ 	.byte	0x05
	.zero		1


	//   ....[49]....
        /*044c*/ 	.word	0x000030d0
        /*0450*/ 	.word	0x00000000
        /*0454*/ 	.word	0x00000000
        /*0458*/ 	.short	0x010a
        /*045a*/ 	.byte	0xff
	.zero		1


	//   ....[50]....
        /*045c*/ 	.word	0x00003220
        /*0460*/ 	.word	0x000000ff
        /*0464*/ 	.word	0x000000d8
        /*0468*/ 	.short	0x010a
        /*046a*/ 	.byte	0x04
	.zero		1


	//   ....[51]....
        /*046c*/ 	.word	0x000032c0
        /*0470*/ 	.word	0x000000ff
        /*0474*/ 	.word	0x000000d0
        /*0478*/ 	.short	0x010a
        /*047a*/ 	.byte	0x04
	.zero		1


	//   ....[52]....
        /*047c*/ 	.word	0x00003360
        /*0480*/ 	.word	0x000000ff
        /*0484*/ 	.word	0x00000000
        /*0488*/ 	.short	0x0101
        /*048a*/ 	.byte	0x05
	.zero		1


	//   ....[53]....
        /*048c*/ 	.word	0x000033a0
        /*0490*/ 	.word	0x000000ff
        /*0494*/ 	.word	0x000000d8
        /*0498*/ 	.short	0x0106
        /*049a*/ 	.byte	0x04
	.zero		1


	//   ....[54]....
        /*049c*/ 	.word	0x000033e0
        /*04a0*/ 	.word	0x00000000
        /*04a4*/ 	.word	0x000000d8
        /*04a8*/ 	.short	0x010a
        /*04aa*/ 	.byte	0xff
	.zero		1


	//   ....[55]....
        /*04ac*/ 	.word	0x00003630
        /*04b0*/ 	.word	0x000000ff
        /*04b4*/ 	.word	0x00000008
        /*04b8*/ 	.short	0x010a
        /*04ba*/ 	.byte	0x05
	.zero		1


	//   ....[56]....
        /*04bc*/ 	.word	0x00003650
        /*04c0*/ 	.word	0x000000ff
        /*04c4*/ 	.word	0x00000008
        /*04c8*/ 	.short	0x010a
        /*04ca*/ 	.byte	0x05
	.zero		1


	//   ....[57]....
        /*04cc*/ 	.word	0x000037e0
        /*04d0*/ 	.word	0x000000ff
        /*04d4*/ 	.word	0x00000008
        /*04d8*/ 	.short	0x010a
        /*04da*/ 	.byte	0x05
	.zero		1


	//   ....[58]....
        /*04dc*/ 	.word	0x00003800
        /*04e0*/ 	.word	0x000000ff
        /*04e4*/ 	.word	0x00000008
        /*04e8*/ 	.short	0x010a
        /*04ea*/ 	.byte	0x05
	.zero		1


	//   ....[59]....
        /*04ec*/ 	.word	0x000038c0
        /*04f0*/ 	.word	0x000000ff
        /*04f4*/ 	.word	0x00000000
        /*04f8*/ 	.short	0x0101
        /*04fa*/ 	.byte	0x04
	.zero		1


	//   ....[60]....
        /*04fc*/ 	.word	0x00003c50
        /*0500*/ 	.word	0x000000ff
        /*0504*/ 	.word	0x000000d0
        /*0508*/ 	.short	0x010a
        /*050a*/ 	.byte	0x14
	.zero		1


	//   ....[61]....
        /*050c*/ 	.word	0x00003cf0
        /*0510*/ 	.word	0x000000ff
        /*0514*/ 	.word	0x00000000
        /*0518*/ 	.short	0x0101
        /*051a*/ 	.byte	0x22
	.zero		1


	//   ....[62]....
        /*051c*/ 	.word	0x00003d30
        /*0520*/ 	.word	0x000000ff
        /*0524*/ 	.word	0x000000f0
        /*0528*/ 	.short	0x010a
        /*052a*/ 	.byte	0x19
	.zero		1


	//   ....[63]....
        /*052c*/ 	.word	0x00003dd0
        /*0530*/ 	.word	0x000000ff
        /*0534*/ 	.word	0x00000000
        /*0538*/ 	.short	0x010a
        /*053a*/ 	.byte	0x04
	.zero		1


	//   ....[64]....
        /*053c*/ 	.word	0x00003e20
        /*0540*/ 	.word	0x000000ff
        /*0544*/ 	.word	0x00000000
        /*0548*/ 	.short	0x010a
        /*054a*/ 	.byte	0x12
	.zero		1


	//   ....[65]....
        /*054c*/ 	.word	0x00003f70
        /*0550*/ 	.word	0x000000ff
        /*0554*/ 	.word	0x00000000
        /*0558*/ 	.short	0x010a
        /*055a*/ 	.byte	0x05
	.zero		1


	//   ....[66]....
        /*055c*/ 	.word	0x000042a0
        /*0560*/ 	.word	0x000000ff
        /*0564*/ 	.word	0x00000000
        /*0568*/ 	.short	0x010a
        /*056a*/ 	.byte	0x04
	.zero		1


	//   ....[67]....
        /*056c*/ 	.word	0x00004340
        /*0570*/ 	.word	0x00000000
        /*0574*/ 	.word	0x00000000
        /*0578*/ 	.short	0x010a
        /*057a*/ 	.byte	0xff
	.zero		1


	//   ....[68]....
        /*057c*/ 	.word	0x00004380
        /*0580*/ 	.word	0x00000000
        /*0584*/ 	.word	0x00000000
        /*0588*/ 	.short	0x010a
        /*058a*/ 	.byte	0xff
	.zero		1


	//   ....[69]....
        /*058c*/ 	.word	0x000043f0
        /*0590*/ 	.word	0x000000ff
        /*0594*/ 	.word	0x00000000
        /*0598*/ 	.short	0x0101
        /*059a*/ 	.byte	0x04
	.zero		1


	//   ....[70]....
        /*059c*/ 	.word	0x00004430
        /*05a0*/ 	.word	0x000000ff
        /*05a4*/ 	.word	0x00000100
        /*05a8*/ 	.short	0x010a
        /*05aa*/ 	.byte	0x14
	.zero		1


	//   ....[71]....
        /*05ac*/ 	.word	0x00004490
        /*05b0*/ 	.word	0x000000ff
        /*05b4*/ 	.word	0x00000000
        /*05b8*/ 	.short	0x0101
        /*05ba*/ 	.byte	0x04
	.zero		1


	//   ....[72]....
        /*05bc*/ 	.word	0x000049d0
        /*05c0*/ 	.word	0x000000ff
        /*05c4*/ 	.word	0x000000d0
        /*05c8*/ 	.short	0x010a
        /*05ca*/ 	.byte	0x1f
	.zero		1


	//   ....[73]....
        /*05cc*/ 	.word	0x00004a70
        /*05d0*/ 	.word	0x000000ff
        /*05d4*/ 	.word	0x00000000
        /*05d8*/ 	.short	0x0101
        /*05da*/ 	.byte	0x35
	.zero		1


	//   ....[74]....
        /*05dc*/ 	.word	0x00004fd0
        /*05e0*/ 	.word	0x000000ff
        /*05e4*/ 	.word	0x000000c8
        /*05e8*/ 	.short	0x010a
        /*05ea*/ 	.byte	0x1f
	.zero		1


	//   ....[75]....
        /*05ec*/ 	.word	0x00005170
        /*05f0*/ 	.word	0x000000ff
        /*05f4*/ 	.word	0x000000a0
        /*05f8*/ 	.short	0x010a
        /*05fa*/ 	.byte	0x1f
	.zero		1


	//   ....[76]....
        /*05fc*/ 	.word	0x00005390
        /*0600*/ 	.word	0x000000ff
        /*0604*/ 	.word	0x00000080
        /*0608*/ 	.short	0x010b
        /*060a*/ 	.byte	0x1f
	.zero		1


	//   ....[77]....
        /*060c*/ 	.word	0x000053a0
        /*0610*/ 	.word	0x000000ff
        /*0614*/ 	.word	0x00000000
        /*0618*/ 	.short	0x0101
        /*061a*/ 	.byte	0x30
	.zero		1


	//   ....[78]....
        /*061c*/ 	.word	0x000053b0
        /*0620*/ 	.word	0x000000ff
        /*0624*/ 	.word	0x000000a8
        /*0628*/ 	.short	0x010a
        /*062a*/ 	.byte	0x1f
	.zero		1


	//   ....[79]....
        /*062c*/ 	.word	0x00005510
        /*0630*/ 	.word	0x000000ff
        /*0634*/ 	.word	0x00000088
        /*0638*/ 	.short	0x010b
        /*063a*/ 	.byte	0x1f
	.zero		1


	//   ....[80]....
        /*063c*/ 	.word	0x00005520
        /*0640*/ 	.word	0x000000ff
        /*0644*/ 	.word	0x00000000
        /*0648*/ 	.short	0x0101
        /*064a*/ 	.byte	0x2f
	.zero		1


	//   ....[81]....
        /*064c*/ 	.word	0x00005530
        /*0650*/ 	.word	0x000000ff
        /*0654*/ 	.word	0x000000b0
        /*0658*/ 	.short	0x010a
        /*065a*/ 	.byte	0x1f
	.zero		1


	//   ....[82]....
        /*065c*/ 	.word	0x00005690
        /*0660*/ 	.word	0x000000ff
        /*0664*/ 	.word	0x00000090
        /*0668*/ 	.short	0x010b
        /*066a*/ 	.byte	0x1f
	.zero		1


	//   ....[83]....
        /*066c*/ 	.word	0x000056a0
        /*0670*/ 	.word	0x000000ff
        /*0674*/ 	.word	0x00000000
        /*0678*/ 	.short	0x0101
        /*067a*/ 	.byte	0x2e
	.zero		1


	//   ....[84]....
        /*067c*/ 	.word	0x000056b0
        /*0680*/ 	.word	0x000000ff
        /*0684*/ 	.word	0x000000b8
        /*0688*/ 	.short	0x010a
        /*068a*/ 	.byte	0x1f
	.zero		1


	//   ....[85]....
        /*068c*/ 	.word	0x00005820
        /*0690*/ 	.word	0x000000ff
        /*0694*/ 	.word	0x00000098
        /*0698*/ 	.short	0x010b
        /*069a*/ 	.byte	0x1f
	.zero		1


	//   ....[86]....
        /*069c*/ 	.word	0x00005830
        /*06a0*/ 	.word	0x000000ff
        /*06a4*/ 	.word	0x00000000
        /*06a8*/ 	.short	0x0101
        /*06aa*/ 	.byte	0x26
	.zero		1


	//   ....[87]....
        /*06ac*/ 	.word	0x00005840
        /*06b0*/ 	.word	0x000000ff
        /*06b4*/ 	.word	0x000000a0
        /*06b8*/ 	.short	0x010a
        /*06ba*/ 	.byte	0x1f
	.zero		1


	//   ....[88]....
        /*06bc*/ 	.word	0x000059b0
        /*06c0*/ 	.word	0x000000ff
        /*06c4*/ 	.word	0x00000080
        /*06c8*/ 	.short	0x010b
        /*06ca*/ 	.byte	0x1f
	.zero		1


	//   ....[89]....
        /*06cc*/ 	.word	0x000059c0
        /*06d0*/ 	.word	0x000000ff
        /*06d4*/ 	.word	0x00000000
        /*06d8*/ 	.short	0x0101
        /*06da*/ 	.byte	0x30
	.zero		1


	//   ....[90]....
        /*06dc*/ 	.word	0x000059d0
        /*06e0*/ 	.word	0x000000ff
        /*06e4*/ 	.word	0x000000a8
        /*06e8*/ 	.short	0x010a
        /*06ea*/ 	.byte	0x1f
	.zero		1


	//   ....[91]....
        /*06ec*/ 	.word	0x00005b40
        /*06f0*/ 	.word	0x000000ff
        /*06f4*/ 	.word	0x00000088
        /*06f8*/ 	.short	0x010b
        /*06fa*/ 	.byte	0x1f
	.zero		1


	//   ....[92]....
        /*06fc*/ 	.word	0x00005b50
        /*0700*/ 	.word	0x000000ff
        /*0704*/ 	.word	0x00000000
        /*0708*/ 	.short	0x0101
        /*070a*/ 	.byte	0x2f
	.zero		1


	//   ....[93]....
        /*070c*/ 	.word	0x00005b60
        /*0710*/ 	.word	0x000000ff
        /*0714*/ 	.word	0x000000b0
        /*0718*/ 	.short	0x010a
        /*071a*/ 	.byte	0x1f
	.zero		1


	//   ....[94]....
        /*071c*/ 	.word	0x00005cf0
        /*0720*/ 	.word	0x000000ff
        /*0724*/ 	.word	0x00000090
        /*0728*/ 	.short	0x010b
        /*072a*/ 	.byte	0x1f
	.zero		1


	//   ....[95]....
        /*072c*/ 	.word	0x00005d00
        /*0730*/ 	.word	0x000000ff
        /*0734*/ 	.word	0x00000000
        /*0738*/ 	.short	0x0101
        /*073a*/ 	.byte	0x2e
	.zero		1


	//   ....[96]....
        /*073c*/ 	.word	0x00005d10
        /*0740*/ 	.word	0x000000ff
        /*0744*/ 	.word	0x000000b8
        /*0748*/ 	.short	0x010a
        /*074a*/ 	.byte	0x1f
	.zero		1


	//   ....[97]....
        /*074c*/ 	.word	0x00005ed0
        /*0750*/ 	.word	0x000000ff
        /*0754*/ 	.word	0x00000098
        /*0758*/ 	.short	0x010b
        /*075a*/ 	.byte	0x1f
	.zero		1


	//   ....[98]....
        /*075c*/ 	.word	0x00005ee0
        /*0760*/ 	.word	0x000000ff
        /*0764*/ 	.word	0x00000000
        /*0768*/ 	.short	0x0101
        /*076a*/ 	.byte	0x26
	.zero		1


	//   ....[99]....
        /*076c*/ 	.word	0x00005f00
        /*0770*/ 	.word	0x000000ff
        /*0774*/ 	.word	0x000000a0
        /*0778*/ 	.short	0x010a
        /*077a*/ 	.byte	0x1f
	.zero		1


	//   ....[100]....
        /*077c*/ 	.word	0x00005f20
        /*0780*/ 	.word	0x000000ff
        /*0784*/ 	.word	0x000000a8
        /*0788*/ 	.short	0x010a
        /*078a*/ 	.byte	0x1f
	.zero		1


	//   ....[101]....
        /*078c*/ 	.word	0x00005f40
        /*0790*/ 	.word	0x000000ff
        /*0794*/ 	.word	0x000000b0
        /*0798*/ 	.short	0x010a
        /*079a*/ 	.byte	0x1f
	.zero		1


	//   ....[102]....
        /*079c*/ 	.word	0x00005f90
        /*07a0*/ 	.word	0x00000002
        /*07a4*/ 	.word	0x000000b8
        /*07a8*/ 	.short	0x010a
        /*07aa*/ 	.byte	0xff
	.zero		1


	//   ....[103]....
        /*07ac*/ 	.word	0x00006310
        /*07b0*/ 	.word	0x000000ff
        /*07b4*/ 	.word	0x000000d0
        /*07b8*/ 	.short	0x010a
        /*07ba*/ 	.byte	0x31
	.zero		1


	//   ....[104]....
        /*07bc*/ 	.word	0x000063e0
        /*07c0*/ 	.word	0x000000ff
        /*07c4*/ 	.word	0x00000000
        /*07c8*/ 	.short	0x0101
        /*07ca*/ 	.byte	0x04
	.zero		1


	//   ....[105]....
        /*07cc*/ 	.word	0x00007080
        /*07d0*/ 	.word	0x000000ff
        /*07d4*/ 	.word	0x00000080
        /*07d8*/ 	.short	0x010a
        /*07da*/ 	.byte	0x31
	.zero		1


	//   ....[106]....
        /*07dc*/ 	.word	0x00007140
        /*07e0*/ 	.word	0x0000004f
        /*07e4*/ 	.word	0x000000e0
        /*07e8*/ 	.short	0x010a
        /*07ea*/ 	.byte	0xff
	.zero		1


	//   ....[107]....
        /*07ec*/ 	.word	0x000072b0
        /*07f0*/ 	.word	0x000000ff
        /*07f4*/ 	.word	0x00000080
        /*07f8*/ 	.short	0x010a
        /*07fa*/ 	.byte	0x31
	.zero		1


	//   ....[108]....
        /*07fc*/ 	.word	0x000073a0
        /*0800*/ 	.word	0x0000004f
        /*0804*/ 	.word	0x000000e0
        /*0808*/ 	.short	0x010a
        /*080a*/ 	.byte	0xff
	.zero		1


	//   ....[109]....
        /*080c*/ 	.word	0x00007b90
        /*0810*/ 	.word	0x00000000
        /*0814*/ 	.word	0x00000000
        /*0818*/ 	.short	0x0101
        /*081a*/ 	.byte	0xff
	.zero		1


	//   ....[110]....
        /*081c*/ 	.word	0x00007ba0
        /*0820*/ 	.word	0x00000002
        /*0824*/ 	.word	0x00000080
        /*0828*/ 	.short	0x010a
        /*082a*/ 	.byte	0xff
	.zero		1


	//   ....[111]....
        /*082c*/ 	.word	0x00007c80
        /*0830*/ 	.word	0x00000002
        /*0834*/ 	.word	0x00000080
        /*0838*/ 	.short	0x010a
        /*083a*/ 	.byte	0xff
	.zero		1


	//   ....[112]....
        /*083c*/ 	.word	0x000084f0
        /*0840*/ 	.word	0x00000000
        /*0844*/ 	.word	0x00000000
        /*0848*/ 	.short	0x0101
        /*084a*/ 	.byte	0xff
	.zero		1


	//   ....[113]....
        /*084c*/ 	.word	0x00008510
        /*0850*/ 	.word	0x00000006
        /*0854*/ 	.word	0x00000080
        /*0858*/ 	.short	0x010a
        /*085a*/ 	.byte	0xff
	.zero		1


	//   ....[114]....
        /*085c*/ 	.word	0x000085e0
        /*0860*/ 	.word	0x00000006
        /*0864*/ 	.word	0x00000080
        /*0868*/ 	.short	0x010a
        /*086a*/ 	.byte	0xff
	.zero		1


	//   ....[115]....
        /*086c*/ 	.word	0x00008e50
        /*0870*/ 	.word	0x0000000e
        /*0874*/ 	.word	0x00000000
        /*0878*/ 	.short	0x0101
        /*087a*/ 	.byte	0xff
	.zero		1


	//   ....[116]....
        /*087c*/ 	.word	0x00008e70
        /*0880*/ 	.word	0x00000000
        /*0884*/ 	.word	0x00000080
        /*0888*/ 	.short	0x010a
        /*088a*/ 	.byte	0xff
	.zero		1


	//   ....[117]....
        /*088c*/ 	.word	0x00008f40
        /*0890*/ 	.word	0x00000000
        /*0894*/ 	.word	0x00000080
        /*0898*/ 	.short	0x010a
        /*089a*/ 	.byte	0xff
	.zero		1


	//   ....[118]....
        /*089c*/ 	.word	0x000097e0
        /*08a0*/ 	.word	0x0000000e
        /*08a4*/ 	.word	0x00000000
        /*08a8*/ 	.short	0x0101
        /*08aa*/ 	.byte	0xff
	.zero		1


	//   ....[119]....
        /*08ac*/ 	.word	0x00009800
        /*08b0*/ 	.word	0x00000006
        /*08b4*/ 	.word	0x00000080
        /*08b8*/ 	.short	0x010a
        /*08ba*/ 	.byte	0xff
	.zero		1


	//   ....[120]....
        /*08bc*/ 	.word	0x000098d0
        /*08c0*/ 	.word	0x00000006
        /*08c4*/ 	.word	0x00000080
        /*08c8*/ 	.short	0x010a
        /*08ca*/ 	.byte	0xff
	.zero		1


	//   ....[121]....
        /*08cc*/ 	.word	0x0000a1b0
        /*08d0*/ 	.word	0x0000000e
        /*08d4*/ 	.word	0x00000000
        /*08d8*/ 	.short	0x0101
        /*08da*/ 	.byte	0xff
	.zero		1


	//   ....[122]....
        /*08dc*/ 	.word	0x0000a1d0
        /*08e0*/ 	.word	0x00000006
        /*08e4*/ 	.word	0x00000080
        /*08e8*/ 	.short	0x010a
        /*08ea*/ 	.byte	0xff
	.zero		1


	//   ....[123]....
        /*08ec*/ 	.word	0x0000a2a0
        /*08f0*/ 	.word	0x00000006
        /*08f4*/ 	.word	0x00000080
        /*08f8*/ 	.short	0x010a
        /*08fa*/ 	.byte	0xff
	.zero		1


	//   ....[124]....
        /*08fc*/ 	.word	0x0000ab50
        /*0900*/ 	.word	0x0000000e
        /*0904*/ 	.word	0x00000000
        /*0908*/ 	.short	0x0101
        /*090a*/ 	.byte	0xff
	.zero		1


	//   ....[125]....
        /*090c*/ 	.word	0x0000ab70
        /*0910*/ 	.word	0x00000006
        /*0914*/ 	.word	0x00000080
        /*0918*/ 	.short	0x010a
        /*091a*/ 	.byte	0xff
	.zero		1


	//   ....[126]....
        /*091c*/ 	.word	0x0000ac40
        /*0920*/ 	.word	0x00000006
        /*0924*/ 	.word	0x00000080
        /*0928*/ 	.short	0x010a
        /*092a*/ 	.byte	0xff
	.zero		1


	//   ....[127]....
        /*092c*/ 	.word	0x0000b4f0
        /*0930*/ 	.word	0x0000000e
        /*0934*/ 	.word	0x00000000
        /*0938*/ 	.short	0x0101
        /*093a*/ 	.byte	0xff
	.zero		1


	//   ....[128]....
        /*093c*/ 	.word	0x0000b510
        /*0940*/ 	.word	0x00000000
        /*0944*/ 	.word	0x00000080
        /*0948*/ 	.short	0x010a
        /*094a*/ 	.byte	0xff
	.zero		1


	//   ....[129]....
        /*094c*/ 	.word	0x0000b5e0
        /*0950*/ 	.word	0x00000000
        /*0954*/ 	.word	0x00000080
        /*0958*/ 	.short	0x010a
        /*095a*/ 	.byte	0xff
	.zero		1


	//   ....[130]....
        /*095c*/ 	.word	0x0000b8f0
        /*0960*/ 	.word	0x0000004f
        /*0964*/ 	.word	0x00000000
        /*0968*/ 	.short	0x0101
        /*096a*/ 	.byte	0xff
	.zero		1


	//   ....[131]....
        /*096c*/ 	.word	0x0000be90
        /*0970*/ 	.word	0x00000000
        /*0974*/ 	.word	0x00000000
        /*0978*/ 	.short	0x0101
        /*097a*/ 	.byte	0xff
	.zero		1


	//   ....[132]....
        /*097c*/ 	.word	0x0000c120
        /*0980*/ 	.word	0x000000ff
        /*0984*/ 	.word	0x00000000
        /*0988*/ 	.short	0x0101
        /*098a*/ 	.byte	0x04
	.zero		1


	//   ....[133]....
        /*098c*/ 	.word	0x0000c150
        /*0990*/ 	.word	0x00000000
        /*0994*/ 	.word	0x00000040
        /*0998*/ 	.short	0x010a
        /*099a*/ 	.byte	0xff
	.zero		1


	//   ....[134]....
        /*099c*/ 	.word	0x0000c1b0
        /*09a0*/ 	.word	0x00000000
        /*09a4*/ 	.word	0x00000040
        /*09a8*/ 	.short	0x010a
        /*09aa*/ 	.byte	0xff
	.zero		1


	//   ....[135]....
        /*09ac*/ 	.word	0x0000c210
        /*09b0*/ 	.word	0x00000000
        /*09b4*/ 	.word	0x000000d0
        /*09b8*/ 	.short	0x010a
        /*09ba*/ 	.byte	0xff
	.zero		1


	//   ....[136]....
        /*09bc*/ 	.word	0x0000c270
        /*09c0*/ 	.word	0x00000000
        /*09c4*/ 	.word	0x00000000
        /*09c8*/ 	.short	0x010a
        /*09ca*/ 	.byte	0xff
	.zero		1


	//   ....[137]....
        /*09cc*/ 	.word	0x0000c2d0
        /*09d0*/ 	.word	0x00000000
        /*09d4*/ 	.word	0x00000000
        /*09d8*/ 	.short	0x010a
        /*09da*/ 	.byte	0xff
	.zero		1


	//   ....[138]....
        /*09dc*/ 	.word	0x0000c330
        /*09e0*/ 	.word	0x00000000
        /*09e4*/ 	.word	0x00000000
        /*09e8*/ 	.short	0x010a
        /*09ea*/ 	.byte	0xff
	.zero		1


	//   ....[139]....
        /*09ec*/ 	.word	0x0000c390
        /*09f0*/ 	.word	0x00000000
        /*09f4*/ 	.word	0x00000000
        /*09f8*/ 	.short	0x010a
        /*09fa*/ 	.byte	0xff
	.zero		1


	//   ....[140]....
        /*09fc*/ 	.word	0x0000c3f0
        /*0a00*/ 	.word	0x00000000
        /*0a04*/ 	.word	0x00000000
        /*0a08*/ 	.short	0x010a
        /*0a0a*/ 	.byte	0xff
	.zero		1


	//   ....[141]....
        /*0a0c*/ 	.word	0x0000c450
        /*0a10*/ 	.word	0x00000000
        /*0a14*/ 	.word	0x00000000
        /*0a18*/ 	.short	0x010a
        /*0a1a*/ 	.byte	0xff
	.zero		1


	//   ....[142]....
        /*0a1c*/ 	.word	0x0000c4b0
        /*0a20*/ 	.word	0x00000000
        /*0a24*/ 	.word	0x00000000
        /*0a28*/ 	.short	0x010a
        /*0a2a*/ 	.byte	0xff
	.zero		1


	//   ....[143]....
        /*0a2c*/ 	.word	0x0000c510
        /*0a30*/ 	.word	0x00000004
        /*0a34*/ 	.word	0x000000d8
        /*0a38*/ 	.short	0x010a
        /*0a3a*/ 	.byte	0xff
	.zero		1


	//   ....[144]....
        /*0a3c*/ 	.word	0x0000c570
        /*0a40*/ 	.word	0x00000004
        /*0a44*/ 	.word	0x000000d0
        /*0a48*/ 	.short	0x010a
        /*0a4a*/ 	.byte	0xff
	.zero		1


	//   ....[145]....
        /*0a4c*/ 	.word	0x0000c5d0
        /*0a50*/ 	.word	0x00000005
        /*0a54*/ 	.word	0x00000008
        /*0a58*/ 	.short	0x010a
        /*0a5a*/ 	.byte	0xff
	.zero		1


	//   ....[146]....
        /*0a5c*/ 	.word	0x0000c6b0
        /*0a60*/ 	.word	0x00000003
        /*0a64*/ 	.word	0x00000008
        /*0a68*/ 	.short	0x010a
        /*0a6a*/ 	.byte	0xff
	.zero		1


	//   ....[147]....
        /*0a6c*/ 	.word	0x0000c710
        /*0a70*/ 	.word	0x00000004
        /*0a74*/ 	.word	0x000000d0
        /*0a78*/ 	.short	0x010a
        /*0a7a*/ 	.byte	0xff
	.zero		1


	//   ....[148]....
        /*0a7c*/ 	.word	0x0000c770
        /*0a80*/ 	.word	0x00000004
        /*0a84*/ 	.word	0x000000f0
        /*0a88*/ 	.short	0x010a
        /*0a8a*/ 	.byte	0xff
	.zero		1


	//   ....[149]....
        /*0a8c*/ 	.word	0x0000c7d0
        /*0a90*/ 	.word	0x00000004
        /*0a94*/ 	.word	0x00000000
        /*0a98*/ 	.short	0x010a
        /*0a9a*/ 	.byte	0xff
	.zero		1


	//   ....[150]....
        /*0a9c*/ 	.word	0x0000c830
        /*0aa0*/ 	.word	0x00000000
        /*0aa4*/ 	.word	0x00000000
        /*0aa8*/ 	.short	0x010a
        /*0aaa*/ 	.byte	0xff
	.zero		1


	//   ....[151]....
        /*0aac*/ 	.word	0x0000c890
        /*0ab0*/ 	.word	0x00000000
        /*0ab4*/ 	.word	0x00000100
        /*0ab8*/ 	.short	0x010a
        /*0aba*/ 	.byte	0xff
	.zero		1


	//   ....[152]....
        /*0abc*/ 	.word	0x0000c8f0
        /*0ac0*/ 	.word	0x00000002
        /*0ac4*/ 	.word	0x000000d0
        /*0ac8*/ 	.short	0x010a
        /*0aca*/ 	.byte	0xff
	.zero		1


	//   ....[153]....
        /*0acc*/ 	.word	0x0000c950
        /*0ad0*/ 	.word	0x00000002
        /*0ad4*/ 	.word	0x000000c8
        /*0ad8*/ 	.short	0x010a
        /*0ada*/ 	.byte	0xff
	.zero		1


	//   ....[154]....
        /*0adc*/ 	.word	0x0000c9b0
        /*0ae0*/ 	.word	0x00000002
        /*0ae4*/ 	.word	0x000000a0
        /*0ae8*/ 	.short	0x010a
        /*0aea*/ 	.byte	0xff
	.zero		1


	//   ....[155]....
        /*0aec*/ 	.word	0x0000ca10
        /*0af0*/ 	.word	0x00000002
        /*0af4*/ 	.word	0x000000a8
        /*0af8*/ 	.short	0x010a
        /*0afa*/ 	.byte	0xff
	.zero		1


	//   ....[156]....
        /*0afc*/ 	.word	0x0000ca70
        /*0b00*/ 	.word	0x00000002
        /*0b04*/ 	.word	0x000000b0
        /*0b08*/ 	.short	0x010a
        /*0b0a*/ 	.byte	0xff
	.zero		1


	//   ....[157]....
        /*0b0c*/ 	.word	0x0000cad0
        /*0b10*/ 	.word	0x00000002
        /*0b14*/ 	.word	0x000000b8
        /*0b18*/ 	.short	0x010a
        /*0b1a*/ 	.byte	0xff
	.zero		1


	//   ....[158]....
        /*0b1c*/ 	.word	0x0000cb30
        /*0b20*/ 	.word	0x00000002
        /*0b24*/ 	.word	0x000000a0
        /*0b28*/ 	.short	0x010a
        /*0b2a*/ 	.byte	0xff
	.zero		1


	//   ....[159]....
        /*0b2c*/ 	.word	0x0000cb90
        /*0b30*/ 	.word	0x00000002
        /*0b34*/ 	.word	0x000000a8
        /*0b38*/ 	.short	0x010a
        /*0b3a*/ 	.byte	0xff
	.zero		1


	//   ....[160]....
        /*0b3c*/ 	.word	0x0000cbf0
        /*0b40*/ 	.word	0x00000002
        /*0b44*/ 	.word	0x000000b0
        /*0b48*/ 	.short	0x010a
        /*0b4a*/ 	.byte	0xff
	.zero		1


	//   ....[161]....
        /*0b4c*/ 	.word	0x0000cc50
        /*0b50*/ 	.word	0x00000002
        /*0b54*/ 	.word	0x000000b8
        /*0b58*/ 	.short	0x010a
        /*0b5a*/ 	.byte	0xff
	.zero		1


	//   ....[162]....
        /*0b5c*/ 	.word	0x0000ccb0
        /*0b60*/ 	.word	0x00000000
        /*0b64*/ 	.word	0x000000a0
        /*0b68*/ 	.short	0x010a
        /*0b6a*/ 	.byte	0xff
	.zero		1


	//   ....[163]....
        /*0b6c*/ 	.word	0x0000cd10
        /*0b70*/ 	.word	0x00000000
        /*0b74*/ 	.word	0x000000a8
        /*0b78*/ 	.short	0x010a
        /*0b7a*/ 	.byte	0xff
	.zero		1


	//   ....[164]....
        /*0b7c*/ 	.word	0x0000cd70
        /*0b80*/ 	.word	0x00000002
        /*0b84*/ 	.word	0x000000b0
        /*0b88*/ 	.short	0x010a
        /*0b8a*/ 	.byte	0xff
	.zero		1


	//   ....[165]....
        /*0b8c*/ 	.word	0x0000cdd0
        /*0b90*/ 	.word	0x00000000
        /*0b94*/ 	.word	0x000000d0
        /*0b98*/ 	.short	0x010a
        /*0b9a*/ 	.byte	0xff
	.zero		1


	//   ....[166]....
        /*0b9c*/ 	.word	0x0000ce30
        /*0ba0*/ 	.word	0x00000002
        /*0ba4*/ 	.word	0x00000080
        /*0ba8*/ 	.short	0x010a
        /*0baa*/ 	.byte	0xff
	.zero		1


	//   ....[167]....
        /*0bac*/ 	.word	0x0000ce80
        /*0bb0*/ 	.word	0x0000004f
        /*0bb4*/ 	.word	0x000000e0
        /*0bb8*/ 	.short	0x010a
        /*0bba*/ 	.byte	0xff
	.zero		1


	//   ....[168]....
        /*0bbc*/ 	.word	0x0000ced0
        /*0bc0*/ 	.word	0x00000002
        /*0bc4*/ 	.word	0x00000080
        /*0bc8*/ 	.short	0x010a
        /*0bca*/ 	.byte	0xff
	.zero		1


	//   ....[169]....
        /*0bcc*/ 	.word	0x0000cf20
        /*0bd0*/ 	.word	0x00000006
        /*0bd4*/ 	.word	0x00000080
        /*0bd8*/ 	.short	0x010a
        /*0bda*/ 	.byte	0xff
	.zero		1


	//   ....[170]....
        /*0bdc*/ 	.word	0x0000cf70
        /*0be0*/ 	.word	0x00000000
        /*0be4*/ 	.word	0x00000080
        /*0be8*/ 	.short	0x010a
        /*0bea*/ 	.byte	0xff
	.zero		1


	//   ....[171]....
        /*0bec*/ 	.word	0x0000cfc0
        /*0bf0*/ 	.word	0x00000006
        /*0bf4*/ 	.word	0x00000080
        /*0bf8*/ 	.short	0x010a
        /*0bfa*/ 	.byte	0xff
	.zero		1


	//   ....[172]....
        /*0bfc*/ 	.word	0x0000d010
        /*0c00*/ 	.word	0x00000006
        /*0c04*/ 	.word	0x00000080
        /*0c08*/ 	.short	0x010a
        /*0c0a*/ 	.byte	0xff
	.zero		1


	//   ....[173]....
        /*0c0c*/ 	.word	0x0000d060
        /*0c10*/ 	.word	0x00000006
        /*0c14*/ 	.word	0x00000080
        /*0c18*/ 	.short	0x010a
        /*0c1a*/ 	.byte	0xff
	.zero		1


	//   ....[174]....
        /*0c1c*/ 	.word	0x0000d0b0
        /*0c20*/ 	.word	0x00000000
        /*0c24*/ 	.word	0x00000080
        /*0c28*/ 	.short	0x010a
        /*0c2a*/ 	.byte	0xff
	.zero		1


	//----- nvinfo : EIATTR_NUM_MBARRIERS
	.align		4
.L_47:
        /*0c2c*/ 	.byte	0x03, 0x38
        /*0c2e*/ 	.short	0x0021


	//----- nvinfo : EIATTR_EXIT_INSTR_OFFSETS
	.align		4
        /*0c30*/ 	.byte	0x04, 0x1c
        /*0c32*/ 	.short	(.L_49 - .L_48)


	//   ....[0]....
.L_48:
        /*0c34*/ 	.word	0x00003100


	//   ....[1]....
        /*0c38*/ 	.word	0x000033b0


	//   ....[2]....
        /*0c3c*/ 	.word	0x00003410


	//   ....[3]....
        /*0c40*/ 	.word	0x000046c0


	//   ....[4]....
        /*0c44*/ 	.word	0x00005fc0


	//   ....[5]....
        /*0c48*/ 	.word	0x00006000


	//   ....[6]....
        /*0c4c*/ 	.word	0x0000c000


	//   ....[7]....
        /*0c50*/ 	.word	0x0000c080


	//   ....[8]....
        /*0c54*/ 	.word	0x0000c0b0


	//   ....[9]....
        /*0c58*/ 	.word	0x0000c130


	//----- nvinfo : EIATTR_MAX_THREADS
	.align		4
.L_49:
        /*0c5c*/ 	.byte	0x04, 0x05
        /*0c5e*/ 	.short	(.L_51 - .L_50)
.L_50:
        /*0c60*/ 	.word	0x00000100
        /*0c64*/ 	.word	0x00000001
        /*0c68*/ 	.word	0x00000001


	//----- nvinfo : EIATTR_CRS_STACK_SIZE
	.align		4
.L_51:
        /*0c6c*/ 	.byte	0x04, 0x1e
        /*0c6e*/ 	.short	(.L_53 - .L_52)
.L_52:
        /*0c70*/ 	.word	0x00000000


	//----- nvinfo : EIATTR_CBANK_PARAM_SIZE
	.align		4
.L_53:
        /*0c74*/ 	.byte	0x03, 0x19
        /*0c76*/ 	.short	0x0800


	//----- nvinfo : EIATTR_PARAM_CBANK
	.align		4
        /*0c78*/ 	.byte	0x04, 0x0a
        /*0c7a*/ 	.short	(.L_55 - .L_54)
	.align		4
.L_54:
        /*0c7c*/ 	.word	index@(.nv.constant0._ZN7cutlass13device_kernelINS_4conv6kernel13ConvUniversalINS1_16ConvProblemShapeILNS1_8OperatorE1ELi2EEENS1_10collective14CollectiveConvINS1_47MainloopSm100TmaUmmaWarpSpecializedImplicitGemmILS5_1ELi8ELi2ELi1ELi2EN4cute5tupleIJNSA_1CILi2EEENSC_ILi1EEESE_EEEEENSB_IJNSC_ILi256EEENSC_ILi128EEENSB_IJNSC_ILi32EEEEEEEEENS_10tfloat32_tESM_NSA_8TiledMMAINSA_8MMA_AtomIJNSA_23SM100_MMA_TF32_2x1SM_SSISM_SM_fLi256ELi128ELNSA_4UMMA5MajorE0ELSR_1ELNSQ_7ScaleInE0ELSS_0EEEEEENSA_6LayoutINSB_IJSE_SE_SE_EEENSB_IJNSC_ILi0EEESX_SX_EEEEENSB_IJNSA_10UnderscoreES10_S10_EEEEENS7_6detail27Sm100ImplicitGemmTileTraitsINSA_25SM100_TMA_2SM_LOAD_IM2COLENSA_14ComposedLayoutINSA_7SwizzleILi3ELi4ELi3EEENSA_18smem_ptr_flag_bitsILi32EEENSV_INSB_IJNSC_ILi8EEESJ_EEENSB_IJSJ_SE_EEEEEEEvEENS14_INSA_18SM100_TMA_2SM_LOADENS16_INS17_ILi2ELi5ELi2EEES1A_NSV_INSB_IJSJ_NSC_ILi4EEEEEENSB_IJSE_SJ_EEEEEEEvEEEENS_8epilogue10collective18CollectiveEpilogueINS1Q_23Sm100TmaWarpSpecializedILi4ELi2ELi16ELb1ELb0EEEJNSB_IJSI_SI_SK_EEENSB_IJNSV_ISI_SE_EENSV_INSC_ILi16EEESE_EEEEESM_NSB_IJNSB_IJlllEEESE_SX_EEESM_S21_NS1Q_6fusion15FusionCallbacksIS1U_NS22_17LinearCombinationISM_fSM_fLNS_15FloatRoundStyleE2EEES1V_S1Z_JEEENSA_5SM1004TMEM4LOAD26SM100_TMEM_LOAD_32dp32b16xENSA_20SM90_TMA_LOAD_IM2COLENS16_INS17_ILi2ELi4ELi3EEES1A_NSV_INSB_IJS1B_S1X_EEENSB_IJS1X_SE_EEEEEEENSA_39AutoVectorizingCopyWithAssumedAlignmentILi128EEENSA_21SM90_TMA_STORE_IM2COLES2H_S2J_S2J_EEEvvEEEEvNT_6ParamsE)
        /*0c80*/ 	.short	0x0380
        /*0c82*/ 	.short	0x0800


	//----- nvinfo : EIATTR_SW_WAR
	.align		4
.L_55:
        /*0c84*/ 	.byte	0x04, 0x36
        /*0c86*/ 	.short	(.L_57 - .L_56)
.L_56:
        /*0c88*/ 	.word	0x00000008
.L_57:


//--------------------- .nv.callgraph             --------------------------
	.section	.nv.callgraph,"",@"SHT_CUDA_CALLGRAPH"
	.align	4
	.sectionentsize	8
	.align		4
        /*0000*/ 	.word	0x00000000
	.align		4
        /*0004*/ 	.word	0xffffffff
	.align		4
        /*0008*/ 	.word	index@(_ZN7cutlass13device_kernelINS_4conv6kernel13ConvUniversalINS1_16ConvProblemShapeILNS1_8OperatorE1ELi2EEENS1_10collective14CollectiveConvINS1_47MainloopSm100TmaUmmaWarpSpecializedImplicitGemmILS5_1ELi8ELi2ELi1ELi2EN4cute5tupleIJNSA_1CILi2EEENSC_ILi1EEESE_EEEEENSB_IJNSC_ILi256EEENSC_ILi128EEENSB_IJNSC_ILi32EEEEEEEEENS_10tfloat32_tESM_NSA_8TiledMMAINSA_8MMA_AtomIJNSA_23SM100_MMA_TF32_2x1SM_SSISM_SM_fLi256ELi128ELNSA_4UMMA5MajorE0ELSR_1ELNSQ_7ScaleInE0ELSS_0EEEEEENSA_6LayoutINSB_IJSE_SE_SE_EEENSB_IJNSC_ILi0EEESX_SX_EEEEENSB_IJNSA_10UnderscoreES10_S10_EEEEENS7_6detail27Sm100ImplicitGemmTileTraitsINSA_25SM100_TMA_2SM_LOAD_IM2COLENSA_14ComposedLayoutINSA_7SwizzleILi3ELi4ELi3EEENSA_18smem_ptr_flag_bitsILi32EEENSV_INSB_IJNSC_ILi8EEESJ_EEENSB_IJSJ_SE_EEEEEEEvEENS14_INSA_18SM100_TMA_2SM_LOADENS16_INS17_ILi2ELi5ELi2EEES1A_NSV_INSB_IJSJ_NSC_ILi4EEEEEENSB_IJSE_SJ_EEEEEEEvEEEENS_8epilogue10collective18CollectiveEpilogueINS1Q_23Sm100TmaWarpSpecializedILi4ELi2ELi16ELb1ELb0EEEJNSB_IJSI_SI_SK_EEENSB_IJNSV_ISI_SE_EENSV_INSC_ILi16EEESE_EEEEESM_NSB_IJNSB_IJlllEEESE_SX_EEESM_S21_NS1Q_6fusion15FusionCallbacksIS1U_NS22_17LinearCombinationISM_fSM_fLNS_15FloatRoundStyleE2EEES1V_S1Z_JEEENSA_5SM1004TMEM4LOAD26SM100_TMEM_LOAD_32dp32b16xENSA_20SM90_TMA_LOAD_IM2COLENS16_INS17_ILi2ELi4ELi3EEES1A_NSV_INSB_IJS1B_S1X_EEENSB_IJS1X_SE_EEEEEEENSA_39AutoVectorizingCopyWithAssumedAlignmentILi128EEENSA_21SM90_TMA_STORE_IM2COLES2H_S2J_S2J_EEEvvEEEEvNT_6ParamsE)
	.align		4
        /*000c*/ 	.word	index@(__assertfail)
	.align		4
        /*0010*/ 	.word	0x00000000
	.align		4
        /*0014*/ 	.word	0xfffffffe
	.align		4
        /*0018*/ 	.word	0x00000000
	.align		4
        /*001c*/ 	.word	0xfffffffd
	.align		4
        /*0020*/ 	.word	0x00000000
	.align		4
        /*0024*/ 	.word	0xfffffffc


//--------------------- .nv.constant4             --------------------------
	.section	.nv.constant4,"a",@progbits
	.align	8
	.align		8
.nv.constant4:
        /*0000*/ 	.dword	__assertfail
	.align		8
        /*0008*/ 	.dword	__unnamed_1
	.align		8
        /*0010*/ 	.dword	__unnamed_2
	.align		8
        /*0018*/ 	.dword	_ZN39_INTERNAL_26f86c60_4_k_cu_df4db821_30944cuda3std3__45__cpo5beginE
	.align		8
        /*0020*/ 	.dword	_ZN39_INTERNAL_26f86c60_4_k_cu_df4db821_30944cuda3std3__45__cpo3endE
	.align		8
        /*0028*/ 	.dword	_ZN39_INTERNAL_26f86c60_4_k_cu_df4db821_30944cuda3std3__45__cpo6cbeginE
	.align		8
        /*0030*/ 	.dword	_ZN39_INTERNAL_26f86c60_4_k_cu_df4db821_30944cuda3std3__45__cpo4cendE
	.align		8
        /*0038*/ 	.dword	_ZN39_INTERNAL_26f86c60_4_k_cu_df4db821_30944cuda3std3__441_GLOBAL__N__26f86c60_4_k_cu_df4db821_30946ignoreE
	.align		8
        /*0040*/ 	.dword	_ZN39_INTERNAL_26f86c60_4_k_cu_df4db821_30944cuda3std3__419piecewise_constructE
	.align		8
        /*0048*/ 	.dword	_ZN39_INTERNAL_26f86c60_4_k_cu_df4db821_30944cuda3std3__48in_placeE
	.align		8
        /*0050*/ 	.dword	_ZN39_INTERNAL_26f86c60_4_k_cu_df4db821_30944cuda3std6ranges3__45__cpo4swapE
	.align		8
        /*0058*/ 	.dword	_ZN39_INTERNAL_26f86c60_4_k_cu_df4db821_30944cuda3std6ranges3__45__cpo9iter_moveE
	.align		8
        /*0060*/ 	.dword	_ZN39_INTERNAL_26f86c60_4_k_cu_df4db821_30944cute7productE
	.align		8
        /*0068*/ 	.dword	_ZN39_INTERNAL_26f86c60_4_k_cu_df4db821_30944cute1_E
	.align		8
        /*0070*/ 	.dword	$str$27
	.align		8
        /*0078*/ 	.dword	$str$28
	.align		8
        /*0080*/ 	.dword	$str$29
	.align		8
        /*0088*/ 	.dword	$str$30


//--------------------- .text._ZN7cutlass13device_kernelINS_4conv6kernel13ConvUniversalINS1_16ConvProblemShapeILNS1_8OperatorE1ELi2EEENS1_10collective14CollectiveConvINS1_47MainloopSm100TmaUmmaWarpSpecializedImplicitGemmILS5_1ELi8ELi2ELi1ELi2EN4cute5tupleIJNSA_1CILi2EEENSC_ILi1EEESE_EEEEENSB_IJNSC_ILi256EEENSC_ILi128EEENSB_IJNSC_ILi32EEEEEEEEENS_10tfloat32_tESM_NSA_8TiledMMAINSA_8MMA_AtomIJNSA_23SM100_MMA_TF32_2x1SM_SSISM_SM_fLi256ELi128ELNSA_4UMMA5MajorE0ELSR_1ELNSQ_7ScaleInE0ELSS_0EEEEEENSA_6LayoutINSB_IJSE_SE_SE_EEENSB_IJNSC_ILi0EEESX_SX_EEEEENSB_IJNSA_10UnderscoreES10_S10_EEEEENS7_6detail27Sm100ImplicitGemmTileTraitsINSA_25SM100_TMA_2SM_LOAD_IM2COLENSA_14ComposedLayoutINSA_7SwizzleILi3ELi4ELi3EEENSA_18smem_ptr_flag_bitsILi32EEENSV_INSB_IJNSC_ILi8EEESJ_EEENSB_IJSJ_SE_EEEEEEEvEENS14_INSA_18SM100_TMA_2SM_LOADENS16_INS17_ILi2ELi5ELi2EEES1A_NSV_INSB_IJSJ_NSC_ILi4EEEEEENSB_IJSE_SJ_EEEEEEEvEEEENS_8epilogue10collective18CollectiveEpilogueINS1Q_23Sm100TmaWarpSpecializedILi4ELi2ELi16ELb1ELb0EEEJNSB_IJSI_SI_SK_EEENSB_IJNSV_ISI_SE_EENSV_INSC_ILi16EEESE_EEEEESM_NSB_IJNSB_IJlllEEESE_SX_EEESM_S21_NS1Q_6fusion15FusionCallbacksIS1U_NS22_17LinearCombinationISM_fSM_fLNS_15FloatRoundStyleE2EEES1V_S1Z_JEEENSA_5SM1004TMEM4LOAD26SM100_TMEM_LOAD_32dp32b16xENSA_20SM90_TMA_LOAD_IM2COLENS16_INS17_ILi2ELi4ELi3EEES1A_NSV_INSB_IJS1B_S1X_EEENSB_IJS1X_SE_EEEEEEENSA_39AutoVectorizingCopyWithAssumedAlignmentILi128EEENSA_21SM90_TMA_STORE_IM2COLES2H_S2J_S2J_EEEvvEEEEvNT_6ParamsE --------------------------
	.section	.text._ZN7cutlass13device_kernelINS_4conv6kernel13ConvUniversalINS1_16ConvProblemShapeILNS1_8OperatorE1ELi2EEENS1_10collective14CollectiveConvINS1_47MainloopSm100TmaUmmaWarpSpecializedImplicitGemmILS5_1ELi8ELi2ELi1ELi2EN4cute5tupleIJNSA_1CILi2EEENSC_ILi1EEESE_EEEEENSB_IJNSC_ILi256EEENSC_ILi128EEENSB_IJNSC_ILi32EEEEEEEEENS_10tfloat32_tESM_NSA_8TiledMMAINSA_8MMA_AtomIJNSA_23SM100_MMA_TF32_2x1SM_SSISM_SM_fLi256ELi128ELNSA_4UMMA5MajorE0ELSR_1ELNSQ_7ScaleInE0ELSS_0EEEEEENSA_6LayoutINSB_IJSE_SE_SE_EEENSB_IJNSC_ILi0EEESX_SX_EEEEENSB_IJNSA_10UnderscoreES10_S10_EEEEENS7_6detail27Sm100ImplicitGemmTileTraitsINSA_25SM100_TMA_2SM_LOAD_IM2COLENSA_14ComposedLayoutINSA_7SwizzleILi3ELi4ELi3EEENSA_18smem_ptr_flag_bitsILi32EEENSV_INSB_IJNSC_ILi8EEESJ_EEENSB_IJSJ_SE_EEEEEEEvEENS14_INSA_18SM100_TMA_2SM_LOADENS16_INS17_ILi2ELi5ELi2EEES1A_NSV_INSB_IJSJ_NSC_ILi4EEEEEENSB_IJSE_SJ_EEEEEEEvEEEENS_8epilogue10collective18CollectiveEpilogueINS1Q_23Sm100TmaWarpSpecializedILi4ELi2ELi16ELb1ELb0EEEJNSB_IJSI_SI_SK_EEENSB_IJNSV_ISI_SE_EENSV_INSC_ILi16EEESE_EEEEESM_NSB_IJNSB_IJlllEEESE_SX_EEESM_S21_NS1Q_6fusion15FusionCallbacksIS1U_NS22_17LinearCombinationISM_fSM_fLNS_15FloatRoundStyleE2EEES1V_S1Z_JEEENSA_5SM1004TMEM4LOAD26SM100_TMEM_LOAD_32dp32b16xENSA_20SM90_TMA_LOAD_IM2COLENS16_INS17_ILi2ELi4ELi3EEES1A_NSV_INSB_IJS1B_S1X_EEENSB_IJS1X_SE_EEEEEEENSA_39AutoVectorizingCopyWithAssumedAlignmentILi128EEENSA_21SM90_TMA_STORE_IM2COLES2H_S2J_S2J_EEEvvEEEEvNT_6ParamsE,"ax",@progbits
	.align	128
.text._ZN7cutlass13device_kernelINS_4conv6kernel13ConvUniversalINS1_16ConvProblemShapeILNS1_8OperatorE1ELi2EEENS1_10collective14CollectiveConvINS1_47MainloopSm100TmaUmmaWarpSpecializedImplicitGemmILS5_1ELi8ELi2ELi1ELi2EN4cute5tupleIJNSA_1CILi2EEENSC_ILi1EEESE_EEEEENSB_IJNSC_ILi256EEENSC_ILi128EEENSB_IJNSC_ILi32EEEEEEEEENS_10tfloat32_tESM_NSA_8TiledMMAINSA_8MMA_AtomIJNSA_23SM100_MMA_TF32_2x1SM_SSISM_SM_fLi256ELi128ELNSA_4UMMA5MajorE0ELSR_1ELNSQ_7ScaleInE0ELSS_0EEEEEENSA_6LayoutINSB_IJSE_SE_SE_EEENSB_IJNSC_ILi0EEESX_SX_EEEEENSB_IJNSA_10UnderscoreES10_S10_EEEEENS7_6detail27Sm100ImplicitGemmTileTraitsINSA_25SM100_TMA_2SM_LOAD_IM2COLENSA_14ComposedLayoutINSA_7SwizzleILi3ELi4ELi3EEENSA_18smem_ptr_flag_bitsILi32EEENSV_INSB_IJNSC_ILi8EEESJ_EEENSB_IJSJ_SE_EEEEEEEvEENS14_INSA_18SM100_TMA_2SM_LOADENS16_INS17_ILi2ELi5ELi2EEES1A_NSV_INSB_IJSJ_NSC_ILi4EEEEEENSB_IJSE_SJ_EEEEEEEvEEEENS_8epilogue10collective18CollectiveEpilogueINS1Q_23Sm100TmaWarpSpecializedILi4ELi2ELi16ELb1ELb0EEEJNSB_IJSI_SI_SK_EEENSB_IJNSV_ISI_SE_EENSV_INSC_ILi16EEESE_EEEEESM_NSB_IJNSB_IJlllEEESE_SX_EEESM_S21_NS1Q_6fusion15FusionCallbacksIS1U_NS22_17LinearCombinationISM_fSM_fLNS_15FloatRoundStyleE2EEES1V_S1Z_JEEENSA_5SM1004TMEM4LOAD26SM100_TMEM_LOAD_32dp32b16xENSA_20SM90_TMA_LOAD_IM2COLENS16_INS17_ILi2ELi4ELi3EEES1A_NSV_INSB_IJS1B_S1X_EEENSB_IJS1X_SE_EEEEEEENSA_39AutoVectorizingCopyWithAssumedAlignmentILi128EEENSA_21SM90_TMA_STORE_IM2COLES2H_S2J_S2J_EEEvvEEEEvNT_6ParamsE:
        .type           _ZN7cutlass13device_kernelINS_4conv6kernel13ConvUniversalINS1_16ConvProblemShapeILNS1_8OperatorE1ELi2EEENS1_10collective14CollectiveConvINS1_47MainloopSm100TmaUmmaWarpSpecializedImplicitGemmILS5_1ELi8ELi2ELi1ELi2EN4cute5tupleIJNSA_1CILi2EEENSC_ILi1EEESE_EEEEENSB_IJNSC_ILi256EEENSC_ILi128EEENSB_IJNSC_ILi32EEEEEEEEENS_10tfloat32_tESM_NSA_8TiledMMAINSA_8MMA_AtomIJNSA_23SM100_MMA_TF32_2x1SM_SSISM_SM_fLi256ELi128ELNSA_4UMMA5MajorE0ELSR_1ELNSQ_7ScaleInE0ELSS_0EEEEEENSA_6LayoutINSB_IJSE_SE_SE_EEENSB_IJNSC_ILi0EEESX_SX_EEEEENSB_IJNSA_10UnderscoreES10_S10_EEEEENS7_6detail27Sm100ImplicitGemmTileTraitsINSA_25SM100_TMA_2SM_LOAD_IM2COLENSA_14ComposedLayoutINSA_7SwizzleILi3ELi4ELi3EEENSA_18smem_ptr_flag_bitsILi32EEENSV_INSB_IJNSC_ILi8EEESJ_EEENSB_IJSJ_SE_EEEEEEEvEENS14_INSA_18SM100_TMA_2SM_LOADENS16_INS17_ILi2ELi5ELi2EEES1A_NSV_INSB_IJSJ_NSC_ILi4EEEEEENSB_IJSE_SJ_EEEEEEEvEEEENS_8epilogue10collective18CollectiveEpilogueINS1Q_23Sm100TmaWarpSpecializedILi4ELi2ELi16ELb1ELb0EEEJNSB_IJSI_SI_SK_EEENSB_IJNSV_ISI_SE_EENSV_INSC_ILi16EEESE_EEEEESM_NSB_IJNSB_IJlllEEESE_SX_EEESM_S21_NS1Q_6fusion15FusionCallbacksIS1U_NS22_17LinearCombinationISM_fSM_fLNS_15FloatRoundStyleE2EEES1V_S1Z_JEEENSA_5SM1004TMEM4LOAD26SM100_TMEM_LOAD_32dp32b16xENSA_20SM90_TMA_LOAD_IM2COLENS16_INS17_ILi2ELi4ELi3EEES1A_NSV_INSB_IJS1B_S1X_EEENSB_IJS1X_SE_EEEEEEENSA_39AutoVectorizingCopyWithAssumedAlignmentILi128EEENSA_21SM90_TMA_STORE_IM2COLES2H_S2J_S2J_EEEvvEEEEvNT_6ParamsE,@function
        .size           _ZN7cutlass13device_kernelINS_4conv6kernel13ConvUniversalINS1_16ConvProblemShapeILNS1_8OperatorE1ELi2EEENS1_10collective14CollectiveConvINS1_47MainloopSm100TmaUmmaWarpSpecializedImplicitGemmILS5_1ELi8ELi2ELi1ELi2EN4cute5tupleIJNSA_1CILi2EEENSC_ILi1EEESE_EEEEENSB_IJNSC_ILi256EEENSC_ILi128EEENSB_IJNSC_ILi32EEEEEEEEENS_10tfloat32_tESM_NSA_8TiledMMAINSA_8MMA_AtomIJNSA_23SM100_MMA_TF32_2x1SM_SSISM_SM_fLi256ELi128ELNSA_4UMMA5MajorE0ELSR_1ELNSQ_7ScaleInE0ELSS_0EEEEEENSA_6LayoutINSB_IJSE_SE_SE_EEENSB_IJNSC_ILi0EEESX_SX_EEEEENSB_IJNSA_10UnderscoreES10_S10_EEEEENS7_6detail27Sm100ImplicitGemmTileTraitsINSA_25SM100_TMA_2SM_LOAD_IM2COLENSA_14ComposedLayoutINSA_7SwizzleILi3ELi4ELi3EEENSA_18smem_ptr_flag_bitsILi32EEENSV_INSB_IJNSC_ILi8EEESJ_EEENSB_IJSJ_SE_EEEEEEEvEENS14_INSA_18SM100_TMA_2SM_LOADENS16_INS17_ILi2ELi5ELi2EEES1A_NSV_INSB_IJSJ_NSC_ILi4EEEEEENSB_IJSE_SJ_EEEEEEEvEEEENS_8epilogue10collective18CollectiveEpilogueINS1Q_23Sm100TmaWarpSpecializedILi4ELi2ELi16ELb1ELb0EEEJNSB_IJSI_SI_SK_EEENSB_IJNSV_ISI_SE_EENSV_INSC_ILi16EEESE_EEEEESM_NSB_IJNSB_IJlllEEESE_SX_EEESM_S21_NS1Q_6fusion15FusionCallbacksIS1U_NS22_17LinearCombinationISM_fSM_fLNS_15FloatRoundStyleE2EEES1V_S1Z_JEEENSA_5SM1004TMEM4LOAD26SM100_TMEM_LOAD_32dp32b16xENSA_20SM90_TMA_LOAD_IM2COLENS16_INS17_ILi2ELi4ELi3EEES1A_NSV_INSB_IJS1B_S1X_EEENSB_IJS1X_SE_EEEEEEENSA_39AutoVectorizingCopyWithAssumedAlignmentILi128EEENSA_21SM90_TMA_STORE_IM2COLES2H_S2J_S2J_EEEvvEEEEvNT_6ParamsE,(.L_x_243 - _ZN7cutlass13device_kernelINS_4conv6kernel13ConvUniversalINS1_16ConvProblemShapeILNS1_8OperatorE1ELi2EEENS1_10collective14CollectiveConvINS1_47MainloopSm100TmaUmmaWarpSpecializedImplicitGemmILS5_1ELi8ELi2ELi1ELi2EN4cute5tupleIJNSA_1CILi2EEENSC_ILi1EEESE_EEEEENSB_IJNSC_ILi256EEENSC_ILi128EEENSB_IJNSC_ILi32EEEEEEEEENS_10tfloat32_tESM_NSA_8TiledMMAINSA_8MMA_AtomIJNSA_23SM100_MMA_TF32_2x1SM_SSISM_SM_fLi256ELi128ELNSA_4UMMA5MajorE0ELSR_1ELNSQ_7ScaleInE0ELSS_0EEEEEENSA_6LayoutINSB_IJSE_SE_SE_EEENSB_IJNSC_ILi0EEESX_SX_EEEEENSB_IJNSA_10UnderscoreES10_S10_EEEEENS7_6detail27Sm100ImplicitGemmTileTraitsINSA_25SM100_TMA_2SM_LOAD_IM2COLENSA_14ComposedLayoutINSA_7SwizzleILi3ELi4ELi3EEENSA_18smem_ptr_flag_bitsILi32EEENSV_INSB_IJNSC_ILi8EEESJ_EEENSB_IJSJ_SE_EEEEEEEvEENS14_INSA_18SM100_TMA_2SM_LOADENS16_INS17_ILi2ELi5ELi2EEES1A_NSV_INSB_IJSJ_NSC_ILi4EEEEEENSB_IJSE_SJ_EEEEEEEvEEEENS_8epilogue10collective18CollectiveEpilogueINS1Q_23Sm100TmaWarpSpecializedILi4ELi2ELi16ELb1ELb0EEEJNSB_IJSI_SI_SK_EEENSB_IJNSV_ISI_SE_EENSV_INSC_ILi16EEESE_EEEEESM_NSB_IJNSB_IJlllEEESE_SX_EEESM_S21_NS1Q_6fusion15FusionCallbacksIS1U_NS22_17LinearCombinationISM_fSM_fLNS_15FloatRoundStyleE2EEES1V_S1Z_JEEENSA_5SM1004TMEM4LOAD26SM100_TMEM_LOAD_32dp32b16xENSA_20SM90_TMA_LOAD_IM2COLENS16_INS17_ILi2ELi4ELi3EEES1A_NSV_INSB_IJS1B_S1X_EEENSB_IJS1X_SE_EEEEEEENSA_39AutoVectorizingCopyWithAssumedAlignmentILi128EEENSA_21SM90_TMA_STORE_IM2COLES2H_S2J_S2J_EEEvvEEEEvNT_6ParamsE)
        .other          _ZN7cutlass13device_kernelINS_4conv6kernel13ConvUniversalINS1_16ConvProblemShapeILNS1_8OperatorE1ELi2EEENS1_10collective14CollectiveConvINS1_47MainloopSm100TmaUmmaWarpSpecializedImplicitGemmILS5_1ELi8ELi2ELi1ELi2EN4cute5tupleIJNSA_1CILi2EEENSC_ILi1EEESE_EEEEENSB_IJNSC_ILi256EEENSC_ILi128EEENSB_IJNSC_ILi32EEEEEEEEENS_10tfloat32_tESM_NSA_8TiledMMAINSA_8MMA_AtomIJNSA_23SM100_MMA_TF32_2x1SM_SSISM_SM_fLi256ELi128ELNSA_4UMMA5MajorE0ELSR_1ELNSQ_7ScaleInE0ELSS_0EEEEEENSA_6LayoutINSB_IJSE_SE_SE_EEENSB_IJNSC_ILi0EEESX_SX_EEEEENSB_IJNSA_10UnderscoreES10_S10_EEEEENS7_6detail27Sm100ImplicitGemmTileTraitsINSA_25SM100_TMA_2SM_LOAD_IM2COLENSA_14ComposedLayoutINSA_7SwizzleILi3ELi4ELi3EEENSA_18smem_ptr_flag_bitsILi32EEENSV_INSB_IJNSC_ILi8EEESJ_EEENSB_IJSJ_SE_EEEEEEEvEENS14_INSA_18SM100_TMA_2SM_LOADENS16_INS17_ILi2ELi5ELi2EEES1A_NSV_INSB_IJSJ_NSC_ILi4EEEEEENSB_IJSE_SJ_EEEEEEEvEEEENS_8epilogue10collective18CollectiveEpilogueINS1Q_23Sm100TmaWarpSpecializedILi4ELi2ELi16ELb1ELb0EEEJNSB_IJSI_SI_SK_EEENSB_IJNSV_ISI_SE_EENSV_INSC_ILi16EEESE_EEEEESM_NSB_IJNSB_IJlllEEESE_SX_EEESM_S21_NS1Q_6fusion15FusionCallbacksIS1U_NS22_17LinearCombinationISM_fSM_fLNS_15FloatRoundStyleE2EEES1V_S1Z_JEEENSA_5SM1004TMEM4LOAD26SM100_TMEM_LOAD_32dp32b16xENSA_20SM90_TMA_LOAD_IM2COLENS16_INS17_ILi2ELi4ELi3EEES1A_NSV_INSB_IJS1B_S1X_EEENSB_IJS1X_SE_EEEEEEENSA_39AutoVectorizingCopyWithAssumedAlignmentILi128EEENSA_21SM90_TMA_STORE_IM2COLES2H_S2J_S2J_EEEvvEEEEvNT_6ParamsE,@"STO_CUDA_ENTRY STV_DEFAULT"
_ZN7cutlass13device_kernelINS_4conv6kernel13ConvUniversalINS1_16ConvProblemShapeILNS1_8OperatorE1ELi2EEENS1_10collective14CollectiveConvINS1_47MainloopSm100TmaUmmaWarpSpecializedImplicitGemmILS5_1ELi8ELi2ELi1ELi2EN4cute5tupleIJNSA_1CILi2EEENSC_ILi1EEESE_EEEEENSB_IJNSC_ILi256EEENSC_ILi128EEENSB_IJNSC_ILi32EEEEEEEEENS_10tfloat32_tESM_NSA_8TiledMMAINSA_8MMA_AtomIJNSA_23SM100_MMA_TF32_2x1SM_SSISM_SM_fLi256ELi128ELNSA_4UMMA5MajorE0ELSR_1ELNSQ_7ScaleInE0ELSS_0EEEEEENSA_6LayoutINSB_IJSE_SE_SE_EEENSB_IJNSC_ILi0EEESX_SX_EEEEENSB_IJNSA_10UnderscoreES10_S10_EEEEENS7_6detail27Sm100ImplicitGemmTileTraitsINSA_25SM100_TMA_2SM_LOAD_IM2COLENSA_14ComposedLayoutINSA_7SwizzleILi3ELi4ELi3EEENSA_18smem_ptr_flag_bitsILi32EEENSV_INSB_IJNSC_ILi8EEESJ_EEENSB_IJSJ_SE_EEEEEEEvEENS14_INSA_18SM100_TMA_2SM_LOADENS16_INS17_ILi2ELi5ELi2EEES1A_NSV_INSB_IJSJ_NSC_ILi4EEEEEENSB_IJSE_SJ_EEEEEEEvEEEENS_8epilogue10collective18CollectiveEpilogueINS1Q_23Sm100TmaWarpSpecializedILi4ELi2ELi16ELb1ELb0EEEJNSB_IJSI_SI_SK_EEENSB_IJNSV_ISI_SE_EENSV_INSC_ILi16EEESE_EEEEESM_NSB_IJNSB_IJlllEEESE_SX_EEESM_S21_NS1Q_6fusion15FusionCallbacksIS1U_NS22_17LinearCombinationISM_fSM_fLNS_15FloatRoundStyleE2EEES1V_S1Z_JEEENSA_5SM1004TMEM4LOAD26SM100_TMEM_LOAD_32dp32b16xENSA_20SM90_TMA_LOAD_IM2COLENS16_INS17_ILi2ELi4ELi3EEES1A_NSV_INSB_IJS1B_S1X_EEENSB_IJS1X_SE_EEEEEEENSA_39AutoVectorizingCopyWithAssumedAlignmentILi128EEENSA_21SM90_TMA_STORE_IM2COLES2H_S2J_S2J_EEEvvEEEEvNT_6ParamsE:
[----:B------:R-:W1:Y:S01]  /*0000*/  LDC R1, c[0x0][0x37c] ;  /* 0x0000df00ff017b82 */ /* 0x000e620000000800 */
[----:B------:R-:W2:Y:S01]  /*0010*/  S2R R56, SR_TID.X ;  /* 0x0000000000387919 */ /* 0x000ea20000002100 */
[----:B------:R-:W3:Y:S06]  /*0020*/  LDCU.64 UR8, c[0x0][0x890] ;  /* 0x00011200ff0877ac */ /* 0x000eec0008000a00 */
[----:B------:R-:W4:Y:S01]  /*0030*/  S2UR UR4, SR_CgaCtaId ;  /* 0x00000000000479c3 */ /* 0x000f220000008800 */
[----:B-1----:R-:W-:Y:S01]  /*0040*/  VIADD R1, R1, 0xfffffff8 ;  /* 0xfffffff801017836 */ /* 0x002fe20000000000 */
[----:B------:R-:W-:-:S02]  /*0050*/  PRMT R58, RZ, 0x7610, R58 ;  /* 0x00007610ff3a7816 */ /* 0x000fc4000000003a */
[----:B------:R-:W-:Y:S02]  /*0060*/  ELECT P1, URZ, PT ;  /* 0x0000000000ff782f */ /* 0x000fe40003820000 */
[----:B------:R-:W-:Y:S01]  /*0070*/  R2UR UR48, R1 ;  /* 0x00000000013072ca */ /* 0x000fe200000e0000 */
[----:B---3--:R-:W-:-:S04]  /*0080*/  UISETP.NE.U32.AND UP0, UPT, UR8, URZ, UPT ;  /* 0x000000ff0800728c */ /* 0x008fc8000bf05070 */
[----:B------:R-:W-:Y:S02]  /*0090*/  UISETP.NE.AND.EX UP0, UPT, UR9, URZ, UPT, UP0 ;  /* 0x000000ff0900728c */ /* 0x000fe4000bf05300 */
[----:B----4-:R-:W-:Y:S02]  /*00a0*/  ULOP3.LUT UR38, UR4, 0x1, URZ, 0xc0, !UPT ;  /* 0x0000000104267892 */ /* 0x010fe4000f8ec0ff */
[----:B------:R-:W-:Y:S01]  /*00b0*/  ULOP3.LUT UR37, UR4, 0x1, URZ, 0x3c, !UPT ;  /* 0x0000000104257892 */ /* 0x000fe2000f8e3cff */
[----:B--2---:R-:W-:-:S05]  /*00c0*/  SHF.R.U32.HI R59, RZ, 0x5, R56 ;  /* 0x00000005ff3b7819 */ /* 0x004fca0000011638 */
[----:B------:R-:W1:Y:S02]  /*00d0*/  SHFL.IDX PT, R0, R59, RZ, 0x1f ;  /* 0x00001fff3b007589 */ /* 0x000e6400000e0000 */
[----:B-1----:R-:W-:Y:S01]  /*00e0*/  R2UR UR18, R0 ;  /* 0x00000000001272ca */ /* 0x002fe200000e0000 */
[----:B------:R-:W-:-:S14]  /*00f0*/  BRA.U UP0, `(.L_x_0) ;  /* 0x0000000100307547 */ /* 0x000fdc000b800000 */
[----:B------:R-:W1:Y:S02]  /*0100*/  LDCU.64 UR4, c[0x0][0x888] ;  /* 0x00011100ff0477ac */ /* 0x000e640008000a00 */
[----:B-1----:R-:W-:-:S04]  /*0110*/  UISETP.NE.U32.AND UP0, UPT, UR4, URZ, UPT ;  /* 0x000000ff0400728c */ /* 0x002fc8000bf05070 */
[----:B------:R-:W-:-:S09]  /*0120*/  UISETP.NE.AND.EX UP0, UPT, UR5, URZ, UPT, UP0 ;  /* 0x000000ff0500728c */ /* 0x000fd2000bf05300 */
[----:B------:R-:W-:Y:S05]  /*0130*/  BRA.U !UP0, `(.L_x_1) ;  /* 0x0000000108147547 */ /* 0x000fea000b800000 */
[----:B------:R-:W1:Y:S01]  /*0140*/  LDC.64 R2, c[0x0][0x888] ;  /* 0x00022200ff027b82 */ /* 0x000e620000000a00 */
[----:B------:R-:W1:Y:S02]  /*0150*/  LDCU.64 UR4, c[0x0][0x358] ;  /* 0x00006b00ff0477ac */ /* 0x000e640008000a00 */
[----:B-1----:R1:W5:Y:S01]  /*0160*/  LDG.E R27, desc[UR4][R2.64] ;  /* 0x00000004021b7981 */ /* 0x002362000c1e1900 */
[----:B------:R-:W-:Y:S01]  /*0170*/  HFMA2 R58, -RZ, RZ, 0, 5.9604644775390625e-08 ;  /* 0x00000001ff3a7431 */ /* 0x000fe200000001ff */
[----:B------:R-:W-:Y:S05]  /*0180*/  BRA `(.L_x_0) ;  /* 0x00000000000c7947 */ /* 0x000fea0003800000 */
.L_x_1:
[----:B------:R-:W1:Y:S01]  /*0190*/  LDCU UR4, c[0x0][0x880] ;  /* 0x00011000ff0477ac */ /* 0x000e620008000800 */
[----:B------:R-:W-:Y:S01]  /*01a0*/  HFMA2 R58, -RZ, RZ, 0, 5.9604644775390625e-08 ;  /* 0x00000001ff3a7431 */ /* 0x000fe200000001ff */
[----:B-1----:R-:W-:-:S07]  /*01b0*/  MOV R27, UR4 ;  /* 0x00000004001b7c02 */ /* 0x002fce0008000f00 */
.L_x_0:
[----:B------:R-:W2:Y:S02]  /*01c0*/  LDCU.64 UR4, c[0x0][0x8b0] ;  /* 0x00011600ff0477ac */ /* 0x000ea40008000a00 */
[----:B--2---:R-:W-:-:S04]  /*01d0*/  UISETP.NE.U32.AND UP0, UPT, UR4, URZ, UPT ;  /* 0x000000ff0400728c */ /* 0x004fc8000bf05070 */
[----:B------:R-:W-:-:S09]  /*01e0*/  UISETP.NE.AND.EX UP0, UPT, UR5, URZ, UPT, UP0 ;  /* 0x000000ff0500728c */ /* 0x000fd2000bf05300 */
[----:B------:R-:W-:Y:S05]  /*01f0*/  BRA.U UP0, `(.L_x_2) ;  /* 0x0000000100287547 */ /* 0x000fea000b800000 */
[----:B------:R-:W2:Y:S02]  /*0200*/  LDCU.64 UR4, c[0x0][0x8a8] ;  /* 0x00011500ff0477ac */ /* 0x000ea40008000a00 */
[----:B--2---:R-:W-:-:S04]  /*0210*/  UISETP.NE.U32.AND UP0, UPT, UR4, URZ, UPT ;  /* 0x000000ff0400728c */ /* 0x004fc8000bf05070 */
[----:B------:R-:W-:-:S09]  /*0220*/  UISETP.NE.AND.EX UP0, UPT, UR5, URZ, UPT, UP0 ;  /* 0x000000ff0500728c */ /* 0x000fd2000bf05300 */
[----:B------:R-:W-:Y:S05]  /*0230*/  BRA.U !UP0, `(.L_x_3) ;  /* 0x0000000108107547 */ /* 0x000fea000b800000 */
[----:B------:R-:W2:Y:S01]  /*0240*/  LDC.64 R24, c[0x0][0x8a8] ;  /* 0x00022a00ff187b82 */ /* 0x000ea20000000a00 */
[----:B------:R-:W2:Y:S02]  /*0250*/  LDCU.64 UR4, c[0x0][0x358] ;  /* 0x00006b00ff0477ac */ /* 0x000ea40008000a00 */
[----:B--2---:R2:W5:Y:S01]  /*0260*/  LDG.E R24, desc[UR4][R24.64] ;  /* 0x0000000418187981 */ /* 0x004562000c1e1900 */
[----:B------:R-:W-:Y:S05]  /*0270*/  BRA `(.L_x_2) ;  /* 0x0000000000087947 */ /* 0x000fea0003800000 */
.L_x_3:
[----:B------:R-:W2:Y:S02]  /*0280*/  LDCU UR4, c[0x0][0x8a0] ;  /* 0x00011400ff0477ac */ /* 0x000ea40008000800 */
[----:B--2---:R-:W-:Y:S02]  /*0290*/  MOV R24, UR4 ;  /* 0x0000000400187c02 */ /* 0x004fe40008000f00 */
.L_x_2:
[----:B------:R-:W-:Y:S01]  /*02a0*/  IMAD.U32 R0, RZ, RZ, UR18 ;  /* 0x00000012ff007e24 */ /* 0x000fe2000f8e00ff */
[----:B------:R-:W-:Y:S04]  /*02b0*/  BSSY.RECONVERGENT B0, `(.L_x_4) ;  /* 0x000000c000007945 */ /* 0x000fe80003800200 */
[C---:B------:R-:W-:Y:S02]  /*02c0*/  ISETP.NE.OR P2, PT, R0.reuse, 0x1, !P1 ;  /* 0x000000010000780c */ /* 0x040fe40004f45670 */
[----:B------:R-:W-:-:S11]  /*02d0*/  ISETP.NE.OR P0, PT, R0, 0x3, !P1 ;  /* 0x000000030000780c */ /* 0x000fd60004f05670 */
[----:B------:R-:W-:Y:S05]  /*02e0*/  @P2 BRA `(.L_x_5) ;  /* 0x0000000000202947 */ /* 0x000fea0003800000 */
[----:B------:R-:W3:Y:S02]  /*02f0*/  LDCU.64 UR4, c[0x0][0x348] ;  /* 0x00006900ff0477ac */ /* 0x000ee40008000a00 */
[----:B---3--:R-:W-:Y:S02]  /*0300*/  UIADD3 UR6, UP1, UPT, UR4, 0x80, URZ ;  /* 0x0000008004067890 */ /* 0x008fe4000ff3e0ff */
[----:B------:R-:W-:Y:S02]  /*0310*/  UIADD3 UR4, UP0, UPT, UR4, 0x180, URZ ;  /* 0x0000018004047890 */ /* 0x000fe4000ff1e0ff */
[----:B------:R-:W-:Y:S02]  /*0320*/  UIADD3.X UR7, UPT, UPT, URZ, UR5, URZ, UP1, !UPT ;  /* 0x00000005ff077290 */ /* 0x000fe40008ffe4ff */
[----:B------:R-:W-:-:S07]  /*0330*/  UIADD3.X UR5, UPT, UPT, URZ, UR5, URZ, UP0, !UPT ;  /* 0x00000005ff057290 */ /* 0x000fce00087fe4ff */
[----:B------:R3:W-:Y:S02]  /*0340*/  UTMACCTL.PF [UR6] ;  /* 0x00000000060079b9 */ /* 0x0007e40008040000 */
[----:B------:R3:W-:Y:S02]  /*0350*/  UTMACCTL.PF [UR4] ;  /* 0x00000000040079b9 */ /* 0x0007e40008040000 */
[----:B---3--:R-:W-:Y:S01]  /*0360*/  NOP ;  /* 0x0000000000007918 */ /* 0x008fe20000000000 */
.L_x_5:
[----:B------:R-:W-:Y:S05]  /*0370*/  BSYNC.RECONVERGENT B0 ;  /* 0x0000000000007941 */ /* 0x000fea0003800200 */
.L_x_4:
[----:B------:R-:W-:Y:S04]  /*0380*/  BSSY.RECONVERGENT B0, `(.L_x_6) ;  /* 0x000000a000007945 */ /* 0x000fe80003800200 */
        /* <DEDUP_REMOVED lines=9> */
.L_x_7:
[----:B------:R-:W-:Y:S05]  /*0420*/  BSYNC.RECONVERGENT B0 ;  /* 0x0000000000007941 */ /* 0x000fea0003800200 */
.L_x_6:
[----:B------:R-:W3:Y:S01]  /*0430*/  LDCU.64 UR4, c[0x0][0x888] ;  /* 0x00011100ff0477ac */ /* 0x000ee20008000a00 */
[----:B------:R-:W-:Y:S02]  /*0440*/  UISETP.EQ.U32.AND UP2, UPT, UR8, URZ, UPT ;  /* 0x000000ff0800728c */ /* 0x000fe4000bf42070 */
[----:B------:R-:W-:Y:S02]  /*0450*/  UPLOP3.LUT UP3, UPT, UPT, UPT, UPT, 0x80, 0x8 ;  /* 0x000000000008789c */ /* 0x000fe40003f6f070 */
[----:B---3--:R-:W-:-:S04]  /*0460*/  UISETP.NE.U32.AND UP0, UPT, UR4, URZ, UPT ;  /* 0x000000ff0400728c */ /* 0x008fc8000bf05070 */
[----:B------:R-:W-:-:S04]  /*0470*/  UISETP.NE.AND.EX UP1, UPT, UR5, URZ, UPT, UP0 ;  /* 0x000000ff0500728c */ /* 0x000fc8000bf25300 */
[----:B------:R-:W-:-:S04]  /*0480*/  UISETP.EQ.OR.EX UP4, UPT, UR9, URZ, !UP1, UP2 ;  /* 0x000000ff0900728c */ /* 0x000fc8000cf82720 */
[----:B------:R-:W-:-:S06]  /*0490*/  UP2UR UR4, UPR, URZ, 0x10 ;  /* 0x00000010ff047883 */ /* 0x000fcc0008000000 */
[----:B------:R-:W-:Y:S01]  /*04a0*/  MOV R68, UR4 ;  /* 0x0000000400447c02 */ /* 0x000fe20008000f00 */
[----:B------:R-:W-:Y:S06]  /*04b0*/  BRA.U !UP4, `(.L_x_8) ;  /* 0x000000010c207547 */ /* 0x000fec000b800000 */
[----:B------:R-:W-:Y:S01]  /*04c0*/  UISETP.NE.U32.AND UP0, UPT, UR8, URZ, UPT ;  /* 0x000000ff0800728c */ /* 0x000fe2000bf05070 */
[----:B-----5:R-:W-:Y:S01]  /*04d0*/  FSETP.NEU.AND P0, PT, R27, RZ, PT ;  /* 0x000000ff1b00720b */ /* 0x020fe20003f0d000 */
[----:B------:R-:W-:Y:S02]  /*04e0*/  USEL UR4, URZ, 0xffffffff, UP1 ;  /* 0xffffffffff047887 */ /* 0x000fe40008800000 */
[----:B------:R-:W-:-:S10]  /*04f0*/  UISETP.NE.AND.EX UP2, UPT, UR9, URZ, UPT, UP0 ;  /* 0x000000ff0900728c */ /* 0x000fd4000bf45300 */
[----:B------:R-:W-:Y:S01]  /*0500*/  VOTEU.ANY UP0, P0 ;  /* 0x0000000000ff7886 */ /* 0x000fe20000000100 */
[----:B------:R-:W-:-:S04]  /*0510*/  @!UP2 USEL UR4, URZ, 0xffffffff, UP0 ;  /* 0xffffffffff04a887 */ /* 0x000fc80008000000 */
[----:B------:R-:W-:-:S04]  /*0520*/  ULOP3.LUT UR4, UR4, 0x1, URZ, 0xc0, !UPT ;  /* 0x0000000104047892 */ /* 0x000fc8000f8ec0ff */
[----:B------:R-:W-:-:S11]  /*0530*/  UISETP.NE.U32.AND UP3, UPT, UR4, 0x1, UPT ;  /* 0x000000010400788c */ /* 0x000fd6000bf65070 */
.L_x_8:
[----:B------:R-:W3:Y:S01]  /*0540*/  SHFL.IDX PT, R0, R59, RZ, 0x1f ;  /* 0x00001fff3b007589 */ /* 0x000ee200000e0000 */
[----:B------:R-:W-:Y:S02]  /*0550*/  UISETP.NE.AND UP5, UPT, UR18, 0x2, UPT ;  /* 0x000000021200788c */ /* 0x000fe4000bfa5270 */
[----:B------:R-:W-:Y:S02]  /*0560*/  UISETP.NE.AND UP0, UPT, UR18, 0x2, UPT ;  /* 0x000000021200788c */ /* 0x000fe4000bf05270 */
[----:B------:R-:W-:Y:S02]  /*0570*/  UISETP.NE.OR UP2, UPT, UR38, URZ, UP5 ;  /* 0x000000ff2600728c */ /* 0x000fe4000af45670 */
[----:B------:R-:W-:-:S04]  /*0580*/  USEL UR68, URZ, 0x1, UP0 ;  /* 0x00000001ff447887 */ /* 0x000fc80008000000 */
[----:B------:R-:W-:Y:S02]  /*0590*/  PLOP3.LUT P3, PT, P1, PT, UP2, 0xae, 0xea ;  /* 0x0000000000ea781c */ /* 0x000fe40000f6f52e */
[----:B---3--:R-:W-:-:S13]  /*05a0*/  ISETP.NE.AND P0, PT, R0, RZ, PT ;  /* 0x000000ff0000720c */ /* 0x008fda0003f05270 */
[----:B------:R-:W-:Y:S05]  /*05b0*/  @P0 BRA `(.L_x_9) ;  /* 0x0000000000680947 */ /* 0x000fea0003800000 */
[----:B------:R-:W3:Y:S01]  /*05c0*/  S2UR UR5, SR_CgaCtaId ;  /* 0x00000000000579c3 */ /* 0x000ee20000008800 */
[----:B------:R-:W-:Y:S01]  /*05d0*/  UMOV UR4, 0x400 ;  /* 0x0000040000047882 */ /* 0x000fe20000000000 */
[----:B------:R-:W-:Y:S01]  /*05e0*/  UMOV UR6, 0x1 ;  /* 0x0000000100067882 */ /* 0x000fe20000000000 */
[----:B------:R-:W-:Y:S01]  /*05f0*/  ELECT P0, URZ, PT ;  /* 0x0000000000ff782f */ /* 0x000fe20003800000 */
[----:B------:R-:W-:-:S04]  /*0600*/  UIADD3 UR6, UPT, UPT, -UR6, 0x100000, URZ ;  /* 0x0010000006067890 */ /* 0x000fc8000fffe1ff */
[----:B------:R-:W-:Y:S02]  /*0610*/  USHF.L.U32 UR7, UR6, 0xb, URZ ;  /* 0x0000000b06077899 */ /* 0x000fe400080006ff */
[----:B------:R-:W-:Y:S02]  /*0620*/  USHF.L.U32 UR6, UR6, 0x1, URZ ;  /* 0x0000000106067899 */ /* 0x000fe400080006ff */
[----:B---3--:R-:W-:Y:S01]  /*0630*/  ULEA UR4, UR5, UR4, 0x18 ;  /* 0x0000000405047291 */ /* 0x008fe2000f8ec0ff */
[----:B------:R-:W3:Y:S11]  /*0640*/  FENCE.VIEW.ASYNC.S ;  /* 0x00000000000073c6 */ /* 0x000ef60000000000 */
[----:B---3--:R3:W4:Y:S01]  /*0650*/  SYNCS.EXCH.64 URZ, [UR4], UR6 ;  /* 0x0000000604ff75b2 */ /* 0x0087220008000100 */
[----:B------:R3:W1:Y:S01]  /*0660*/  SYNCS.EXCH.64 URZ, [UR4+0x40], UR6 ;  /* 0x0000400604ff75b2 */ /* 0x0006620008000100 */
        /* <DEDUP_REMOVED lines=13> */
[----:B------:R3:W1:Y:S02]  /*0740*/  SYNCS.EXCH.64 URZ, [UR4+0x78], UR6 ;  /* 0x0000780604ff75b2 */ /* 0x0006640008000100 */
[----:B---3--:R-:W-:Y:S01]  /*0750*/  NOP ;  /* 0x0000000000007918 */ /* 0x008fe20000000000 */
.L_x_9:
[----:B------:R-:W3:Y:S01]  /*0760*/  SHFL.IDX PT, R0, R59, RZ, 0x1f ;  /* 0x00001fff3b007589 */ /* 0x000ee200000e0000 */
[----:B------:R-:W-:Y:S01]  /*0770*/  NOP ;  /* 0x0000000000007918 */ /* 0x000fe20000000000 */
[----:B---3--:R-:W-:-:S13]  /*0780*/  ISETP.NE.AND P0, PT, R0, 0x1, PT ;  /* 0x000000010000780c */ /* 0x008fda0003f05270 */
[----:B------:R-:W-:Y:S05]  /*0790*/  @P0 BRA `(.L_x_10) ;  /* 0x0000000000580947 */ /* 0x000fea0003800000 */
[----:B------:R-:W3:Y:S01]  /*07a0*/  S2UR UR5, SR_CgaCtaId ;  /* 0x00000000000579c3 */ /* 0x000ee20000008800 */
[----:B------:R-:W-:Y:S01]  /*07b0*/  UMOV UR4, 0x400 ;  /* 0x0000040000047882 */ /* 0x000fe20000000000 */
[----:B------:R-:W-:Y:S01]  /*07c0*/  UMOV UR8, 0x20 ;  /* 0x0000002000087882 */ /* 0x000fe20000000000 */
[----:B------:R-:W-:Y:S01]  /*07d0*/  UMOV UR6, 0x80 ;  /* 0x0000008000067882 */ /* 0x000fe20000000000 */
[----:B------:R-:W-:-:S04]  /*07e0*/  UIADD3 UR8, UPT, UPT, -UR8, 0x100000, URZ ;  /* 0x0010000008087890 */ /* 0x000fc8000fffe1ff */
[----:B------:R-:W-:Y:S02]  /*07f0*/  USHF.L.U32 UR9, UR8, 0xb, URZ ;  /* 0x0000000b08097899 */ /* 0x000fe400080006ff */
[----:B------:R-:W-:Y:S02]  /*0800*/  USHF.L.U32 UR8, UR8, 0x1, URZ ;  /* 0x0000000108087899 */ /* 0x000fe400080006ff */
[----:B------:R-:W-:-:S04]  /*0810*/  UIADD3 UR6, UPT, UPT, -UR6, 0x100000, URZ ;  /* 0x0010000006067890 */ /* 0x000fc8000fffe1ff */
[----:B------:R-:W-:Y:S02]  /*0820*/  USHF.L.U32 UR7, UR6, 0xb, URZ ;  /* 0x0000000b06077899 */ /* 0x000fe400080006ff */
[----:B------:R-:W-:Y:S01]  /*0830*/  USHF.L.U32 UR6, UR6, 0x1, URZ ;  /* 0x0000000106067899 */ /* 0x000fe200080006ff */
[----:B------:R-:W-:Y:S01]  /*0840*/  ELECT P0, URZ, PT ;  /* 0x0000000000ff782f */ /* 0x000fe20003800000 */
[----:B---3--:R-:W-:Y:S01]  /*0850*/  ULEA UR4, UR5, UR4, 0x18 ;  /* 0x0000000405047291 */ /* 0x008fe2000f8ec0ff */
[----:B------:R-:W3:Y:S11]  /*0860*/  FENCE.VIEW.ASYNC.S ;  /* 0x00000000000073c6 */ /* 0x000ef60000000000 */
[----:B---3--:R3:W1:Y:S01]  /*0870*/  SYNCS.EXCH.64 URZ, [UR4+0x80], UR8 ;  /* 0x0000800804ff75b2 */ /* 0x0086620008000100 */
[----:B------:R3:W1:Y:S01]  /*0880*/  SYNCS.EXCH.64 URZ, [UR4+0xa0], UR6 ;  /* 0x0000a00604ff75b2 */ /* 0x0006620008000100 */
[----:B------:R3:W1:Y:S01]  /*0890*/  SYNCS.EXCH.64 URZ, [UR4+0x88], UR8 ;  /* 0x0000880804ff75b2 */ /* 0x0006620008000100 */
[----:B------:R3:W1:Y:S01]  /*08a0*/  SYNCS.EXCH.64 URZ, [UR4+0xa8], UR6 ;  /* 0x0000a80604ff75b2 */ /* 0x0006620008000100 */
[----:B------:R3:W1:Y:S01]  /*08b0*/  SYNCS.EXCH.64 URZ, [UR4+0x90], UR8 ;  /* 0x0000900804ff75b2 */ /* 0x0006620008000100 */
[----:B------:R3:W1:Y:S01]  /*08c0*/  SYNCS.EXCH.64 URZ, [UR4+0xb0], UR6 ;  /* 0x0000b00604ff75b2 */ /* 0x0006620008000100 */
[----:B------:R3:W1:Y:S01]  /*08d0*/  SYNCS.EXCH.64 URZ, [UR4+0x98], UR8 ;  /* 0x0000980804ff75b2 */ /* 0x0006620008000100 */
[----:B------:R3:W1:Y:S01]  /*08e0*/  SYNCS.EXCH.64 URZ, [UR4+0xb8], UR6 ;  /* 0x0000b80604ff75b2 */ /* 0x0006620008000100 */
[----:B------:R-:W-:Y:S01]  /*08f0*/  NOP ;  /* 0x0000000000007918 */ /* 0x000fe20000000000 */
.L_x_10:
[----:B------:R-:W2:Y:S01]  /*0900*/  SHFL.IDX PT, R0, R59, RZ, 0x1f ;  /* 0x00001fff3b007589 */ /* 0x000ea200000e0000 */
[----:B------:R-:W-:Y:S01]  /*0910*/  NOP ;  /* 0x0000000000007918 */ /* 0x000fe20000000000 */
[----:B--2---:R-:W-:-:S13]  /*0920*/  ISETP.NE.AND P0, PT, R0, 0x3, PT ;  /* 0x000000030000780c */ /* 0x004fda0003f05270 */
[----:B------:R-:W-:Y:S05]  /*0930*/  @P0 BRA `(.L_x_11) ;  /* 0x0000000000300947 */ /* 0x000fea0003800000 */
[----:B------:R-:W2:Y:S01]  /*0940*/  S2UR UR5, SR_CgaCtaId ;  /* 0x00000000000579c3 */ /* 0x000ea20000008800 */
[----:B---3--:R-:W-:Y:S01]  /*0950*/  UMOV UR4, 0x400 ;  /* 0x0000040000047882 */ /* 0x008fe20000000000 */
[----:B------:R-:W-:Y:S01]  /*0960*/  UMOV UR6, 0x20 ;  /* 0x0000002000067882 */ /* 0x000fe20000000000 */
[----:B------:R-:W-:Y:S01]  /*0970*/  ELECT P0, URZ, PT ;  /* 0x0000000000ff782f */ /* 0x000fe20003800000 */
[----:B------:R-:W-:-:S04]  /*0980*/  UIADD3 UR6, UPT, UPT, -UR6, 0x100000, URZ ;  /* 0x0010000006067890 */ /* 0x000fc8000fffe1ff */
[----:B------:R-:W-:Y:S02]  /*0990*/  USHF.L.U32 UR7, UR6, 0xb, URZ ;  /* 0x0000000b06077899 */ /* 0x000fe400080006ff */
[----:B------:R-:W-:Y:S02]  /*09a0*/  USHF.L.U32 UR6, UR6, 0x1, URZ ;  /* 0x0000000106067899 */ /* 0x000fe400080006ff */
[----:B--2---:R-:W-:Y:S01]  /*09b0*/  ULEA UR4, UR5, UR4, 0x18 ;  /* 0x0000000405047291 */ /* 0x004fe2000f8ec0ff */
[----:B------:R-:W2:Y:S11]  /*09c0*/  FENCE.VIEW.ASYNC.S ;  /* 0x00000000000073c6 */ /* 0x000eb60000000000 */
[----:B--2---:R2:W3:Y:S01]  /*09d0*/  SYNCS.EXCH.64 URZ, [UR4+0xc0], UR6 ;  /* 0x0000c00604ff75b2 */ /* 0x0044e20008000100 */
[----:B------:R2:W1:Y:S01]  /*09e0*/  SYNCS.EXCH.64 URZ, [UR4+0xc8], UR6 ;  /* 0x0000c80604ff75b2 */ /* 0x0004620008000100 */
[----:B------:R-:W-:Y:S01]  /*09f0*/  NOP ;  /* 0x0000000000007918 */ /* 0x000fe20000000000 */
.L_x_11:
[----:B------:R-:W4:Y:S01]  /*0a00*/  SHFL.IDX PT, R0, R59, RZ, 0x1f ;  /* 0x00001fff3b007589 */ /* 0x000f2200000e0000 */
[----:B------:R-:W-:Y:S01]  /*0a10*/  NOP ;  /* 0x0000000000007918 */ /* 0x000fe20000000000 */
[----:B----4-:R-:W-:-:S13]  /*0a20*/  ISETP.NE.AND P0, PT, R0, 0x4, PT ;  /* 0x000000040000780c */ /* 0x010fda0003f05270 */
[----:B------:R-:W-:Y:S05]  /*0a30*/  @P0 BRA `(.L_x_12) ;  /* 0x0000000000440947 */ /* 0x000fea0003800000 */
[----:B------:R-:W4:Y:S01]  /*0a40*/  S2UR UR5, SR_CgaCtaId ;  /* 0x00000000000579c3 */ /* 0x000f220000008800 */
[----:B--23--:R-:W-:Y:S01]  /*0a50*/  UMOV UR4, 0x1e0 ;  /* 0x000001e000047882 */ /* 0x00cfe20000000000 */
[----:B------:R-:W-:Y:S01]  /*0a60*/  UMOV UR6, 0x400 ;  /* 0x0000040000067882 */ /* 0x000fe20000000000 */
[----:B------:R-:W-:Y:S01]  /*0a70*/  USEL UR4, UR4, 0x1a0, UP3 ;  /* 0x000001a004047887 */ /* 0x000fe20009800000 */
[----:B------:R-:W-:Y:S01]  /*0a80*/  UMOV UR8, 0x1 ;  /* 0x0000000100087882 */ /* 0x000fe20000000000 */
[----:B------:R-:W-:Y:S01]  /*0a90*/  ELECT P0, URZ, PT ;  /* 0x0000000000ff782f */ /* 0x000fe20003800000 */
[----:B------:R-:W-:-:S04]  /*0aa0*/  UIADD3 UR8, UPT, UPT, -UR8, 0x100000, URZ ;  /* 0x0010000008087890 */ /* 0x000fc8000fffe1ff */
[----:B------:R-:W-:Y:S02]  /*0ab0*/  USHF.L.U32 UR9, UR8, 0xb, URZ ;  /* 0x0000000b08097899 */ /* 0x000fe400080006ff */
[----:B------:R-:W-:Y:S02]  /*0ac0*/  USHF.L.U32 UR8, UR8, 0x1, URZ ;  /* 0x0000000108087899 */ /* 0x000fe400080006ff */
[----:B----4-:R-:W-:Y:S02]  /*0ad0*/  ULEA UR6, UR5, UR6, 0x18 ;  /* 0x0000000605067291 */ /* 0x010fe4000f8ec0ff */
[----:B------:R-:W-:-:S04]  /*0ae0*/  UIADD3 UR4, UPT, UPT, -UR4, 0x100000, URZ ;  /* 0x0010000004047890 */ /* 0x000fc8000fffe1ff */
[----:B------:R-:W-:Y:S02]  /*0af0*/  USHF.L.U32 UR5, UR4, 0xb, URZ ;  /* 0x0000000b04057899 */ /* 0x000fe400080006ff */
[----:B------:R-:W-:Y:S01]  /*0b00*/  USHF.L.U32 UR4, UR4, 0x1, URZ ;  /* 0x0000000104047899 */ /* 0x000fe200080006ff */
[----:B------:R-:W2:Y:S03]  /*0b10*/  FENCE.VIEW.ASYNC.S ;  /* 0x00000000000073c6 */ /* 0x000ea60000000000 */
[----:B--2---:R4:W2:Y:S08]  /*0b20*/  SYNCS.EXCH.64 URZ, [UR6+0xd0], UR8 ;  /* 0x0000d00806ff75b2 */ /* 0x0048b00008000100 */
[----:B------:R4:W3:Y:S02]  /*0b30*/  SYNCS.EXCH.64 URZ, [UR6+0xd8], UR4 ;  /* 0x0000d80406ff75b2 */ /* 0x0008e40008000100 */
[----:B----4-:R-:W-:Y:S01]  /*0b40*/  NOP ;  /* 0x0000000000007918 */ /* 0x010fe20000000000 */
.L_x_12:
[----:B------:R-:W4:Y:S01]  /*0b50*/  SHFL.IDX PT, R0, R59, RZ, 0x1f ;  /* 0x00001fff3b007589 */ /* 0x000f2200000e0000 */
[----:B------:R-:W-:Y:S01]  /*0b60*/  ISETP.NE.OR P1, PT, RZ, UR18, !P1 ;  /* 0x00000012ff007c0c */ /* 0x000fe2000cf25670 */
[----:B------:R-:W-:Y:S01]  /*0b70*/  NOP ;  /* 0x0000000000007918 */ /* 0x000fe20000000000 */
[----:B----4-:R-:W-:-:S13]  /*0b80*/  ISETP.NE.AND P0, PT, R0, 0x5, PT ;  /* 0x000000050000780c */ /* 0x010fda0003f05270 */
[----:B------:R-:W-:Y:S05]  /*0b90*/  @P0 BRA `(.L_x_13) ;  /* 0x0000000000480947 */ /* 0x000fea0003800000 */
[----:B------:R-:W4:Y:S01]  /*0ba0*/  S2UR UR5, SR_CgaCtaId ;  /* 0x00000000000579c3 */ /* 0x000f220000008800 */
[----:B--23--:R-:W-:Y:S01]  /*0bb0*/  UMOV UR4, 0x400 ;  /* 0x0000040000047882 */ /* 0x00cfe20000000000 */
        /* <DEDUP_REMOVED lines=9> */
[----:B----4-:R-:W-:Y:S01]  /*0c50*/  ULEA UR4, UR5, UR4, 0x18 ;  /* 0x0000000405047291 */ /* 0x010fe2000f8ec0ff */
[----:B------:R-:W2:Y:S11]  /*0c60*/  FENCE.VIEW.ASYNC.S ;  /* 0x00000000000073c6 */ /* 0x000eb60000000000 */
[----:B--2---:R4:W2:Y:S01]  /*0c70*/  SYNCS.EXCH.64 URZ, [UR4+0xe0], UR6 ;  /* 0x0000e00604ff75b2 */ /* 0x0048a20008000100 */
[----:B------:R4:W3:Y:S01]  /*0c80*/  SYNCS.EXCH.64 URZ, [UR4+0xf0], UR8 ;  /* 0x0000f00804ff75b2 */ /* 0x0008e20008000100 */
[----:B------:R4:W1:Y:S01]  /*0c90*/  SYNCS.EXCH.64 URZ, [UR4+0xe8], UR6 ;  /* 0x0000e80604ff75b2 */ /* 0x0008620008000100 */
[----:B------:R4:W1:Y:S02]  /*0ca0*/  SYNCS.EXCH.64 URZ, [UR4+0xf8], UR8 ;  /* 0x0000f80804ff75b2 */ /* 0x0008640008000100 */
[----:B----4-:R-:W-:Y:S01]  /*0cb0*/  NOP ;  /* 0x0000000000007918 */ /* 0x010fe20000000000 */
.L_x_13:
[----:B--23--:R-:W2:Y:S01]  /*0cc0*/  S2UR UR7, SR_CgaCtaId ;  /* 0x00000000000779c3 */ /* 0x00cea20000008800 */
[----:B------:R-:W-:Y:S01]  /*0cd0*/  VOTEU.ALL UP0, P1 ;  /* 0x0000000000ff7886 */ /* 0x000fe20000800000 */
[----:B------:R-:W-:Y:S01]  /*0ce0*/  UMOV UR4, 0x20 ;  /* 0x0000002000047882 */ /* 0x000fe20000000000 */
[----:B------:R-:W-:Y:S01]  /*0cf0*/  NOP ;  /* 0x0000000000007918 */ /* 0x000fe20000000000 */
[----:B-1----:R-:W-:Y:S01]  /*0d00*/  LOP3.LUT R3, R56, 0x1f, RZ, 0xc0, !PT ;  /* 0x0000001f38037812 */ /* 0x002fe200078ec0ff */
[----:B------:R-:W-:Y:S01]  /*0d10*/  UISETP.NE.AND UP4, UPT, UR18, URZ, UPT ;  /* 0x000000ff1200728c */ /* 0x000fe2000bf85270 */
[----:B------:R-:W-:Y:S01]  /*0d20*/  @!UP0 UMOV UR6, 0x400 ;  /* 0x0000040000068882 */ /* 0x000fe20000000000 */
[----:B------:R-:W-:-:S04]  /*0d30*/  @!UP0 UIADD3 UR4, UPT, UPT, -UR4, 0x100000, URZ ;  /* 0x0010000004048890 */ /* 0x000fc8000fffe1ff */
[----:B------:R-:W-:Y:S02]  /*0d40*/  @!UP0 USHF.L.U32 UR5, UR4, 0xb, URZ ;  /* 0x0000000b04058899 */ /* 0x000fe400080006ff */
[----:B------:R-:W-:Y:S02]  /*0d50*/  @!UP0 USHF.L.U32 UR4, UR4, 0x1, URZ ;  /* 0x0000000104048899 */ /* 0x000fe400080006ff */
[----:B--2---:R-:W-:Y:S01]  /*0d60*/  @!UP0 ULEA UR6, UR7, UR6, 0x18 ;  /* 0x0000000607068291 */ /* 0x004fe2000f8ec0ff */
[----:B------:R-:W1:Y:S01]  /*0d70*/  LDCU UR7, c[0x0][0x36c] ;  /* 0x00006d80ff0777ac */ /* 0x000e620008000800 */
[----:B------:R-:W-:Y:S01]  /*0d80*/  VOTEU.ALL UP0, P1 ;  /* 0x0000000000ff7886 */ /* 0x000fe20000800000 */
[----:B------:R-:W2:Y:S09]  /*0d90*/  FENCE.VIEW.ASYNC.S ;  /* 0x00000000000073c6 */ /* 0x000eb20000000000 */
[----:B--2---:R2:W3:Y:S01]  /*0da0*/  @!UP0 SYNCS.EXCH.64 URZ, [UR6+0x100], UR4 ;  /* 0x0001000406ff85b2 */ /* 0x0044e20008000100 */
[----:B-1----:R-:W-:-:S09]  /*0db0*/  UISETP.EQ.U32.AND UP6, UPT, UR7, 0x1, UPT ;  /* 0x000000010700788c */ /* 0x002fd2000bfc2070 */
[----:B--2---:R-:W-:Y:S05]  /*0dc0*/  BRA.U !UP6, `(.L_x_14) ;  /* 0x000000010e087547 */ /* 0x004fea000b800000 */
[----:B---3--:R-:W-:Y:S01]  /*0dd0*/  UCGABAR_ARV ;  /* 0x00000000000079c7 */ /* 0x008fe20008000000 */
[----:B------:R-:W-:Y:S05]  /*0de0*/  BRA `(.L_x_15) ;  /* 0x0000000000047947 */ /* 0x000fea0003800000 */
.L_x_14:
[----:B---3--:R-:W-:Y:S01]  /*0df0*/  NOP ;  /* 0x0000000000007918 */ /* 0x008fe20000000000 */
.L_x_15:
[----:B------:R-:W1:Y:S01]  /*0e00*/  S2UR UR20, SR_CTAID.X ;  /* 0x00000000001479c3 */ /* 0x000e620000002500 */
[----:B------:R-:W-:-:S05]  /*0e10*/  CS2R.32 R67, SR_CgaSize ;  /* 0x0000000000437805 */ /* 0x000fca0000008a00 */
[----:B------:R-:W-:-:S05]  /*0e20*/  IMAD R67, R67, -0xa0, RZ ;  /* 0xffffff6043437824 */ /* 0x000fca00078e02ff */
[----:B------:R-:W-:-:S14]  /*0e30*/  R2UR UR5, R67 ;  /* 0x00000000430572ca */ /* 0x000fdc00000e0000 */
[----:B------:R-:W2:Y:S01]  /*0e40*/  LDCU UR5, c[0x0][UR5+0x2b0] ;  /* 0x00005600050577ac */ /* 0x000ea20008000800 */
[----:B------:R-:W-:-:S05]  /*0e50*/  CS2R.32 R67, SR_CgaSize ;  /* 0x0000000000437805 */ /* 0x000fca0000008a00 */
[----:B------:R-:W-:-:S05]  /*0e60*/  IMAD R67, R67, -0xa0, RZ ;  /* 0xffffff6043437824 */ /* 0x000fca00078e02ff */
[----:B------:R-:W-:-:S14]  /*0e70*/  R2UR UR4, R67 ;  /* 0x00000000430472ca */ /* 0x000fdc00000e0000 */
[----:B------:R-:W3:Y:S01]  /*0e80*/  LDCU UR4, c[0x0][UR4+0x2b4] ;  /* 0x00005680040477ac */ /* 0x000ee20008000800 */
[----:B------:R-:W4:Y:S01]  /*0e90*/  S2UR UR21, SR_CTAID.Y ;  /* 0x00000000001579c3 */ /* 0x000f220000002600 */
[----:B------:R-:W-:-:S05]  /*0ea0*/  CS2R.32 R67, SR_CgaSize ;  /* 0x0000000000437805 */ /* 0x000fca0000008a00 */
[----:B------:R-:W-:-:S05]  /*0eb0*/  IMAD R67, R67, -0xa0, RZ ;  /* 0xffffff6043437824 */ /* 0x000fca00078e02ff */
[----:B------:R-:W-:-:S14]  /*0ec0*/  R2UR UR7, R67 ;  /* 0x00000000430772ca */ /* 0x000fdc00000e0000 */
[----:B------:R-:W3:Y:S01]  /*0ed0*/  LDCU UR7, c[0x0][UR7+0x2a0] ;  /* 0x00005400070777ac */ /* 0x000ee20008000800 */
[----:B------:R-:W-:-:S05]  /*0ee0*/  CS2R.32 R67, SR_CgaSize ;  /* 0x0000000000437805 */ /* 0x000fca0000008a00 */
[----:B------:R-:W-:-:S05]  /*0ef0*/  IMAD R67, R67, -0xa0, RZ ;  /* 0xffffff6043437824 */ /* 0x000fca00078e02ff */
[----:B------:R-:W-:-:S14]  /*0f00*/  R2UR UR8, R67 ;  /* 0x00000000430872ca */ /* 0x000fdc00000e0000 */
[----:B------:R-:W3:Y:S01]  /*0f10*/  LDCU UR8, c[0x0][UR8+0x2a4] ;  /* 0x00005480080877ac */ /* 0x000ee20008000800 */
[----:B------:R-:W3:Y:S01]  /*0f20*/  LDCU UR19, c[0x0][0xb24] ;  /* 0x00016480ff1377ac */ /* 0x000ee20008000800 */
[----:B------:R-:W3:Y:S01]  /*0f30*/  LDCU UR39, c[0x0][0xb24] ;  /* 0x00016480ff2777ac */ /* 0x000ee20008000800 */
[----:B-1----:R-:W-:Y:S01]  /*0f40*/  I2FP.F32.U32 R2, UR20 ;  /* 0x0000001400027c45 */ /* 0x002fe20008201000 */
[----:B------:R-:W1:Y:S04]  /*0f50*/  LDCU UR24, c[0x0][0xb30] ;  /* 0x00016600ff1877ac */ /* 0x000e680008000800 */
[----:B--2---:R-:W-:Y:S01]  /*0f60*/  FMUL R2, R2, UR5 ;  /* 0x0000000502027c20 */ /* 0x004fe20008400000 */
[----:B----4-:R-:W-:-:S05]  /*0f70*/  I2FP.F32.U32 R0, UR21 ;  /* 0x0000001500007c45 */ /* 0x010fca0008201000 */
[----:B------:R-:W2:Y:S01]  /*0f80*/  F2I.U32.TRUNC.NTZ R2, R2 ;  /* 0x0000000200027305 */ /* 0x000ea2000020f000 */
[----:B---3--:R-:W-:-:S07]  /*0f90*/  FMUL R0, R0, UR4 ;  /* 0x0000000400007c20 */ /* 0x008fce0008400000 */
[----:B------:R-:W3:Y:S01]  /*0fa0*/  F2I.U32.TRUNC.NTZ R0, R0 ;  /* 0x0000000000007305 */ /* 0x000ee2000020f000 */
[----:B--2---:R-:W-:Y:S02]  /*0fb0*/  R2UR UR4, R2 ;  /* 0x00000000020472ca */ /* 0x004fe400000e0000 */
[----:B------:R-:W-:Y:S02]  /*0fc0*/  PRMT R2, RZ, 0x7610, R2 ;  /* 0x00007610ff027816 */ /* 0x000fe40000000002 */
[----:B---3--:R-:W-:Y:S02]  /*0fd0*/  R2UR UR6, R0 ;  /* 0x00000000000672ca */ /* 0x008fe400000e0000 */
[----:B------:R-:W-:-:S07]  /*0fe0*/  PRMT R0, RZ, 0x7610, R0 ;  /* 0x00007610ff007816 */ /* 0x000fce0000000000 */
[----:B------:R-:W-:-:S04]  /*0ff0*/  UIADD3 UR5, UPT, UPT, -UR4, URZ, URZ ;  /* 0x000000ff04057290 */ /* 0x000fc8000fffe1ff */
[----:B------:R-:W-:Y:S02]  /*1000*/  UIMAD UR5, UR7, UR5, UR20 ;  /* 0x00000005070572a4 */ /* 0x000fe4000f8e0214 */
[----:B------:R-:W-:-:S04]  /*1010*/  UIADD3 UR4, UPT, UPT, -UR6, URZ, URZ ;  /* 0x000000ff06047290 */ /* 0x000fc8000fffe1ff */
[----:B------:R-:W-:Y:S01]  /*1020*/  IMAD.U32 R67, RZ, RZ, UR5 ;  /* 0x00000005ff437e24 */ /* 0x000fe2000f8e00ff */
[----:B------:R-:W-:-:S06]  /*1030*/  UIMAD UR4, UR8, UR4, UR21 ;  /* 0x00000004080472a4 */ /* 0x000fcc000f8e0215 */
[----:B------:R-:W-:Y:S01]  /*1040*/  IMAD.U32 R66, RZ, RZ, UR4 ;  /* 0x00000004ff427e24 */ /* 0x000fe2000f8e00ff */
[----:B-1----:R-:W-:Y:S06]  /*1050*/  BRA.U UP4, `(.L_x_16) ;  /* 0x0000000104307547 */ /* 0x002fec000b800000 */
[----:B------:R-:W-:Y:S01]  /*1060*/  R2UR UR5, R66 ;  /* 0x00000000420572ca */ /* 0x000fe200000e0000 */
[----:B------:R-:W-:Y:S01]  /*1070*/  UMOV UR7, 0x3 ;  /* 0x0000000300077882 */ /* 0x000fe20000000000 */
[----:B------:R-:W-:-:S11]  /*1080*/  R2UR UR4, R67 ;  /* 0x00000000430472ca */ /* 0x000fd600000e0000 */
[----:B------:R-:W-:-:S04]  /*1090*/  UISETP.NE.AND UP0, UPT, UR5, URZ, UPT ;  /* 0x000000ff0500728c */ /* 0x000fc8000bf05270 */
[----:B------:R-:W-:Y:S02]  /*10a0*/  UISETP.LT.U32.OR UP0, UPT, UR4, 0x2, !UP0 ;  /* 0x000000020400788c */ /* 0x000fe4000c701470 */
[----:B------:R-:W-:Y:S02]  /*10b0*/  ULOP3.LUT UR4, UR4, 0xfffffffe, URZ, 0xc0, !UPT ;  /* 0xfffffffe04047892 */ /* 0x000fe4000f8ec0ff */
[----:B------:R-:W-:Y:S02]  /*10c0*/  USEL UR6, URZ, 0x1, !UP0 ;  /* 0x00000001ff067887 */ /* 0x000fe4000c000000 */
[----:B------:R-:W-:Y:S02]  /*10d0*/  USEL UR5, URZ, 0x2, !UP0 ;  /* 0x00000002ff057887 */ /* 0x000fe4000c000000 */
[----:B------:R-:W-:Y:S02]  /*10e0*/  USHF.L.U32 UR4, UR7, UR4, URZ ;  /* 0x0000000407047299 */ /* 0x000fe400080006ff */
[----:B------:R-:W-:-:S04]  /*10f0*/  UIADD3 UR5, UPT, UPT, UR6, UR5, URZ ;  /* 0x0000000506057290 */ /* 0x000fc8000fffe0ff */
[----:B------:R-:W-:Y:S02]  /*1100*/  IMAD.U32 R0, RZ, RZ, UR4 ;  /* 0x00000004ff007e24 */ /* 0x000fe4000f8e00ff */
[----:B------:R-:W-:-:S07]  /*1110*/  IMAD.U32 R2, RZ, RZ, UR5 ;  /* 0x00000005ff027e24 */ /* 0x000fce000f8e00ff */
.L_x_16:
[----:B------:R-:W1:Y:S01]  /*1120*/  S2UR UR52, SR_CTAID.Z ;  /* 0x00000000003479c3 */ /* 0x000e620000002700 */
[----:B------:R-:W-:Y:S01]  /*1130*/  UISETP.GE.AND UP0, UPT, UR19, 0x1, UPT ;  /* 0x000000011300788c */ /* 0x000fe2000bf06270 */
[----:B------:R-:W-:-:S08]  /*1140*/  UMOV UR51, UR20 ;  /* 0x0000001400337c82 */ /* 0x000fd00008000000 */
[----:B------:R-:W-:Y:S05]  /*1150*/  BRA.U !UP0, `(.L_x_17) ;  /* 0x0000000108d47547 */ /* 0x000fea000b800000 */
[----:B------:R-:W2:Y:S01]  /*1160*/  LDCU.128 UR12, c[0x0][0xb10] ;  /* 0x00016200ff0c77ac */ /* 0x000ea20008000c00 */
[----:B------:R-:W3:Y:S01]  /*1170*/  LDCU UR22, c[0x0][0xb0c] ;  /* 0x00016180ff1677ac */ /* 0x000ee20008000800 */
[----:B------:R-:W4:Y:S01]  /*1180*/  LDCU UR6, c[0x0][0x370] ;  /* 0x00006e00ff0677ac */ /* 0x000f220008000800 */
[----:B------:R-:W1:Y:S01]  /*1190*/  LDCU UR7, c[0x0][0x374] ;  /* 0x00006e80ff0777ac */ /* 0x000e620008000800 */
[----:B------:R-:W1:Y:S01]  /*11a0*/  LDCU UR23, c[0x0][0xb20] ;  /* 0x00016400ff1777ac */ /* 0x000e620008000800 */
[----:B--2---:R-:W-:Y:S02]  /*11b0*/  UIMAD.WIDE.U32 UR4, UR20, UR12, URZ ;  /* 0x0000000c140472a5 */ /* 0x004fe4000f8e00ff */
[----:B---3--:R-:W-:Y:S01]  /*11c0*/  UISETP.NE.AND UP0, UPT, UR22, 0x1, UPT ;  /* 0x000000011600788c */ /* 0x008fe2000bf05270 */
[----:B------:R-:W2:Y:S01]  /*11d0*/  LDCU.64 UR8, c[0x0][0xb28] ;  /* 0x00016500ff0877ac */ /* 0x000ea20008000a00 */
[----:B----4-:R-:W-:-:S03]  /*11e0*/  UIMAD.WIDE.U32 UR10, UR6, UR12, URZ ;  /* 0x0000000c060a72a5 */ /* 0x010fc6000f8e00ff */
[----:B------:R-:W-:Y:S01]  /*11f0*/  UMOV UR4, UR5 ;  /* 0x0000000500047c82 */ /* 0x000fe20008000000 */
[----:B------:R-:W-:Y:S02]  /*1200*/  UISETP.NE.AND UP2, UPT, UR19, 0x1, UPT ;  /* 0x000000011300788c */ /* 0x000fe4000bf45270 */
[----:B------:R-:W-:Y:S01]  /*1210*/  USHF.R.U32.HI UR4, URZ, UR13, UR4 ;  /* 0x0000000dff047299 */ /* 0x000fe20008011604 */
[----:B------:R-:W-:Y:S01]  /*1220*/  UMOV UR10, UR11 ;  /* 0x0000000b000a7c82 */ /* 0x000fe20008000000 */
[----:B------:R-:W-:Y:S02]  /*1230*/  UIMAD.WIDE.U32 UR16, UR21, UR15, URZ ;  /* 0x0000000f151072a5 */ /* 0x000fe4000f8e00ff */
[----:B------:R-:W-:Y:S02]  /*1240*/  USEL UR5, UR20, UR4, !UP0 ;  /* 0x0000000414057287 */ /* 0x000fe4000c000000 */
[----:B------:R-:W-:Y:S02]  /*1250*/  @UP0 USHF.R.U32.HI UR6, URZ, UR13, UR10 ;  /* 0x0000000dff060299 */ /* 0x000fe4000801160a */
[----:B------:R-:W-:-:S02]  /*1260*/  UISETP.NE.AND UP0, UPT, UR14, 0x1, UPT ;  /* 0x000000010e00788c */ /* 0x000fc4000bf05270 */
[----:B-1----:R-:W-:Y:S02]  /*1270*/  UIMAD.WIDE.U32 UR10, UR7, UR15, URZ ;  /* 0x0000000f070a72a5 */ /* 0x002fe4000f8e00ff */
[----:B--2---:R-:W-:Y:S01]  /*1280*/  UIMAD.WIDE.U32 UR12, UR6, UR8, URZ ;  /* 0x00000008060c72a5 */ /* 0x004fe2000f8e00ff */
[----:B------:R-:W-:Y:S01]  /*1290*/  UMOV UR4, UR17 ;  /* 0x0000001100047c82 */ /* 0x000fe20008000000 */
[----:B------:R-:W-:-:S03]  /*12a0*/  UIADD3 UR51, UPT, UPT, -UR5, URZ, URZ ;  /* 0x000000ff05337290 */ /* 0x000fc6000fffe1ff */
[----:B------:R-:W-:Y:S01]  /*12b0*/  UMOV UR10, UR11 ;  /* 0x0000000b000a7c82 */ /* 0x000fe20008000000 */
[----:B------:R-:W-:Y:S02]  /*12c0*/  USHF.R.U32.HI UR4, URZ, UR23, UR4 ;  /* 0x00000017ff047299 */ /* 0x000fe40008011604 */
[----:B------:R-:W-:Y:S01]  /*12d0*/  @UP0 USHF.R.U32.HI UR7, URZ, UR23, UR10 ;  /* 0x00000017ff070299 */ /* 0x000fe2000801160a */
[----:B------:R-:W-:Y:S01]  /*12e0*/  UMOV UR12, UR13 ;  /* 0x0000000d000c7c82 */ /* 0x000fe20008000000 */
[----:B------:R-:W-:Y:S02]  /*12f0*/  USEL UR4, UR21, UR4, !UP0 ;  /* 0x0000000415047287 */ /* 0x000fe4000c000000 */
[----:B------:R-:W-:Y:S02]  /*1300*/  UIMAD.WIDE.U32 UR10, UR7, UR8, URZ ;  /* 0x00000008070a72a5 */ /* 0x000fe4000f8e00ff */
[----:B------:R-:W-:Y:S02]  /*1310*/  @UP2 USHF.R.U32.HI UR6, URZ, UR9, UR12 ;  /* 0x00000009ff062299 */ /* 0x000fe4000801160c */
[----:B------:R-:W-:-:S02]  /*1320*/  UIMAD.WIDE.U32 UR12, UR4, UR8, URZ ;  /* 0x00000008040c72a5 */ /* 0x000fc4000f8e00ff */
[----:B------:R-:W-:Y:S01]  /*1330*/  UIMAD UR51, UR22, UR51, UR20 ;  /* 0x00000033163372a4 */ /* 0x000fe2000f8e0214 */
[----:B------:R-:W-:Y:S02]  /*1340*/  UMOV UR10, UR11 ;  /* 0x0000000b000a7c82 */ /* 0x000fe40008000000 */
[----:B------:R-:W-:Y:S02]  /*1350*/  @UP2 USHF.R.U32.HI UR7, URZ, UR9, UR10 ;  /* 0x00000009ff072299 */ /* 0x000fe4000801160a */
[----:B------:R-:W-:Y:S02]  /*1360*/  UIMAD UR10, UR6, UR19, URZ ;  /* 0x00000013060a72a4 */ /* 0x000fe4000f8e02ff */
[----:B------:R-:W-:-:S04]  /*1370*/  UIMAD UR7, UR7, UR19, URZ ;  /* 0x00000013070772a4 */ /* 0x000fc8000f8e02ff */
[----:B------:R-:W-:-:S03]  /*1380*/  UISETP.GE.AND UP0, UPT, UR4, UR7, UPT ;  /* 0x000000070400728c */ /* 0x000fc6000bf06270 */
[----:B------:R-:W-:Y:S01]  /*1390*/  UMOV UR7, UR13 ;  /* 0x0000000d00077c82 */ /* 0x000fe20008000000 */
[----:B------:R-:W-:Y:S02]  /*13a0*/  UISETP.GE.OR UP0, UPT, UR5, UR10, UP0 ;  /* 0x0000000a0500728c */ /* 0x000fe40008706670 */
[----:B------:R-:W-:Y:S02]  /*13b0*/  UIMAD.WIDE.U32 UR10, UR5, UR8, URZ ;  /* 0x00000008050a72a5 */ /* 0x000fe4000f8e00ff */
[----:B------:R-:W-:Y:S02]  /*13c0*/  USHF.R.U32.HI UR7, URZ, UR9, UR7 ;  /* 0x00000009ff077299 */ /* 0x000fe40008011607 */
[----:B------:R-:W-:Y:S02]  /*13d0*/  UIADD3 UR10, UPT, UPT, -UR4, URZ, URZ ;  /* 0x000000ff040a7290 */ /* 0x000fe4000fffe1ff */
[----:B------:R-:W-:Y:S02]  /*13e0*/  USEL UR7, UR4, UR7, !UP2 ;  /* 0x0000000704077287 */ /* 0x000fe4000d000000 */
[----:B------:R-:W-:Y:S01]  /*13f0*/  UIMAD UR10, UR14, UR10, UR21 ;  /* 0x0000000a0e0a72a4 */ /* 0x000fe2000f8e0215 */
[----:B------:R-:W-:-:S02]  /*1400*/  @!UP0 UMOV UR8, UR11 ;  /* 0x0000000b00088c82 */ /* 0x000fc40008000000 */
[----:B------:R-:W-:Y:S02]  /*1410*/  @!UP0 USHF.R.U32.HI UR8, URZ, UR9, UR8 ;  /* 0x00000009ff088299 */ /* 0x000fe40008011608 */
[----:B------:R-:W-:Y:S02]  /*1420*/  UIADD3 UR9, UPT, UPT, -UR7, URZ, URZ ;  /* 0x000000ff07097290 */ /* 0x000fe4000fffe1ff */
[----:B------:R-:W-:Y:S02]  /*1430*/  @!UP0 USEL UR8, UR5, UR8, !UP2 ;  /* 0x0000000805088287 */ /* 0x000fe4000d000000 */
[----:B------:R-:W-:Y:S02]  /*1440*/  UIMAD UR9, UR19, UR9, UR4 ;  /* 0x00000009130972a4 */ /* 0x000fe4000f8e0204 */
[----:B------:R-:W-:Y:S02]  /*1450*/  @!UP0 UIADD3 UR7, UPT, UPT, UR7, -UR8, URZ ;  /* 0x8000000807078290 */ /* 0x000fe4000fffe0ff */
[----:B------:R-:W-:-:S02]  /*1460*/  @!UP0 UIMAD UR6, UR9, UR6, UR8 ;  /* 0x00000006090682a4 */ /* 0x000fc4000f8e0208 */
[----:B------:R-:W-:-:S04]  /*1470*/  @!UP0 UIMAD UR4, UR7, UR19, UR5 ;  /* 0x00000013070482a4 */ /* 0x000fc8000f8e0205 */
[----:B------:R-:W-:Y:S01]  /*1480*/  UIMAD UR21, UR4, UR14, UR10 ;  /* 0x0000000e041572a4 */ /* 0x000fe2000f8e020a */
[----:B------:R-:W-:Y:S02]  /*1490*/  @!UP0 UMOV UR5, UR6 ;  /* 0x0000000600058c82 */ /* 0x000fe40008000000 */
[----:B------:R-:W-:-:S12]  /*14a0*/  UIMAD UR51, UR5, UR22, UR51 ;  /* 0x00000016053372a4 */ /* 0x000fd8000f8e0233 */
.L_x_17:
[----:B------:R-:W-:-:S09]  /*14b0*/  UISETP.NE.AND UP0, UPT, UR24, 0x1, UPT ;  /* 0x000000011800788c */ /* 0x000fd2000bf05270 */
[----:B------:R-:W-:Y:S05]  /*14c0*/  BRA.U UP0, `(.L_x_18) ;  /* 0x0000000100407547 */ /* 0x000fea000b800000 */
[----:B------:R-:W2:Y:S01]  /*14d0*/  LDCU.128 UR8, c[0x0][0xb10] ;  /* 0x00016200ff0877ac */ /* 0x000ea20008000c00 */
[----:B------:R-:W3:Y:S01]  /*14e0*/  LDCU UR12, c[0x0][0xb0c] ;  /* 0x00016180ff0c77ac */ /* 0x000ee20008000800 */
[----:B------:R-:W4:Y:S01]  /*14f0*/  LDCU UR13, c[0x0][0xb20] ;  /* 0x00016400ff0d77ac */ /* 0x000f220008000800 */
[----:B--2---:R-:W-:Y:S02]  /*1500*/  UIMAD.WIDE.U32 UR4, UR51, UR8, URZ ;  /* 0x00000008330472a5 */ /* 0x004fe4000f8e00ff */
[----:B------:R-:W-:Y:S02]  /*1510*/  UIMAD.WIDE.U32 UR6, UR21, UR11, URZ ;  /* 0x0000000b150672a5 */ /* 0x000fe4000f8e00ff */
[----:B---3--:R-:W-:Y:S02]  /*1520*/  UISETP.NE.AND UP0, UPT, UR12, 0x1, UPT ;  /* 0x000000010c00788c */ /* 0x008fe4000bf05270 */
[----:B------:R-:W-:-:S03]  /*1530*/  USHF.R.U32.HI UR5, URZ, UR9, UR5 ;  /* 0x00000009ff057299 */ /* 0x000fc60008011605 */
[----:B------:R-:W-:Y:S01]  /*1540*/  UMOV UR4, UR7 ;  /* 0x0000000700047c82 */ /* 0x000fe20008000000 */
[----:B------:R-:W-:Y:S02]  /*1550*/  USEL UR5, UR51, UR5, !UP0 ;  /* 0x0000000533057287 */ /* 0x000fe4000c000000 */
[----:B------:R-:W-:Y:S02]  /*1560*/  UISETP.NE.AND UP0, UPT, UR10, 0x1, UPT ;  /* 0x000000010a00788c */ /* 0x000fe4000bf05270 */
[----:B----4-:R-:W-:-:S04]  /*1570*/  USHF.R.U32.HI UR4, URZ, UR13, UR4 ;  /* 0x0000000dff047299 */ /* 0x010fc80008011604 */
[----:B------:R-:W-:-:S04]  /*1580*/  USEL UR4, UR21, UR4, !UP0 ;  /* 0x0000000415047287 */ /* 0x000fc8000c000000 */
[----:B------:R-:W-:Y:S02]  /*1590*/  UIADD3 UR6, UPT, UPT, -UR4, UR5, URZ ;  /* 0x0000000504067290 */ /* 0x000fe4000fffe1ff */
[----:B------:R-:W-:Y:S02]  /*15a0*/  UIADD3 UR4, UPT, UPT, UR4, -UR5, URZ ;  /* 0x8000000504047290 */ /* 0x000fe4000fffe0ff */
[----:B------:R-:W-:Y:S02]  /*15b0*/  UIMAD UR21, UR6, UR10, UR21 ;  /* 0x0000000a061572a4 */ /* 0x000fe4000f8e0215 */
[----:B------:R-:W-:-:S12]  /*15c0*/  UIMAD UR51, UR4, UR12, UR51 ;  /* 0x0000000c043372a4 */ /* 0x000fd8000f8e0233 */
.L_x_18:
[----:B------:R-:W-:Y:S05]  /*15d0*/  BRA.U !UP6, `(.L_x_19) ;  /* 0x000000010e0c7547 */ /* 0x000fea000b800000 */
[----:B------:R-:W-:Y:S01]  /*15e0*/  UCGABAR_WAIT ;  /* 0x0000000000007dc7 */ /* 0x000fe20008000000 */
[----:B------:R-:W-:Y:S01]  /*15f0*/  CCTL.IVALL ;  /* 0x00000000ff00798f */ /* 0x000fe20002000000 */
[----:B------:R-:W-:Y:S05]  /*1600*/  BRA `(.L_x_20) ;  /* 0x0000000000047947 */ /* 0x000fea0003800000 */
.L_x_19:
[----:B------:R-:W-:Y:S06]  /*1610*/  BAR.SYNC.DEFER_BLOCKING 0x0 ;  /* 0x0000000000007b1d */ /* 0x000fec0000010000 */
.L_x_20:
[----:B------:R-:W-:Y:S05]  /*1620*/  BRA.U UP5, `(.L_x_21) ;  /* 0x0000001905bc7547 */ /* 0x000fea000b800000 */
[----:B------:R-:W2:Y:S01]  /*1630*/  LDCU UR5, c[0x0][0x388] ;  /* 0x00007100ff0577ac */ /* 0x000ea20008000800 */
[----:B------:R-:W-:Y:S01]  /*1640*/  PLOP3.LUT P1, PT, PT, PT, UP3, 0x80, 0x8 ;  /* 0x000000000008781c */ /* 0x000fe20003f2f038 */
[----:B------:R-:W-:Y:S01]  /*1650*/  IMAD.MOV.U32 R2, RZ, RZ, RZ ;  /* 0x000000ffff027224 */ /* 0x000fe200078e00ff */
[----:B------:R-:W-:Y:S01]  /*1660*/  ISETP.EQ.OR P2, PT, R3, RZ, P3 ;  /* 0x000000ff0300720c */ /* 0x000fe20001f42670 */
[----:B------:R-:W3:Y:S01]  /*1670*/  LDCU UR6, c[0x0][0x38c] ;  /* 0x00007180ff0677ac */ /* 0x000ee20008000800 */
[----:B------:R-:W-:Y:S01]  /*1680*/  PLOP3.LUT P1, PT, P1, PT, PT, 0x8, 0x80 ;  /* 0x000000000080781c */ /* 0x000fe20000f2e170 */
[----:B------:R-:W4:Y:S01]  /*1690*/  LDCU UR55, c[0x0][0x390] ;  /* 0x00007200ff3777ac */ /* 0x000f220008000800 */
[----:B------:R-:W-:Y:S01]  /*16a0*/  UISETP.NE.AND UP1, UPT, UR18, URZ, UPT ;  /* 0x000000ff1200728c */ /* 0x000fe2000bf25270 */
[----:B------:R-:W1:Y:S01]  /*16b0*/  LDCU UR54, c[0x0][0x370] ;  /* 0x00006e00ff3677ac */ /* 0x000e620008000800 */
[----:B--2---:R-:W-:Y:S01]  /*16c0*/  UIADD3 UR5, UPT, UPT, UR5, 0x1f, URZ ;  /* 0x0000001f05057890 */ /* 0x004fe2000fffe0ff */
[----:B------:R-:W2:Y:S03]  /*16d0*/  LDCU.64 UR44, c[0x0][0x348] ;  /* 0x00006900ff2c77ac */ /* 0x000ea60008000a00 */
[----:B------:R-:W-:-:S02]  /*16e0*/  USHF.R.S32.HI UR4, URZ, 0x1f, UR5 ;  /* 0x0000001fff047899 */ /* 0x000fc40008011405 */
[----:B------:R-:W-:Y:S02]  /*16f0*/  USHF.L.U32 UR58, UR20, 0x7, URZ ;  /* 0x00000007143a7899 */ /* 0x000fe400080006ff */
[----:B------:R-:W-:Y:S02]  /*1700*/  ULEA.HI UR4, UR4, UR5, URZ, 0x5 ;  /* 0x0000000504047291 */ /* 0x000fe4000f8f28ff */
[----:B------:R-:W-:Y:S02]  /*1710*/  USHF.L.U32 UR5, UR20, 0x6, URZ ;  /* 0x0000000614057899 */ /* 0x000fe400080006ff */
[----:B------:R-:W-:Y:S02]  /*1720*/  USHF.R.S32.HI UR4, URZ, 0x5, UR4 ;  /* 0x00000005ff047899 */ /* 0x000fe40008011404 */
[----:B------:R-:W-:Y:S02]  /*1730*/  ULOP3.LUT UR57, UR5, 0x40, URZ, 0xc0, !UPT ;  /* 0x0000004005397892 */ /* 0x000fe4000f8ec0ff */
[----:B---3--:R-:W-:Y:S01]  /*1740*/  UIMAD UR4, UR4, UR6, URZ ;  /* 0x00000006040472a4 */ /* 0x008fe2000f8e02ff */
[----:B------:R-:W3:Y:S03]  /*1750*/  LDCU UR53, c[0x0][0x374] ;  /* 0x00006e80ff3577ac */ /* 0x000ee60008000800 */
[----:B----4-:R-:W-:-:S02]  /*1760*/  UIMAD UR55, UR4, UR55, URZ ;  /* 0x00000037043772a4 */ /* 0x010fc4000f8e02ff */
[----:B------:R-:W-:Y:S02]  /*1770*/  USEL UR40, UR68, 0x2, UP1 ;  /* 0x0000000244287887 */ /* 0x000fe40008800000 */
[----:B------:R-:W-:Y:S02]  /*1780*/  UISETP.NE.AND UP2, UPT, UR55, URZ, UPT ;  /* 0x000000ff3700728c */ /* 0x000fe4000bf45270 */
[----:B------:R-:W-:Y:S01]  /*1790*/  UISETP.LT.U32.AND UP0, UPT, UR55, 0x8, UPT ;  /* 0x000000083700788c */ /* 0x000fe2000bf01070 */
[----:B------:R-:W-:Y:S01]  /*17a0*/  UMOV UR30, 0x1 ;  /* 0x00000001001e7882 */ /* 0x000fe20000000000 */
[----:B------:R-:W-:Y:S02]  /*17b0*/  UMOV UR34, URZ ;  /* 0x000000ff00227c82 */ /* 0x000fe40008000000 */
[----:B------:R-:W-:Y:S01]  /*17c0*/  USEL UR4, UR55, 0x8, UP0 ;  /* 0x0000000837047887 */ /* 0x000fe20008000000 */
[----:B------:R-:W-:Y:S01]  /*17d0*/  UMOV UR35, URZ ;  /* 0x000000ff00237c82 */ /* 0x000fe20008000000 */
[----:B------:R-:W-:-:S02]  /*17e0*/  UMOV UR41, URZ ;  /* 0x000000ff00297c82 */ /* 0x000fc40008000000 */
[----:B------:R-:W-:Y:S02]  /*17f0*/  UIADD3 UR5, UPT, UPT, UR4, -0x1, URZ ;  /* 0xffffffff04057890 */ /* 0x000fe4000fffe0ff */
[----:B------:R-:W-:Y:S02]  /*1800*/  @!UP2 UIADD3 UR5, UPT, UPT, UR4, URZ, URZ ;  /* 0x000000ff0405a290 */ /* 0x000fe4000fffe0ff */
[----:B-1----:R-:W-:Y:S02]  /*1810*/  UIADD3 UR52, UPT, UPT, UR55, -UR4, URZ ;  /* 0x8000000437347290 */ /* 0x002fe4000fffe0ff */
[----:B--23--:R-:W-:-:S12]  /*1820*/  UIADD3 UR56, UPT, UPT, UR5, 0x1, URZ ;  /* 0x0000000105387890 */ /* 0x00cfd8000fffe0ff */
.L_x_39:
[----:B------:R-:W1:Y:S01]  /*1830*/  S2UR UR31, SR_CgaCtaId ;  /* 0x00000000001f79c3 */ /* 0x000e620000008800 */
[----:B------:R-:W-:Y:S01]  /*1840*/  UMOV UR4, 0x400 ;  /* 0x0000040000047882 */ /* 0x000fe20000000000 */
[----:B------:R-:W-:Y:S01]  /*1850*/  MOV R0, UR30 ;  /* 0x0000001e00007c02 */ /* 0x000fe20008000f00 */
[----:B------:R-:W-:Y:S02]  /*1860*/  UISETP.NE.AND UP0, UPT, UR55, URZ, UPT ;  /* 0x000000ff3700728c */ /* 0x000fe4000bf05270 */
[----:B------:R-:W-:Y:S01]  /*1870*/  ULEA UR18, UR21, UR57, 0x7 ;  /* 0x0000003915127291 */ /* 0x000fe2000f8e38ff */
[----:B------:R-:W-:Y:S01]  /*1880*/  SHF.L.U32 R0, R0, 0x1f, RZ ;  /* 0x0000001f00007819 */ /* 0x000fe200000006ff */
[----:B------:R-:W-:Y:S01]  /*1890*/  UMOV UR23, URZ ;  /* 0x000000ff00177c82 */ /* 0x000fe20008000000 */
[----:B------:R-:W-:Y:S01]  /*18a0*/  UMOV UR21, URZ ;  /* 0x000000ff00157c82 */ /* 0x000fe20008000000 */
[----:B------:R-:W-:Y:S01]  /*18b0*/  UMOV UR20, URZ ;  /* 0x000000ff00147c82 */ /* 0x000fe20008000000 */
[----:B-1----:R-:W-:-:S04]  /*18c0*/  ULEA UR31, UR31, UR4, 0x18 ;  /* 0x000000041f1f7291 */ /* 0x002fc8000f8ec0ff */
[----:B------:R-:W-:-:S09]  /*18d0*/  ULEA UR4, UR34, UR31, 0x3 ;  /* 0x0000001f22047291 */ /* 0x000fd2000f8e18ff */
[----:B------:R1:W2:Y:S01]  /*18e0*/  SYNCS.PHASECHK.TRANS64.TRYWAIT P0, [UR4+0x40], R0 ;  /* 0x00004000ff0075a7 */ /* 0x0002a20008001104 */
[----:B------:R-:W-:-:S04]  /*18f0*/  ULEA.HI UR4, UR51, UR51, URZ, 0x1 ;  /* 0x0000003333047291 */ /* 0x000fc8000f8f08ff */
[----:B------:R-:W-:-:S04]  /*1900*/  USHF.L.U32 UR4, UR4, 0x7, URZ ;  /* 0x0000000704047899 */ /* 0x000fc800080006ff */
[----:B------:R-:W-:-:S04]  /*1910*/  ULOP3.LUT UR4, UR4, 0xffffff00, URZ, 0xc0, !UPT ;  /* 0xffffff0004047892 */ /* 0x000fc8000f8ec0ff */
[----:B------:R-:W-:Y:S01]  /*1920*/  ULOP3.LUT UR46, UR4, 0x80, UR58, 0xf8, !UPT ;  /* 0x00000080042e7892 */ /* 0x000fe2000f8ef83a */
[----:B------:R-:W-:Y:S11]  /*1930*/  BRA.U !UP0, `(.L_x_22) ;  /* 0x00000005087c7547 */ /* 0x000ff6000b800000 */
[----:B------:R-:W3:Y:S01]  /*1940*/  LDCU.128 UR8, c[0x0][0x480] ;  /* 0x00009000ff0877ac */ /* 0x000ee20008000c00 */
[----:B------:R-:W4:Y:S01]  /*1950*/  LDCU.64 UR12, c[0x0][0x490] ;  /* 0x00009200ff0c77ac */ /* 0x000f220008000a00 */
[----:B------:R-:W1:Y:S01]  /*1960*/  LDCU.64 UR16, c[0x0][0x4b0] ;  /* 0x00009600ff1077ac */ /* 0x000e620008000a00 */
[----:B------:R-:W1:Y:S01]  /*1970*/  LDCU UR49, c[0x0][0x390] ;  /* 0x00007200ff3177ac */ /* 0x000e620008000800 */
[----:B------:R-:W1:Y:S01]  /*1980*/  LDCU UR50, c[0x0][0x38c] ;  /* 0x00007180ff3277ac */ /* 0x000e620008000800 */
[----:B---3--:R-:W-:Y:S02]  /*1990*/  UIMAD.WIDE.U32 UR4, UR46, UR9, URZ ;  /* 0x000000092e0472a5 */ /* 0x008fe4000f8e00ff */
[----:B------:R-:W-:Y:S01]  /*19a0*/  UISETP.NE.AND UP0, UPT, UR8, 0x1, UPT ;  /* 0x000000010800788c */ /* 0x000fe2000bf05270 */
[----:B------:R-:W3:Y:S04]  /*19b0*/  LDCU.64 UR14, c[0x0][0x4b8] ;  /* 0x00009700ff0e77ac */ /* 0x000ee80008000a00 */
[----:B------:R-:W-:Y:S01]  /*19c0*/  UMOV UR4, UR5 ;  /* 0x0000000500047c82 */ /* 0x000fe20008000000 */
[----:B------:R-:W-:-:S02]  /*19d0*/  UIADD3 UR41, UPT, UPT, UR56, UR35, URZ ;  /* 0x0000002338297290 */ /* 0x000fc4000fffe0ff */
[----:B------:R-:W-:Y:S02]  /*19e0*/  USHF.R.U32.HI UR4, URZ, UR10, UR4 ;  /* 0x0000000aff047299 */ /* 0x000fe40008011604 */
[----:B------:R-:W-:Y:S02]  /*19f0*/  UIADD3 UR10, UPT, UPT, UR18, 0x20, URZ ;  /* 0x00000020120a7890 */ /* 0x000fe4000fffe0ff */
[----:B------:R-:W-:Y:S02]  /*1a00*/  USEL UR4, UR46, UR4, !UP0 ;  /* 0x000000042e047287 */ /* 0x000fe4000c000000 */
[----:B------:R-:W-:Y:S02]  /*1a10*/  UISETP.NE.AND UP0, UPT, UR11, 0x1, UPT ;  /* 0x000000010b00788c */ /* 0x000fe4000bf05270 */
[----:B----4-:R-:W-:Y:S02]  /*1a20*/  UIMAD.WIDE.U32 UR6, UR4, UR12, URZ ;  /* 0x0000000c040672a5 */ /* 0x010fe4000f8e00ff */
[----:B------:R-:W-:Y:S01]  /*1a30*/  UIADD3 UR6, UPT, UPT, -UR4, URZ, URZ ;  /* 0x000000ff04067290 */ /* 0x000fe2000fffe1ff */
[----:B------:R-:W-:Y:S01]  /*1a40*/  UMOV UR23, URZ ;  /* 0x000000ff00177c82 */ /* 0x000fe20008000000 */
[----:B------:R-:W-:-:S02]  /*1a50*/  UMOV UR20, URZ ;  /* 0x000000ff00147c82 */ /* 0x000fc40008000000 */
[----:B------:R-:W-:Y:S01]  /*1a60*/  UIMAD UR6, UR8, UR6, UR46 ;  /* 0x00000006080672a4 */ /* 0x000fe2000f8e022e */
[----:B------:R-:W-:Y:S01]  /*1a70*/  UMOV UR5, UR7 ;  /* 0x0000000700057c82 */ /* 0x000fe20008000000 */
[----:B------:R-:W-:Y:S01]  /*1a80*/  UMOV UR21, URZ ;  /* 0x000000ff00157c82 */ /* 0x000fe20008000000 */
[----:B------:R-:W-:Y:S01]  /*1a90*/  USHF.R.U32.HI UR5, URZ, UR13, UR5 ;  /* 0x0000000dff057299 */ /* 0x000fe20008011605 */
[----:B------:R-:W1:Y:S03]  /*1aa0*/  LDCU.64 UR12, c[0x0][0x4d0] ;  /* 0x00009a00ff0c77ac */ /* 0x000e660008000a00 */
[----:B------:R-:W-:-:S04]  /*1ab0*/  USEL UR29, UR4, UR5, !UP0 ;  /* 0x00000005041d7287 */ /* 0x000fc8000c000000 */
[----:B------:R-:W-:-:S04]  /*1ac0*/  UIADD3 UR5, UPT, UPT, -UR29, URZ, URZ ;  /* 0x000000ff1d057290 */ /* 0x000fc8000fffe1ff */
[----:B------:R-:W-:Y:S02]  /*1ad0*/  UIMAD UR28, UR11, UR5, UR4 ;  /* 0x000000050b1c72a4 */ /* 0x000fe4000f8e0204 */
[----:B-1----:R-:W-:-:S05]  /*1ae0*/  UIMAD UR27, UR6, UR16, UR12 ;  /* 0x00000010061b72a4 */ /* 0x002fca000f8e020c */
[----:B------:R-:W1:Y:S01]  /*1af0*/  LDCU.64 UR4, c[0x0][0x4d8] ;  /* 0x00009b00ff0477ac */ /* 0x000e620008000a00 */
[----:B------:R-:W-:Y:S01]  /*1b00*/  UIMAD UR28, UR28, UR17, UR13 ;  /* 0x000000111c1c72a4 */ /* 0x000fe2000f8e020d */
[----:B---3--:R-:W-:-:S11]  /*1b10*/  UMOV UR6, UR34 ;  /* 0x0000002200067c82 */ /* 0x008fd60008000000 */
.L_x_28:
[----:B------:R-:W-:Y:S01]  /*1b20*/  @!P3 MOV R3, 0xc000 ;  /* 0x0000c0000003b802 */ /* 0x000fe20000000f00 */
[----:B------:R-:W-:Y:S01]  /*1b30*/  ULEA UR25, UR6, UR31, 0x3 ;  /* 0x0000001f06197291 */ /* 0x000fe2000f8e18ff */
[----:B-12---:R-:W-:Y:S11]  /*1b40*/  @P0 BRA `(.L_x_23) ;  /* 0x0000000000100947 */ /* 0x006ff60003800000 */
[----:B------:R-:W-:Y:S04]  /*1b50*/  MOV R4, UR30 ;  /* 0x0000001e00047c02 */ /* 0x000fe80008000f00 */
[----:B------:R-:W-:Y:S04]  /*1b60*/  SHF.L.U32 R4, R4, 0x1f, RZ ;  /* 0x0000001f04047819 */ /* 0x000fe800000006ff */
[----:B------:R-:W2:Y:S02]  /*1b70*/  SYNCS.PHASECHK.TRANS64.TRYWAIT P0, [UR25+0x40], R4 ;  /* 0x00004004ff0075a7 */ /* 0x000ea40008001119 */
[----:B--2---:R-:W-:Y:S05]  /*1b80*/  @!P0 BRA `(.L_x_24) ;  /* 0x000000a4006c8947 */ /* 0x004fea0003800000 */
.L_x_23:
[----:B------:R3:W-:Y:S01]  /*1b90*/  @!P3 SYNCS.ARRIVE.TRANS64 RZ, [UR25], R3 ;  /* 0x00000003ffffb9a7 */ /* 0x0007e20008000019 */
[----:B------:R-:W-:Y:S04]  /*1ba0*/  ULOP3.LUT UR7, UR40, 0x2, URZ, 0xfc, !UPT ;  /* 0x0000000228077892 */ /* 0x000fe8000f8efcff */
[----:B------:R-:W-:Y:S09]  /*1bb0*/  UISETP.NE.AND UP0, UPT, UR7, 0x2, UPT ;  /* 0x000000020700788c */ /* 0x000ff2000bf05270 */
[----:B------:R-:W-:Y:S05]  /*1bc0*/  BRA.U UP0, `(.L_x_25) ;  /* 0x0000000100047547 */ /* 0x000fea000b800000 */
[----:B-1----:R-:W-:Y:S05]  /*1bd0*/  BPT.TRAP 0x1 ;  /* 0x000000040000795c */ /* 0x002fea0000300000 */
.L_x_25:
[----:B------:R-:W-:Y:S04]  /*1be0*/  BSSY.RECONVERGENT B0, `(.L_x_26) ;  /* 0x0000003000007945 */ /* 0x000fe80003800200 */
[----:B------:R-:W-:Y:S05]  /*1bf0*/  @P2 BRA `(.L_x_27) ;  /* 0x0000000000042947 */ /* 0x000fea0003800000 */
[----:B-1----:R-:W-:Y:S05]  /*1c00*/  BPT.TRAP 0x1 ;  /* 0x000000040000795c */ /* 0x002fea0000300000 */
.L_x_27:
[----:B-1----:R-:W-:Y:S05]  /*1c10*/  BSYNC.RECONVERGENT B0 ;  /* 0x0000000000007941 */ /* 0x002fea0003800200 */
.L_x_26:
[----:B------:R-:W-:Y:S02]  /*1c20*/  UIADD3 UR7, UPT, UPT, UR6, 0x1, URZ ;  /* 0x0000000106077890 */ /* 0x000fe4000fffe0ff */
[----:B------:R-:W-:Y:S02]  /*1c30*/  ULEA UR24, UR6, UR31, 0xe ;  /* 0x0000001f06187291 */ /* 0x000fe4000f8e70ff */
[----:B------:R-:W-:Y:S02]  /*1c40*/  UISETP.NE.AND UP0, UPT, UR7, 0x8, UPT ;  /* 0x000000080700788c */ /* 0x000fe4000bf05270 */
[----:B------:R-:W-:Y:S02]  /*1c50*/  UIADD3 UR36, UP1, UPT, UR44, 0x80, URZ ;  /* 0x000000802c247890 */ /* 0x000fe4000ff3e0ff */
[----:B------:R-:W-:Y:S02]  /*1c60*/  USEL UR8, URZ, 0x1, UP0 ;  /* 0x00000001ff087887 */ /* 0x000fe40008000000 */
[----:B------:R-:W-:Y:S02]  /*1c70*/  USEL UR34, UR7, URZ, UP0 ;  /* 0x000000ff07227287 */ /* 0x000fe40008000000 */
[----:B------:R-:W-:Y:S02]  /*1c80*/  ULOP3.LUT UR30, UR30, UR8, URZ, 0x3c, !UPT ;  /* 0x000000081e1e7292 */ /* 0x000fe4000f8e3cff */
[----:B------:R-:W-:Y:S02]  /*1c90*/  ULEA UR7, UR34, UR31, 0x3 ;  /* 0x0000001f22077291 */ /* 0x000fe4000f8e18ff */
[----:B------:R-:W-:Y:S02]  /*1ca0*/  ULEA UR8, UR6, UR31, 0xd ;  /* 0x0000001f06087291 */ /* 0x000fe4000f8e68ff */
[----:B------:R-:W-:Y:S01]  /*1cb0*/  ULOP3.LUT UR25, UR25, 0xfefffff8, URZ, 0xc0, !UPT ;  /* 0xfefffff819197892 */ /* 0x000fe2000f8ec0ff */
[----:B--2---:R-:W-:Y:S01]  /*1cc0*/  MOV R0, UR30 ;  /* 0x0000001e00007c02 */ /* 0x004fe20008000f00 */
[----:B------:R-:W-:Y:S02]  /*1cd0*/  USHF.L.U32 UR26, UR23, 0x5, URZ ;  /* 0x00000005171a7899 */ /* 0x000fe400080006ff */
[----:B------:R-:W-:Y:S01]  /*1ce0*/  UIADD3.X UR37, UPT, UPT, URZ, UR45, URZ, UP1, !UPT ;  /* 0x0000002dff257290 */ /* 0x000fe20008ffe4ff */
[----:B------:R-:W-:Y:S01]  /*1cf0*/  SHF.L.U32 R0, R0, 0x1f, RZ ;  /* 0x0000001f00007819 */ /* 0x000fe200000006ff */
[----:B------:R-:W-:Y:S02]  /*1d00*/  UIADD3 UR24, UPT, UPT, UR24, 0x8400, URZ ;  /* 0x0000840018187890 */ /* 0x000fe4000fffe0ff */
[----:B------:R-:W-:Y:S01]  /*1d10*/  UIADD3 UR32, UP0, UPT, UR44, 0x180, URZ ;  /* 0x000001802c207890 */ /* 0x000fe2000ff1e0ff */
[----:B------:R4:W1:Y:S01]  /*1d20*/  SYNCS.PHASECHK.TRANS64.TRYWAIT P0, [UR7+0x40], R0 ;  /* 0x00004000ff0075a7 */ /* 0x0008620008001107 */
[----:B------:R-:W-:Y:S02]  /*1d30*/  UIMAD UR7, UR20, UR14, UR4 ;  /* 0x0000000e140772a4 */ /* 0x000fe4000f8e0204 */
[----:B------:R-:W-:Y:S02]  /*1d40*/  UIMAD UR6, UR21, UR15, UR5 ;  /* 0x0000000f150672a4 */ /* 0x000fe4000f8e0205 */
[----:B------:R-:W-:Y:S02]  /*1d50*/  UIADD3.X UR33, UPT, UPT, URZ, UR45, URZ, UP0, !UPT ;  /* 0x0000002dff217290 */ /* 0x000fe400087fe4ff */
[----:B------:R-:W-:Y:S02]  /*1d60*/  UPRMT UR6, UR7, 0x40, UR6 ;  /* 0x0000004007067896 */ /* 0x000fe40008000006 */
[----:B------:R-:W-:Y:S02]  /*1d70*/  UIADD3 UR16, UPT, UPT, UR8, 0x28400, URZ ;  /* 0x0002840008107890 */ /* 0x000fe4000fffe0ff */
[----:B------:R-:W-:Y:S02]  /*1d80*/  UPRMT UR6, UR6, 0x5410, URZ ;  /* 0x0000541006067896 */ /* 0x000fe400080000ff */
[----:B------:R-:W-:Y:S02]  /*1d90*/  UIADD3 UR38, UPT, UPT, UR20, 0x1, URZ ;  /* 0x0000000114267890 */ /* 0x000fe4000fffe0ff */
[----:B------:R-:W-:Y:S02]  /*1da0*/  UIADD3 UR8, UPT, UPT, UR8, 0x29400, URZ ;  /* 0x0002940008087890 */ /* 0x000fe4000fffe0ff */
[----:B------:R-:W-:Y:S02]  /*1db0*/  UISETP.NE.AND UP2, UPT, UR38, UR50, UPT ;  /* 0x000000322600728c */ /* 0x000fe4000bf45270 */
[----:B------:R-:W-:Y:S02]  /*1dc0*/  UIADD3 UR22, UPT, UPT, UR21, 0x1, URZ ;  /* 0x0000000115167890 */ /* 0x000fe4000fffe0ff */
[----:B------:R-:W-:Y:S02]  /*1dd0*/  UIADD3 UR35, UPT, UPT, UR35, 0x1, URZ ;  /* 0x0000000123237890 */ /* 0x000fe4000fffe0ff */
[----:B------:R-:W-:Y:S01]  /*1de0*/  UIADD3 UR7, UPT, UPT, UR23, 0x1, URZ ;  /* 0x0000000117077890 */ /* 0x000fe2000fffe0ff */
[----:B------:R-:W-:Y:S01]  /*1df0*/  UMOV UR42, 0x0 ;  /* 0x00000000002a7882 */ /* 0x000fe20000000000 */
[----:B------:R-:W-:Y:S01]  /*1e00*/  UMOV UR43, 0x10000000 ;  /* 0x10000000002b7882 */ /* 0x000fe20000000000 */
[----:B------:R-:W-:Y:S01]  /*1e10*/  UMOV UR17, UR25 ;  /* 0x0000001900117c82 */ /* 0x000fe20008000000 */
[----:B------:R2:W-:Y:S01]  /*1e20*/  UTMALDG.4D.IM2COL.2CTA [UR24], [UR36], UR6, desc[UR42] ;  /* 0x00002a18240073b4 */ /* 0x0005e20008259006 */
[----:B------:R-:W-:Y:S01]  /*1e30*/  @UP2 UIADD3 UR22, UPT, UPT, UR21, URZ, URZ ;  /* 0x000000ff15162290 */ /* 0x000fe2000fffe0ff */
[----:B------:R-:W-:Y:S01]  /*1e40*/  UMOV UR19, UR26 ;  /* 0x0000001a00137c82 */ /* 0x000fe20008000000 */
[----:B------:R-:W-:Y:S01]  /*1e50*/  UMOV UR12, UR20 ;  /* 0x00000014000c7c82 */ /* 0x000fe20008000000 */
[----:B------:R-:W-:Y:S01]  /*1e60*/  UMOV UR13, UR21 ;  /* 0x00000015000d7c82 */ /* 0x000fe20008000000 */
[----:B------:R-:W-:Y:S01]  /*1e70*/  UMOV UR9, UR25 ;  /* 0x0000001900097c82 */ /* 0x000fe20008000000 */
[----:B------:R-:W-:Y:S01]  /*1e80*/  UMOV UR11, UR26 ;  /* 0x0000001a000b7c82 */ /* 0x000fe20008000000 */
[----:B------:R3:W-:Y:S01]  /*1e90*/  UTMALDG.4D.2CTA [UR16], [UR32], desc[UR42] ;  /* 0x00002a10200075b4 */ /* 0x0007e20008219000 */
[----:B------:R-:W-:Y:S01]  /*1ea0*/  UISETP.NE.AND UP0, UPT, UR22, UR49, UPT ;  /* 0x000000311600728c */ /* 0x000fe2000bf05270 */
[----:B------:R4:W-:Y:S10]  /*1eb0*/  UTMALDG.4D.2CTA [UR8], [UR32], desc[UR42] ;  /* 0x00002a08200075b4 */ /* 0x0009f40008219000 */
[----:B------:R-:W-:Y:S07]  /*1ec0*/  @UP0 UIADD3 UR7, UPT, UPT, UR23, URZ, URZ ;  /* 0x000000ff17070290 */ /* 0x000fee000fffe0ff */
[----:B------:R-:W-:Y:S01]  /*1ed0*/  UMOV UR23, UR7 ;  /* 0x0000000700177c82 */ /* 0x000fe20008000000 */
[----:B--2---:R-:W-:Y:S01]  /*1ee0*/  UMOV UR6, UR34 ;  /* 0x0000002200067c82 */ /* 0x004fe20008000000 */
[----:B---3--:R-:W-:Y:S02]  /*1ef0*/  USEL UR21, UR22, URZ, UP0 ;  /* 0x000000ff16157287 */ /* 0x008fe40008000000 */
[----:B------:R-:W-:Y:S02]  /*1f00*/  UISETP.NE.AND UP0, UPT, UR35, UR41, UPT ;  /* 0x000000292300728c */ /* 0x000fe4000bf05270 */
[----:B------:R-:W-:Y:S07]  /*1f10*/  USEL UR20, UR38, URZ, UP2 ;  /* 0x000000ff26147287 */ /* 0x000fee0009000000 */
[----:B----4-:R-:W-:Y:S05]  /*1f20*/  BRA.U UP0, `(.L_x_28) ;  /* 0xfffffff900fc7547 */ /* 0x010fea000b83ffff */
.L_x_22:
[----:B------:R-:W-:Y:S01]  /*1f30*/  ULEA UR4, UR34, UR31, 0x3 ;  /* 0x0000001f22047291 */ /* 0x000fe2000f8e18ff */
[----:B-1----:R-:W-:Y:S01]  /*1f40*/  MOV R0, UR30 ;  /* 0x0000001e00007c02 */ /* 0x002fe20008000f00 */
[----:B------:R-:W-:Y:S01]  /*1f50*/  @!P1 SYNCS.ARRIVE.TRANS64.A1T0 RZ, [UR31+0xc8], RZ ;  /* 0x0000c8ffffff99a7 */ /* 0x000fe2000810001f */
[----:B------:R-:W-:Y:S02]  /*1f60*/  UISETP.GE.AND UP0, UPT, UR52, 0x1, UPT ;  /* 0x000000013400788c */ /* 0x000fe4000bf06270 */
[----:B------:R-:W-:-:S04]  /*1f70*/  SHF.L.U32 R0, R0, 0x1f, RZ ;  /* 0x0000001f00007819 */ /* 0x000fc800000006ff */
[----:B--2---:R1:W2:Y:S03]  /*1f80*/  SYNCS.PHASECHK.TRANS64.TRYWAIT P0, [UR4+0x40], R0 ;  /* 0x00004000ff0075a7 */ /* 0x0042a60008001104 */
[----:B------:R-:W-:Y:S05]  /*1f90*/  BRA.U !UP0, `(.L_x_29) ;  /* 0x0000000508787547 */ /* 0x000fea000b800000 */
[----:B------:R-:W3:Y:S01]  /*1fa0*/  LDCU.128 UR8, c[0x0][0x480] ;  /* 0x00009000ff0877ac */ /* 0x000ee20008000c00 */
[----:B------:R-:W4:Y:S01]  /*1fb0*/  LDCU.64 UR12, c[0x0][0x490] ;  /* 0x00009200ff0c77ac */ /* 0x000f220008000a00 */
[----:B------:R-:W1:Y:S01]  /*1fc0*/  LDCU.64 UR16, c[0x0][0x4b0] ;  /* 0x00009600ff1077ac */ /* 0x000e620008000a00 */
[----:B------:R-:W1:Y:S01]  /*1fd0*/  LDCU UR49, c[0x0][0x38c] ;  /* 0x00007180ff3177ac */ /* 0x000e620008000800 */
[----:B------:R-:W1:Y:S01]  /*1fe0*/  LDCU.64 UR14, c[0x0][0x4b8] ;  /* 0x00009700ff0e77ac */ /* 0x000e620008000a00 */
[----:B---3--:R-:W-:Y:S02]  /*1ff0*/  UIMAD.WIDE.U32 UR4, UR46, UR9, URZ ;  /* 0x000000092e0472a5 */ /* 0x008fe4000f8e00ff */
[----:B------:R-:W-:Y:S02]  /*2000*/  UISETP.NE.AND UP0, UPT, UR8, 0x1, UPT ;  /* 0x000000010800788c */ /* 0x000fe4000bf05270 */
[----:B------:R-:W-:Y:S01]  /*2010*/  UIADD3 UR41, UPT, UPT, UR52, UR41, URZ ;  /* 0x0000002934297290 */ /* 0x000fe2000fffe0ff */
[----:B------:R-:W-:-:S02]  /*2020*/  UMOV UR38, UR52 ;  /* 0x0000003400267c82 */ /* 0x000fc40008000000 */
[----:B------:R-:W-:Y:S02]  /*2030*/  UMOV UR4, UR5 ;  /* 0x0000000500047c82 */ /* 0x000fe40008000000 */
[----:B------:R-:W-:Y:S02]  /*2040*/  USHF.R.U32.HI UR4, URZ, UR10, UR4 ;  /* 0x0000000aff047299 */ /* 0x000fe40008011604 */
[----:B------:R-:W-:Y:S02]  /*2050*/  UIADD3 UR10, UPT, UPT, UR18, 0x20, URZ ;  /* 0x00000020120a7890 */ /* 0x000fe4000fffe0ff */
[----:B------:R-:W-:Y:S02]  /*2060*/  USEL UR4, UR46, UR4, !UP0 ;  /* 0x000000042e047287 */ /* 0x000fe4000c000000 */
[----:B------:R-:W-:Y:S02]  /*2070*/  UISETP.NE.AND UP0, UPT, UR11, 0x1, UPT ;  /* 0x000000010b00788c */ /* 0x000fe4000bf05270 */
[----:B----4-:R-:W-:-:S07]  /*2080*/  UIMAD.WIDE.U32 UR6, UR4, UR12, URZ ;  /* 0x0000000c040672a5 */ /* 0x010fce000f8e00ff */
[----:B------:R-:W-:Y:S02]  /*2090*/  UMOV UR5, UR7 ;  /* 0x0000000700057c82 */ /* 0x000fe40008000000 */
[----:B------:R-:W-:Y:S01]  /*20a0*/  USHF.R.U32.HI UR5, URZ, UR13, UR5 ;  /* 0x0000000dff057299 */ /* 0x000fe20008011605 */
[----:B------:R-:W1:Y:S03]  /*20b0*/  LDCU.64 UR12, c[0x0][0x4d0] ;  /* 0x00009a00ff0c77ac */ /* 0x000e660008000a00 */
[----:B------:R-:W-:Y:S02]  /*20c0*/  USEL UR29, UR4, UR5, !UP0 ;  /* 0x00000005041d7287 */ /* 0x000fe4000c000000 */
[----:B------:R-:W-:Y:S02]  /*20d0*/  UIADD3 UR5, UPT, UPT, -UR4, URZ, URZ ;  /* 0x000000ff04057290 */ /* 0x000fe4000fffe1ff */
[----:B------:R-:W-:-:S02]  /*20e0*/  UIADD3 UR6, UPT, UPT, -UR29, URZ, URZ ;  /* 0x000000ff1d067290 */ /* 0x000fc4000fffe1ff */
[----:B------:R-:W-:Y:S02]  /*20f0*/  UIMAD UR27, UR8, UR5, UR46 ;  /* 0x00000005081b72a4 */ /* 0x000fe4000f8e022e */
[----:B------:R-:W-:Y:S01]  /*2100*/  UIMAD UR6, UR11, UR6, UR4 ;  /* 0x000000060b0672a4 */ /* 0x000fe2000f8e0204 */
[----:B------:R-:W3:Y:S03]  /*2110*/  LDCU UR46, c[0x0][0x390] ;  /* 0x00007200ff2e77ac */ /* 0x000ee60008000800 */
[----:B-1----:R-:W-:Y:S01]  /*2120*/  UIMAD UR28, UR6, UR17, UR13 ;  /* 0x00000011061c72a4 */ /* 0x002fe2000f8e020d */
[----:B------:R-:W1:Y:S01]  /*2130*/  LDCU.64 UR4, c[0x0][0x4d8] ;  /* 0x00009b00ff0477ac */ /* 0x000e620008000a00 */
[----:B------:R-:W-:Y:S01]  /*2140*/  UIMAD UR27, UR27, UR16, UR12 ;  /* 0x000000101b1b72a4 */ /* 0x000fe2000f8e020c */
[----:B------:R-:W-:-:S11]  /*2150*/  UMOV UR6, UR34 ;  /* 0x0000002200067c82 */ /* 0x000fd60008000000 */
.L_x_35:
[----:B------:R-:W-:Y:S01]  /*2160*/  @!P3 MOV R3, 0xc000 ;  /* 0x0000c0000003b802 */ /* 0x000fe20000000f00 */
[----:B------:R-:W-:Y:S01]  /*2170*/  ULEA UR25, UR6, UR31, 0x3 ;  /* 0x0000001f06197291 */ /* 0x000fe2000f8e18ff */
[----:B--2---:R-:W-:Y:S11]  /*2180*/  @P0 BRA `(.L_x_30) ;  /* 0x0000000000100947 */ /* 0x004ff60003800000 */
[----:B------:R-:W-:Y:S04]  /*2190*/  MOV R4, UR30 ;  /* 0x0000001e00047c02 */ /* 0x000fe80008000f00 */
[----:B------:R-:W-:Y:S04]  /*21a0*/  SHF.L.U32 R4, R4, 0x1f, RZ ;  /* 0x0000001f04047819 */ /* 0x000fe800000006ff */
[----:B------:R-:W2:Y:S02]  /*21b0*/  SYNCS.PHASECHK.TRANS64.TRYWAIT P0, [UR25+0x40], R4 ;  /* 0x00004004ff0075a7 */ /* 0x000ea40008001119 */
[----:B--2---:R-:W-:Y:S05]  /*21c0*/  @!P0 BRA `(.L_x_31) ;  /* 0x0000009c00f48947 */ /* 0x004fea0003800000 */
.L_x_30:
[----:B------:R4:W-:Y:S01]  /*21d0*/  @!P3 SYNCS.ARRIVE.TRANS64 RZ, [UR25], R3 ;  /* 0x00000003ffffb9a7 */ /* 0x0009e20008000019 */
[----:B------:R-:W-:Y:S04]  /*21e0*/  ULOP3.LUT UR7, UR40, 0x2, URZ, 0xfc, !UPT ;  /* 0x0000000228077892 */ /* 0x000fe8000f8efcff */
[----:B------:R-:W-:Y:S09]  /*21f0*/  UISETP.NE.AND UP0, UPT, UR7, 0x2, UPT ;  /* 0x000000020700788c */ /* 0x000ff2000bf05270 */
[----:B------:R-:W-:Y:S05]  /*2200*/  BRA.U UP0, `(.L_x_32) ;  /* 0x0000000100047547 */ /* 0x000fea000b800000 */
[----:B-1-3--:R-:W-:Y:S05]  /*2210*/  BPT.TRAP 0x1 ;  /* 0x000000040000795c */ /* 0x00afea0000300000 */
.L_x_32:
[----:B------:R-:W-:Y:S04]  /*2220*/  BSSY.RECONVERGENT B0, `(.L_x_33) ;  /* 0x0000003000007945 */ /* 0x000fe80003800200 */
[----:B------:R-:W-:Y:S05]  /*2230*/  @P2 BRA `(.L_x_34) ;  /* 0x0000000000042947 */ /* 0x000fea0003800000 */
[----:B-1-3--:R-:W-:Y:S05]  /*2240*/  BPT.TRAP 0x1 ;  /* 0x000000040000795c */ /* 0x00afea0000300000 */
.L_x_34:
[----:B-1-3--:R-:W-:Y:S05]  /*2250*/  BSYNC.RECONVERGENT B0 ;  /* 0x0000000000007941 */ /* 0x00afea0003800200 */
.L_x_33:
        /* <DEDUP_REMOVED lines=16> */
[----:B------:R1:W2:Y:S01]  /*2360*/  SYNCS.PHASECHK.TRANS64.TRYWAIT P0, [UR7+0x40], R0 ;  /* 0x00004000ff0075a7 */ /* 0x0002a20008001107 */
        /* <DEDUP_REMOVED lines=10> */
[----:B------:R-:W-:Y:S01]  /*2410*/  UIADD3 UR7, UPT, UPT, UR23, 0x1, URZ ;  /* 0x0000000117077890 */ /* 0x000fe2000fffe0ff */
[----:B------:R-:W-:Y:S01]  /*2420*/  UMOV UR42, 0x0 ;  /* 0x00000000002a7882 */ /* 0x000fe20000000000 */
[----:B------:R-:W-:Y:S01]  /*2430*/  UMOV UR43, 0x10000000 ;  /* 0x10000000002b7882 */ /* 0x000fe20000000000 */
[----:B------:R-:W-:Y:S01]  /*2440*/  UMOV UR17, UR25 ;  /* 0x0000001900117c82 */ /* 0x000fe20008000000 */
[----:B------:R3:W-:Y:S01]  /*2450*/  UTMALDG.4D.IM2COL.2CTA [UR24], [UR36], UR6, desc[UR42] ;  /* 0x00002a18240073b4 */ /* 0x0007e20008259006 */
[----:B------:R-:W-:Y:S02]  /*2460*/  UMOV UR19, UR26 ;  /* 0x0000001a00137c82 */ /* 0x000fe40008000000 */
[----:B------:R-:W-:Y:S01]  /*2470*/  @UP1 UIADD3 UR22, UPT, UPT, UR21, URZ, URZ ;  /* 0x000000ff15161290 */ /* 0x000fe2000fffe0ff */
[----:B------:R-:W-:Y:S01]  /*2480*/  UMOV UR12, UR20 ;  /* 0x00000014000c7c82 */ /* 0x000fe20008000000 */
[----:B------:R-:W-:Y:S02]  /*2490*/  UMOV UR13, UR21 ;  /* 0x00000015000d7c82 */ /* 0x000fe40008000000 */
[----:B------:R-:W-:Y:S01]  /*24a0*/  UISETP.NE.AND UP0, UPT, UR22, UR46, UPT ;  /* 0x0000002e1600728c */ /* 0x000fe2000bf05270 */
[----:B------:R4:W-:Y:S01]  /*24b0*/  UTMALDG.4D.2CTA [UR16], [UR32], desc[UR42] ;  /* 0x00002a10200075b4 */ /* 0x0009e20008219000 */
[----:B------:R-:W-:Y:S01]  /*24c0*/  UMOV UR9, UR25 ;  /* 0x0000001900097c82 */ /* 0x000fe20008000000 */
[----:B------:R-:W-:Y:S02]  /*24d0*/  UMOV UR11, UR26 ;  /* 0x0000001a000b7c82 */ /* 0x000fe40008000000 */
[----:B------:R1:W-:Y:S06]  /*24e0*/  UTMALDG.4D.2CTA [UR8], [UR32], desc[UR42] ;  /* 0x00002a08200075b4 */ /* 0x0003ec0008219000 */
[----:B------:R-:W-:Y:S07]  /*24f0*/  @UP0 UIADD3 UR7, UPT, UPT, UR23, URZ, URZ ;  /* 0x000000ff17070290 */ /* 0x000fee000fffe0ff */
[----:B------:R-:W-:Y:S01]  /*2500*/  UMOV UR23, UR7 ;  /* 0x0000000700177c82 */ /* 0x000fe20008000000 */
[----:B---3--:R-:W-:Y:S02]  /*2510*/  UIADD3 UR6, UPT, UPT, UR38, -0x1, URZ ;  /* 0xffffffff26067890 */ /* 0x008fe4000fffe0ff */
[----:B----4-:R-:W-:Y:S02]  /*2520*/  USEL UR21, UR22, URZ, UP0 ;  /* 0x000000ff16157287 */ /* 0x010fe40008000000 */
[----:B------:R-:W-:Y:S02]  /*2530*/  UISETP.GT.U32.AND UP0, UPT, UR38, 0x1, UPT ;  /* 0x000000012600788c */ /* 0x000fe4000bf04070 */
[----:B------:R-:W-:Y:S01]  /*2540*/  USEL UR20, UR35, URZ, UP1 ;  /* 0x000000ff23147287 */ /* 0x000fe20008800000 */
[----:B------:R-:W-:Y:S01]  /*2550*/  UMOV UR38, UR6 ;  /* 0x0000000600267c82 */ /* 0x000fe20008000000 */
[----:B------:R-:W-:Y:S05]  /*2560*/  UMOV UR6, UR34 ;  /* 0x0000002200067c82 */ /* 0x000fea0008000000 */
[----:B-1----:R-:W-:Y:S05]  /*2570*/  BRA.U UP0, `(.L_x_35) ;  /* 0xfffffff900f87547 */ /* 0x002fea000b83ffff */
.L_x_29:
[----:B------:R-:W-:Y:S01]  /*2580*/  SHF.L.U32 R3, R2, 0x1f, RZ ;  /* 0x0000001f02037819 */ /* 0x000fe200000006ff */
[----:B------:R-:W-:-:S03]  /*2590*/  NOP ;  /* 0x0000000000007918 */ /* 0x000fc60000000000 */
[----:B--2---:R-:W2:Y:S02]  /*25a0*/  SYNCS.PHASECHK.TRANS64.TRYWAIT P0, [UR31+0xd0], R3 ;  /* 0x0000d003ff0075a7 */ /* 0x004ea4000800111f */
[----:B--2---:R-:W-:Y:S05]  /*25b0*/  @!P0 BRA `(.L_x_36) ;  /* 0x0000009c00108947 */ /* 0x004fea0003800000 */
.L_x_185:
[----:B------:R-:W2:Y:S01]  /*25c0*/  LDS.128 R4, [UR31+0x110] ;  /* 0x0001101fff047984 */ /* 0x000ea20008000c00 */
[----:B------:R-:W-:Y:S02]  /*25d0*/  UIADD3 UR4, UPT, UPT, UR31, 0xd8, URZ ;  /* 0x000000d81f047890 */ /* 0x000fe4000fffe0ff */
[----:B------:R-:W-:Y:S01]  /*25e0*/  UISETP.GE.AND UP0, UPT, UR39, 0x1, UPT ;  /* 0x000000012700788c */ /* 0x000fe2000bf06270 */
[----:B------:R-:W-:Y:S01]  /*25f0*/  @!PT LDS RZ, [RZ] ;  /* 0x00000000fffff984 */ /* 0x000fe20000000800 */
[----:B------:R-:W-:Y:S01]  /*2600*/  @!PT LDS RZ, [RZ] ;  /* 0x00000000fffff984 */ /* 0x000fe20000000800 */
[----:B------:R-:W-:Y:S01]  /*2610*/  @!PT LDS RZ, [RZ] ;  /* 0x00000000fffff984 */ /* 0x000fe20000000800 */
[----:B------:R-:W-:Y:S01]  /*2620*/  @!PT LDS RZ, [RZ] ;  /* 0x00000000fffff984 */ /* 0x000fe20000000800 */
[----:B------:R3:W-:Y:S06]  /*2630*/  MEMBAR.ALL.CTA ;  /* 0x0000000000007992 */ /* 0x0007ec0000008000 */
[----:B---3--:R-:W3:Y:S01]  /*2640*/  FENCE.VIEW.ASYNC.S ;  /* 0x00000000000073c6 */ /* 0x008ee20000000000 */
[----:B------:R-:W-:-:S09]  /*2650*/  UPRMT UR4, URZ, 0x654, UR4 ;  /* 0x00000654ff047896 */ /* 0x000fd20008000004 */
[----:B---3--:R-:W-:Y:S01]  /*2660*/  SYNCS.ARRIVE.TRANS64.RED.A1T0 RZ, [UR4], RZ ;  /* 0x000000ffffff79a7 */ /* 0x008fe20008100404 */
[----:B--2---:R-:W-:-:S13]  /*2670*/  LOP3.LUT P0, RZ, R6, 0x1, RZ, 0xc0, !PT ;  /* 0x0000000106ff7812 */ /* 0x004fda000780c0ff */
[----:B------:R-:W-:Y:S01]  /*2680*/  VOTEU.ANY UP1, P0 ;  /* 0x0000000000ff7886 */ /* 0x000fe20000020100 */
[----:B------:R-:W-:-:S13]  /*2690*/  PLOP3.LUT P0, PT, PT, PT, UP1, 0x80, 0x8 ;  /* 0x000000000008781c */ /* 0x000fda0003f0f018 */
[----:B-1----:R-:W-:Y:S02]  /*26a0*/  @P0 MOV R0, R4 ;  /* 0x0000000400000202 */ /* 0x002fe40000000f00 */
[----:B------:R-:W-:Y:S02]  /*26b0*/  @P0 LOP3.LUT R4, R5, 0xffff, RZ, 0xc0, !PT ;  /* 0x0000ffff05040812 */ /* 0x000fe400078ec0ff */
[----:B------:R-:W-:Y:S02]  /*26c0*/  @P0 R2UR UR6, R0 ;  /* 0x00000000000602ca */ /* 0x000fe400000e0000 */
[----:B------:R-:W-:-:S11]  /*26d0*/  @P0 R2UR UR5, R4 ;  /* 0x00000000040502ca */ /* 0x000fd600000e0000 */
[----:B------:R-:W-:Y:S02]  /*26e0*/  @UP1 UMOV UR48, UR6 ;  /* 0x0000000600301c82 */ /* 0x000fe40008000000 */
[----:B------:R-:W-:Y:S01]  /*26f0*/  @UP1 UMOV UR47, UR5 ;  /* 0x00000005002f1c82 */ /* 0x000fe20008000000 */
[----:B------:R-:W-:Y:S05]  /*2700*/  BRA.U !UP0, `(.L_x_37) ;  /* 0x0000000108d47547 */ /* 0x000fea000b800000 */
[----:B------:R-:W1:Y:S01]  /*2710*/  LDCU.128 UR16, c[0x0][0xb10] ;  /* 0x00016200ff1077ac */ /* 0x000e620008000c00 */
[----:B------:R-:W2:Y:S01]  /*2720*/  LDCU UR21, c[0x0][0xb20] ;  /* 0x00016400ff1577ac */ /* 0x000ea20008000800 */
[----:B------:R-:W3:Y:S01]  /*2730*/  LDCU UR20, c[0x0][0xb0c] ;  /* 0x00016180ff1477ac */ /* 0x000ee20008000800 */
[----:B------:R-:W4:Y:S01]  /*2740*/  LDCU.64 UR8, c[0x0][0xb28] ;  /* 0x00016500ff0877ac */ /* 0x000f220008000a00 */
[----:B------:R-:W-:Y:S02]  /*2750*/  UISETP.NE.AND UP3, UPT, UR39, 0x1, UPT ;  /* 0x000000012700788c */ /* 0x000fe4000bf65270 */
[----:B-1----:R-:W-:Y:S02]  /*2760*/  UIMAD.WIDE.U32 UR4, UR53, UR19, URZ ;  /* 0x00000013350472a5 */ /* 0x002fe4000f8e00ff */
[----:B------:R-:W-:Y:S02]  /*2770*/  UIMAD.WIDE.U32 UR6, UR54, UR16, URZ ;  /* 0x00000010360672a5 */ /* 0x000fe4000f8e00ff */
[----:B------:R-:W-:-:S02]  /*2780*/  UISETP.NE.AND UP0, UPT, UR18, 0x1, UPT ;  /* 0x000000011200788c */ /* 0x000fc4000bf05270 */
[----:B------:R-:W-:Y:S01]  /*2790*/  UIMAD.WIDE.U32 UR14, UR47, UR19, URZ ;  /* 0x000000132f0e72a5 */ /* 0x000fe2000f8e00ff */
[----:B------:R-:W-:Y:S01]  /*27a0*/  UMOV UR4, UR5 ;  /* 0x0000000500047c82 */ /* 0x000fe20008000000 */
[----:B---3--:R-:W-:Y:S02]  /*27b0*/  UISETP.NE.AND UP2, UPT, UR20, 0x1, UPT ;  /* 0x000000011400788c */ /* 0x008fe4000bf45270 */
[----:B--2---:R-:W-:Y:S02]  /*27c0*/  USHF.R.U32.HI UR5, URZ, UR21, UR4 ;  /* 0x00000015ff057299 */ /* 0x004fe40008011604 */
[----:B------:R-:W-:Y:S01]  /*27d0*/  UIMAD.WIDE.U32 UR12, UR48, UR16, URZ ;  /* 0x00000010300c72a5 */ /* 0x000fe2000f8e00ff */
[----:B------:R-:W-:Y:S01]  /*27e0*/  UMOV UR4, UR7 ;  /* 0x0000000700047c82 */ /* 0x000fe20008000000 */
[----:B------:R-:W-:Y:S02]  /*27f0*/  USEL UR5, UR53, UR5, !UP0 ;  /* 0x0000000535057287 */ /* 0x000fe4000c000000 */
[----:B------:R-:W-:-:S02]  /*2800*/  USHF.R.U32.HI UR4, URZ, UR17, UR4 ;  /* 0x00000011ff047299 */ /* 0x000fc40008011604 */
[----:B----4-:R-:W-:Y:S02]  /*2810*/  UIMAD.WIDE.U32 UR10, UR5, UR8, URZ ;  /* 0x00000008050a72a5 */ /* 0x010fe4000f8e00ff */
[----:B------:R-:W-:Y:S01]  /*2820*/  USEL UR6, UR54, UR4, !UP2 ;  /* 0x0000000436067287 */ /* 0x000fe2000d000000 */
[----:B------:R-:W-:Y:S02]  /*2830*/  UMOV UR12, UR13 ;  /* 0x0000000d000c7c82 */ /* 0x000fe40008000000 */
[----:B------:R-:W-:Y:S01]  /*2840*/  UMOV UR4, UR15 ;  /* 0x0000000f00047c82 */ /* 0x000fe20008000000 */
[----:B------:R-:W-:Y:S01]  /*2850*/  UIMAD.WIDE.U32 UR14, UR6, UR8, URZ ;  /* 0x00000008060e72a5 */ /* 0x000fe2000f8e00ff */
[----:B------:R-:W-:Y:S01]  /*2860*/  UMOV UR10, UR11 ;  /* 0x0000000b000a7c82 */ /* 0x000fe20008000000 */
[----:B------:R-:W-:Y:S02]  /*2870*/  USHF.R.U32.HI UR4, URZ, UR21, UR4 ;  /* 0x00000015ff047299 */ /* 0x000fe40008011604 */
[----:B------:R-:W-:-:S03]  /*2880*/  @UP3 USHF.R.U32.HI UR5, URZ, UR9, UR10 ;  /* 0x00000009ff053299 */ /* 0x000fc6000801160a */
[----:B------:R-:W-:Y:S01]  /*2890*/  UMOV UR14, UR15 ;  /* 0x0000000f000e7c82 */ /* 0x000fe20008000000 */
[----:B------:R-:W-:Y:S02]  /*28a0*/  USHF.R.U32.HI UR17, URZ, UR17, UR12 ;  /* 0x00000011ff117299 */ /* 0x000fe4000801160c */
[----:B------:R-:W-:Y:S02]  /*28b0*/  USEL UR4, UR47, UR4, !UP0 ;  /* 0x000000042f047287 */ /* 0x000fe4000c000000 */
[----:B------:R-:W-:Y:S02]  /*28c0*/  @UP3 USHF.R.U32.HI UR6, URZ, UR9, UR14 ;  /* 0x00000009ff063299 */ /* 0x000fe4000801160e */
[----:B------:R-:W-:Y:S02]  /*28d0*/  UIMAD UR7, UR39, UR5, URZ ;  /* 0x00000005270772a4 */ /* 0x000fe4000f8e02ff */
[----:B------:R-:W-:Y:S02]  /*28e0*/  USEL UR5, UR48, UR17, !UP2 ;  /* 0x0000001130057287 */ /* 0x000fe4000d000000 */
[----:B------:R-:W-:-:S02]  /*28f0*/  UIMAD UR12, UR39, UR6, URZ ;  /* 0x00000006270c72a4 */ /* 0x000fc4000f8e02ff */
[----:B------:R-:W-:Y:S02]  /*2900*/  UISETP.GE.AND UP0, UPT, UR4, UR7, UPT ;  /* 0x000000070400728c */ /* 0x000fe4000bf06270 */
[----:B------:R-:W-:Y:S02]  /*2910*/  UIMAD.WIDE.U32 UR10, UR4, UR8, URZ ;  /* 0x00000008040a72a5 */ /* 0x000fe4000f8e00ff */
[----:B------:R-:W-:Y:S02]  /*2920*/  UISETP.GE.OR UP0, UPT, UR5, UR12, UP0 ;  /* 0x0000000c0500728c */ /* 0x000fe40008706670 */
[----:B------:R-:W-:Y:S02]  /*2930*/  UIMAD.WIDE.U32 UR12, UR5, UR8, URZ ;  /* 0x00000008050c72a5 */ /* 0x000fe4000f8e00ff */
[----:B------:R-:W-:Y:S01]  /*2940*/  UIADD3 UR10, UPT, UPT, -UR4, URZ, URZ ;  /* 0x000000ff040a7290 */ /* 0x000fe2000fffe1ff */
[----:B------:R-:W-:Y:S01]  /*2950*/  UMOV UR8, UR11 ;  /* 0x0000000b00087c82 */ /* 0x000fe20008000000 */
[----:B------:R-:W-:-:S02]  /*2960*/  UIADD3 UR11, UPT, UPT, -UR5, URZ, URZ ;  /* 0x000000ff050b7290 */ /* 0x000fc4000fffe1ff */
[----:B------:R-:W-:-:S03]  /*2970*/  USHF.R.U32.HI UR8, URZ, UR9, UR8 ;  /* 0x00000009ff087299 */ /* 0x000fc60008011608 */
[----:B------:R-:W-:Y:S01]  /*2980*/  @!UP0 UMOV UR7, UR13 ;  /* 0x0000000d00078c82 */ /* 0x000fe20008000000 */
[----:B------:R-:W-:Y:S02]  /*2990*/  UIMAD UR10, UR18, UR10, UR47 ;  /* 0x0000000a120a72a4 */ /* 0x000fe4000f8e022f */
[----:B------:R-:W-:Y:S02]  /*29a0*/  USEL UR8, UR4, UR8, !UP3 ;  /* 0x0000000804087287 */ /* 0x000fe4000d800000 */
[----:B------:R-:W-:Y:S02]  /*29b0*/  @!UP0 USHF.R.U32.HI UR7, URZ, UR9, UR7 ;  /* 0x00000009ff078299 */ /* 0x000fe40008011607 */
[----:B------:R-:W-:Y:S02]  /*29c0*/  UIADD3 UR9, UPT, UPT, -UR8, URZ, URZ ;  /* 0x000000ff08097290 */ /* 0x000fe4000fffe1ff */
[----:B------:R-:W-:Y:S02]  /*29d0*/  @!UP0 USEL UR7, UR5, UR7, !UP3 ;  /* 0x0000000705078287 */ /* 0x000fe4000d800000 */
[----:B------:R-:W-:-:S02]  /*29e0*/  UIMAD UR9, UR39, UR9, UR4 ;  /* 0x00000009270972a4 */ /* 0x000fc4000f8e0204 */
[----:B------:R-:W-:Y:S02]  /*29f0*/  @!UP0 UIADD3 UR8, UPT, UPT, UR8, -UR7, URZ ;  /* 0x8000000708088290 */ /* 0x000fe4000fffe0ff */
[----:B------:R-:W-:Y:S02]  /*2a00*/  @!UP0 UIMAD UR7, UR9, UR6, UR7 ;  /* 0x00000006090782a4 */ /* 0x000fe4000f8e0207 */
[----:B------:R-:W-:Y:S02]  /*2a10*/  @!UP0 UIMAD UR4, UR39, UR8, UR5 ;  /* 0x00000008270482a4 */ /* 0x000fe4000f8e0205 */
[----:B------:R-:W-:Y:S02]  /*2a20*/  UIMAD UR6, UR20, UR11, UR48 ;  /* 0x0000000b140672a4 */ /* 0x000fe4000f8e0230 */
[----:B------:R-:W-:Y:S01]  /*2a30*/  UIMAD UR47, UR4, UR18, UR10 ;  /* 0x00000012042f72a4 */ /* 0x000fe2000f8e020a */
[----:B------:R-:W-:Y:S02]  /*2a40*/  @!UP0 UMOV UR5, UR7 ;  /* 0x0000000700058c82 */ /* 0x000fe40008000000 */
[----:B------:R-:W-:-:S12]  /*2a50*/  UIMAD UR48, UR5, UR20, UR6 ;  /* 0x00000014053072a4 */ /* 0x000fd8000f8e0206 */
.L_x_37:
[----:B------:R-:W1:Y:S02]  /*2a60*/  LDCU UR4, c[0x0][0xb30] ;  /* 0x00016600ff0477ac */ /* 0x000e640008000800 */
[----:B-1----:R-:W-:-:S09]  /*2a70*/  UISETP.NE.AND UP0, UPT, UR4, 0x1, UPT ;  /* 0x000000010400788c */ /* 0x002fd2000bf05270 */
[----:B------:R-:W-:Y:S05]  /*2a80*/  BRA.U UP0, `(.L_x_38) ;  /* 0x0000000100447547 */ /* 0x000fea000b800000 */
[----:B------:R-:W1:Y:S01]  /*2a90*/  LDCU.128 UR8, c[0x0][0xb10] ;  /* 0x00016200ff0877ac */ /* 0x000e620008000c00 */
[----:B------:R-:W2:Y:S01]  /*2aa0*/  LDCU UR12, c[0x0][0xb0c] ;  /* 0x00016180ff0c77ac */ /* 0x000ea20008000800 */
[----:B------:R-:W3:Y:S01]  /*2ab0*/  LDCU UR13, c[0x0][0xb20] ;  /* 0x00016400ff0d77ac */ /* 0x000ee20008000800 */
[----:B-1----:R-:W-:Y:S02]  /*2ac0*/  UIMAD.WIDE.U32 UR6, UR48, UR8, URZ ;  /* 0x00000008300672a5 */ /* 0x002fe4000f8e00ff */
[----:B------:R-:W-:Y:S02]  /*2ad0*/  UIMAD.WIDE.U32 UR4, UR47, UR11, URZ ;  /* 0x0000000b2f0472a5 */ /* 0x000fe4000f8e00ff */
[----:B--2---:R-:W-:Y:S02]  /*2ae0*/  UISETP.NE.AND UP2, UPT, UR12, 0x1, UPT ;  /* 0x000000010c00788c */ /* 0x004fe4000bf45270 */
[----:B------:R-:W-:Y:S01]  /*2af0*/  UISETP.NE.AND UP0, UPT, UR10, 0x1, UPT ;  /* 0x000000010a00788c */ /* 0x000fe2000bf05270 */
[----:B------:R-:W-:-:S02]  /*2b00*/  UMOV UR6, UR7 ;  /* 0x0000000700067c82 */ /* 0x000fc40008000000 */
[----:B------:R-:W-:Y:S01]  /*2b10*/  UMOV UR4, UR5 ;  /* 0x0000000500047c82 */ /* 0x000fe20008000000 */
[----:B------:R-:W-:Y:S02]  /*2b20*/  USHF.R.U32.HI UR6, URZ, UR9, UR6 ;  /* 0x00000009ff067299 */ /* 0x000fe40008011606 */
[----:B---3--:R-:W-:Y:S02]  /*2b30*/  USHF.R.U32.HI UR4, URZ, UR13, UR4 ;  /* 0x0000000dff047299 */ /* 0x008fe40008011604 */
[----:B------:R-:W-:Y:S02]  /*2b40*/  USEL UR5, UR48, UR6, !UP2 ;  /* 0x0000000630057287 */ /* 0x000fe4000d000000 */
[----:B------:R-:W-:-:S04]  /*2b50*/  USEL UR4, UR47, UR4, !UP0 ;  /* 0x000000042f047287 */ /* 0x000fc8000c000000 */
[----:B------:R-:W-:Y:S02]  /*2b60*/  UIADD3 UR6, UPT, UPT, UR5, -UR4, URZ ;  /* 0x8000000405067290 */ /* 0x000fe4000fffe0ff */
[----:B------:R-:W-:Y:S02]  /*2b70*/  UIADD3 UR4, UPT, UPT, -UR5, UR4, URZ ;  /* 0x0000000405047290 */ /* 0x000fe4000fffe1ff */
[----:B------:R-:W-:Y:S02]  /*2b80*/  UIMAD UR47, UR6, UR10, UR47 ;  /* 0x0000000a062f72a4 */ /* 0x000fe4000f8e022f */
[----:B------:R-:W-:-:S12]  /*2b90*/  UIMAD UR48, UR4, UR12, UR48 ;  /* 0x0000000c043072a4 */ /* 0x000fd8000f8e0230 */
.L_x_38:
[----:B------:R-:W-:Y:S01]  /*2ba0*/  R2UR UR5, R67 ;  /* 0x00000000430572ca */ /* 0x000fe200000e0000 */
[----:B------:R-:W-:Y:S01]  /*2bb0*/  UMOV UR35, UR41 ;  /* 0x0000002900237c82 */ /* 0x000fe20008000000 */
[----:B------:R-:W-:Y:S02]  /*2bc0*/  R2UR UR4, R66 ;  /* 0x00000000420472ca */ /* 0x000fe400000e0000 */
[----:B------:R-:W-:Y:S02]  /*2bd0*/  PLOP3.LUT P1, PT, PT, PT, PT, 0x80, 0x8 ;  /* 0x000000000008781c */ /* 0x000fe40003f2f070 */
[----:B------:R-:W-:-:S07]  /*2be0*/  LOP3.LUT R2, R2, 0x1, RZ, 0x3c, !PT ;  /* 0x0000000102027812 */ /* 0x000fce00078e3cff */
[----:B------:R-:W-:Y:S02]  /*2bf0*/  UIADD3 UR51, UPT, UPT, UR48, UR5, URZ ;  /* 0x0000000530337290 */ /* 0x000fe4000fffe0ff */
[----:B------:R-:W-:Y:S01]  /*2c00*/  UIADD3 UR21, UPT, UPT, UR47, UR4, URZ ;  /* 0x000000042f157290 */ /* 0x000fe2000fffe0ff */
[----:B------:R-:W-:Y:S11]  /*2c10*/  BRA.U UP1, `(.L_x_39) ;  /* 0xffffffed01047547 */ /* 0x000ff6000b83ffff */
[----:B------:R-:W-:Y:S01]  /*2c20*/  UIADD3 UR31, UPT, UPT, UR31, 0x40, URZ ;  /* 0x000000401f1f7890 */ /* 0x000fe2000fffe0ff */
[----:B------:R-:W-:-:S03]  /*2c30*/  MOV R2, UR30 ;  /* 0x0000001e00027c02 */ /* 0x000fc60008000f00 */
[----:B------:R-:W-:Y:S01]  /*2c40*/  ULEA UR4, UR34, UR31, 0x3 ;  /* 0x0000001f22047291 */ /* 0x000fe2000f8e18ff */
[----:B------:R-:W-:-:S08]  /*2c50*/  SHF.L.U32 R2, R2, 0x1f, RZ ;  /* 0x0000001f02027819 */ /* 0x000fd000000006ff */
[----:B------:R-:W1:Y:S02]  /*2c60*/  SYNCS.PHASECHK.TRANS64.TRYWAIT P0, [UR4], R2 ;  /* 0x00000002ff0075a7 */ /* 0x000e640008001104 */
[----:B-1----:R-:W-:Y:S05]  /*2c70*/  @!P0 BRA `(.L_x_40) ;  /* 0x0000009400788947 */ /* 0x002fea0003800000 */
.L_x_187:
[----:B------:R-:W-:-:S04]  /*2c80*/  UIADD3 UR4, UPT, UPT, UR34, 0x1, URZ ;  /* 0x0000000122047890 */ /* 0x000fc8000fffe0ff */
[----:B------:R-:W-:-:S04]  /*2c90*/  UISETP.NE.AND UP0, UPT, UR4, 0x8, UPT ;  /* 0x000000080400788c */ /* 0x000fc8000bf05270 */
[----:B------:R-:W-:Y:S02]  /*2ca0*/  USEL UR5, URZ, 0x1, UP0 ;  /* 0x00000001ff057887 */ /* 0x000fe40008000000 */
[----:B------:R-:W-:Y:S02]  /*2cb0*/  USEL UR4, UR4, URZ, UP0 ;  /* 0x000000ff04047287 */ /* 0x000fe40008000000 */
[----:B------:R-:W-:Y:S02]  /*2cc0*/  ULOP3.LUT UR6, UR30, UR5, URZ, 0x3c, !UPT ;  /* 0x000000051e067292 */ /* 0x000fe4000f8e3cff */
[----:B------:R-:W-:-:S04]  /*2cd0*/  ULEA UR5, UR4, UR31, 0x3 ;  /* 0x0000001f04057291 */ /* 0x000fc8000f8e18ff */
[----:B-1----:R-:W-:-:S04]  /*2ce0*/  MOV R2, UR6 ;  /* 0x0000000600027c02 */ /* 0x002fc80008000f00 */
[----:B------:R-:W-:-:S04]  /*2cf0*/  SHF.L.U32 R2, R2, 0x1f, RZ ;  /* 0x0000001f02027819 */ /* 0x000fc800000006ff */
[----:B------:R-:W1:Y:S02]  /*2d00*/  SYNCS.PHASECHK.TRANS64.TRYWAIT P0, [UR5], R2 ;  /* 0x00000002ff0075a7 */ /* 0x000e640008001105 */
[----:B-1----:R-:W-:Y:S05]  /*2d10*/  @!P0 BRA `(.L_x_41) ;  /* 0x0000009400688947 */ /* 0x002fea0003800000 */
.L_x_189:
        /* <DEDUP_REMOVED lines=10> */
.L_x_191:
        /* <DEDUP_REMOVED lines=10> */
.L_x_193:
        /* <DEDUP_REMOVED lines=10> */
.L_x_195:
        /* <DEDUP_REMOVED lines=10> */
.L_x_197:
        /* <DEDUP_REMOVED lines=10> */
.L_x_199:
[----:B------:R-:W-:-:S04]  /*3040*/  UIADD3 UR4, UPT, UPT, UR4, 0x1, URZ ;  /* 0x0000000104047890 */ /* 0x000fc8000fffe0ff */
[----:B------:R-:W-:-:S04]  /*3050*/  UISETP.NE.AND UP0, UPT, UR4, 0x8, UPT ;  /* 0x000000080400788c */ /* 0x000fc8000bf05270 */
[----:B------:R-:W-:Y:S02]  /*3060*/  USEL UR5, URZ, 0x1, UP0 ;  /* 0x00000001ff057887 */ /* 0x000fe40008000000 */
[----:B------:R-:W-:Y:S02]  /*3070*/  USEL UR4, UR4, URZ, UP0 ;  /* 0x000000ff04047287 */ /* 0x000fe40008000000 */
[----:B------:R-:W-:Y:S02]  /*3080*/  ULOP3.LUT UR5, UR6, UR5, URZ, 0x3c, !UPT ;  /* 0x0000000506057292 */ /* 0x000fe4000f8e3cff */
[----:B------:R-:W-:-:S04]  /*3090*/  ULEA UR4, UR4, UR31, 0x3 ;  /* 0x0000001f04047291 */ /* 0x000fc8000f8e18ff */
[----:B-1----:R-:W-:Y:S02]  /*30a0*/  IMAD.U32 R2, RZ, RZ, UR5 ;  /* 0x00000005ff027e24 */ /* 0x002fe4000f8e00ff */
[----:B------:R-:W-:-:S03]  /*30b0*/  MOV R0, UR4 ;  /* 0x0000000400007c02 */ /* 0x000fc60008000f00 */
[----:B------:R-:W-:-:S07]  /*30c0*/  SHF.L.U32 R2, R2, 0x1f, RZ ;  /* 0x0000001f02027819 */ /* 0x000fce00000006ff */
.L_x_47:
[----:B-1----:R1:W2:Y:S02]  /*30d0*/  SYNCS.PHASECHK.TRANS64.TRYWAIT P0, [R0+URZ], R2 ;  /* 0x00000002000075a7 */ /* 0x0022a400080011ff */
[----:B--2---:R-:W-:Y:S05]  /*30e0*/  @!P0 NANOSLEEP.SYNCS 0x989680 ;  /* 0x009896800000895d */ /* 0x004fea0003900000 */
[----:B------:R-:W2:Y:S02]  /*30f0*/  @!P0 SYNCS.PHASECHK.TRANS64 P0, [R0+URZ], R2 ;  /* 0x00000002000085a7 */ /* 0x000ea400080010ff */
[----:B--2---:R-:W-:Y:S05]  /*3100*/  @P0 EXIT ;  /* 0x000000000000094d */ /* 0x004fea0003800000 */
[----:B------:R-:W-:Y:S05]  /*3110*/  BRA `(.L_x_47) ;  /* 0xfffffffc00ec7947 */ /* 0x000fea000383ffff */
.L_x_21:
[----:B------:R-:W2:Y:S02]  /*3120*/  S2UR UR4, SR_CgaCtaId ;  /* 0x00000000000479c3 */ /* 0x000ea40000008800 */
[----:B--2---:R-:W-:-:S04]  /*3130*/  UISETP.NE.AND UP0, UPT, UR4, URZ, UPT ;  /* 0x000000ff0400728c */ /* 0x004fc8000bf05270 */
[----:B------:R-:W-:-:S09]  /*3140*/  UISETP.NE.OR UP0, UPT, UR18, 0x1, UP0 ;  /* 0x000000011200788c */ /* 0x000fd20008705670 */
[----:B------:R-:W-:Y:S05]  /*3150*/  BRA.U UP0, `(.L_x_48) ;  /* 0x0000000100b47547 */ /* 0x000fea000b800000 */
[----:B------:R-:W2:Y:S01]  /*3160*/  S2UR UR5, SR_CgaCtaId ;  /* 0x00000000000579c3 */ /* 0x000ea20000008800 */
[----:B------:R-:W-:Y:S01]  /*3170*/  UMOV UR4, 0x400 ;  /* 0x0000040000047882 */ /* 0x000fe20000000000 */
[----:B------:R-:W-:Y:S01]  /*3180*/  HFMA2 R2, -RZ, RZ, 0, 5.9604644775390625e-08 ;  /* 0x00000001ff027431 */ /* 0x000fe200000001ff */
[----:B------:R-:W-:Y:S01]  /*3190*/  ISETP.GE.U32.AND P0, PT, R3, 0x2, PT ;  /* 0x000000020300780c */ /* 0x000fe20003f06070 */
[----:B------:R-:W-:Y:S01]  /*31a0*/  IMAD.MOV.U32 R8, RZ, RZ, RZ ;  /* 0x000000ffff087224 */ /* 0x000fe200078e00ff */
[----:B--2---:R-:W-:-:S04]  /*31b0*/  ULEA UR4, UR5, UR4, 0x18 ;  /* 0x0000000405047291 */ /* 0x004fc8000f8ec0ff */
[----:B------:R-:W-:Y:S02]  /*31c0*/  UIADD3 UR5, UPT, UPT, UR4, 0xd8, URZ ;  /* 0x000000d804057890 */ /* 0x000fe4000fffe0ff */
[----:B------:R-:W-:Y:S02]  /*31d0*/  UIADD3 UR8, UPT, UPT, UR4, 0xd0, URZ ;  /* 0x000000d004087890 */ /* 0x000fe4000fffe0ff */
[----:B------:R-:W-:-:S12]  /*31e0*/  UPRMT UR5, URZ, 0x654, UR5 ;  /* 0x00000654ff057896 */ /* 0x000fd80008000005 */
.L_x_51:
[----:B------:R-:W-:Y:S01]  /*31f0*/  SHF.L.U32 R6, R2, 0x1f, RZ ;  /* 0x0000001f02067819 */ /* 0x000fe200000006ff */
[----:B------:R-:W-:Y:S02]  /*3200*/  IMAD.U32 R4, RZ, RZ, UR8 ;  /* 0x00000008ff047e24 */ /* 0x000fe4000f8e00ff */
[----:B------:R-:W-:Y:S01]  /*3210*/  @!P0 IMAD.MOV.U32 R5, RZ, RZ, 0x10 ;  /* 0x00000010ff058424 */ /* 0x000fe200078e00ff */
[----:B------:R-:W2:Y:S02]  /*3220*/  SYNCS.PHASECHK.TRANS64.TRYWAIT P1, [UR4+0xd8], R6 ;  /* 0x0000d806ff0075a7 */ /* 0x000ea40008021104 */
[----:B------:R-:W-:-:S04]  /*3230*/  PRMT R4, R3, 0x654, R4 ;  /* 0x0000065403047816 */ /* 0x000fc80000000004 */
[----:B------:R-:W-:Y:S01]  /*3240*/  SEL R0, R4, R0, !P0 ;  /* 0x0000000004007207 */ /* 0x000fe20004000000 */
[----:B--2---:R-:W-:Y:S06]  /*3250*/  @!P1 BRA `(.L_x_49) ;  /* 0x0000009000a89947 */ /* 0x004fec0003800000 */
.L_x_201:
[----:B------:R-:W-:Y:S01]  /*3260*/  UIADD3 UR6, UPT, UPT, UR4, 0x110, URZ ;  /* 0x0000011004067890 */ /* 0x000fe2000fffe0ff */
[----:B------:R3:W-:Y:S01]  /*3270*/  @!P0 SYNCS.ARRIVE.TRANS64.RED RZ, [R0+URZ], R5 ;  /* 0x0000000500ff89a7 */ /* 0x0007e200080004ff */
[----:B------:R-:W-:Y:S01]  /*3280*/  UIADD3 UR7, UPT, UPT, UR4, 0xd0, URZ ;  /* 0x000000d004077890 */ /* 0x000fe2000fffe0ff */
[----:B------:R-:W-:-:S08]  /*3290*/  LOP3.LUT R2, R2, 0x1, RZ, 0x3c, !PT ;  /* 0x0000000102027812 */ /* 0x000fd000078e3cff */
[----:B------:R-:W-:Y:S06]  /*32a0*/  UGETNEXTWORKID.BROADCAST [UR6], [UR7] ;  /* 0x00000000060073ca */ /* 0x000fec0008000100 */
[----:B---3--:R-:W-:-:S04]  /*32b0*/  SHF.L.U32 R5, R8, 0x1f, RZ ;  /* 0x0000001f08057819 */ /* 0x008fc800000006ff */
[----:B------:R-:W3:Y:S02]  /*32c0*/  SYNCS.PHASECHK.TRANS64.TRYWAIT P1, [UR4+0xd0], R5 ;  /* 0x0000d005ff0075a7 */ /* 0x000ee40008021104 */
[----:B---3--:R-:W-:Y:S05]  /*32d0*/  @!P1 BRA `(.L_x_50) ;  /* 0x0000009000a09947 */ /* 0x008fea0003800000 */
.L_x_203:
[----:B--2---:R-:W2:Y:S01]  /*32e0*/  LDS.128 R4, [UR4+0x110] ;  /* 0x00011004ff047984 */ /* 0x004ea20008000c00 */
[----:B------:R-:W-:Y:S01]  /*32f0*/  LOP3.LUT R8, R8, 0x1, RZ, 0x3c, !PT ;  /* 0x0000000108087812 */ /* 0x000fe200078e3cff */
[----:B------:R-:W-:Y:S01]  /*3300*/  @!PT LDS RZ, [RZ] ;  /* 0x00000000fffff984 */ /* 0x000fe20000000800 */
[----:B------:R-:W-:Y:S01]  /*3310*/  @!PT LDS RZ, [RZ] ;  /* 0x00000000fffff984 */ /* 0x000fe20000000800 */
[----:B------:R-:W-:Y:S01]  /*3320*/  @!PT LDS RZ, [RZ] ;  /* 0x00000000fffff984 */ /* 0x000fe20000000800 */
[----:B------:R-:W-:Y:S01]  /*3330*/  @!PT LDS RZ, [RZ] ;  /* 0x00000000fffff984 */ /* 0x000fe20000000800 */
[----:B------:R3:W-:Y:S06]  /*3340*/  MEMBAR.ALL.CTA ;  /* 0x0000000000007992 */ /* 0x0007ec0000008000 */
[----:B---3--:R-:W3:Y:S02]  /*3350*/  FENCE.VIEW.ASYNC.S ;  /* 0x00000000000073c6 */ /* 0x008ee40000000000 */
[----:B---3--:R-:W-:Y:S01]  /*3360*/  SYNCS.ARRIVE.TRANS64.RED.A1T0 RZ, [UR5], RZ ;  /* 0x000000ffffff79a7 */ /* 0x008fe20008100405 */
[----:B--2---:R-:W-:-:S13]  /*3370*/  LOP3.LUT P1, RZ, R6, 0x1, RZ, 0xc0, !PT ;  /* 0x0000000106ff7812 */ /* 0x004fda000782c0ff */
[----:B------:R-:W-:Y:S05]  /*3380*/  @P1 BRA `(.L_x_51) ;  /* 0xfffffffc00981947 */ /* 0x000fea000383ffff */
[----:B------:R-:W-:-:S04]  /*3390*/  SHF.L.U32 R0, R2, 0x1f, RZ ;  /* 0x0000001f02007819 */ /* 0x000fc800000006ff */
[----:B------:R-:W2:Y:S02]  /*33a0*/  SYNCS.PHASECHK.TRANS64 P0, [UR4+0xd8], R0 ;  /* 0x0000d800ff0075a7 */ /* 0x000ea40008001004 */
[----:B-12---:R-:W-:Y:S05]  /*33b0*/  @P0 EXIT ;  /* 0x000000000000094d */ /* 0x006fea0003800000 */
[----:B------:R-:W-:-:S07]  /*33c0*/  MOV R0, UR4 ;  /* 0x0000000400007c02 */ /* 0x000fce0008000f00 */
.L_x_52:
[----:B-1----:R-:W-:-:S04]  /*33d0*/  SHF.L.U32 R3, R2, 0x1f, RZ ;  /* 0x0000001f02037819 */ /* 0x002fc800000006ff */
[----:B------:R1:W2:Y:S03]  /*33e0*/  SYNCS.PHASECHK.TRANS64.TRYWAIT P0, [R0+URZ+0xd8], R3 ;  /* 0x0000d803000075a7 */ /* 0x0002a600080011ff */
[----:B--2---:R-:W-:Y:S05]  /*33f0*/  @!P0 NANOSLEEP.SYNCS 0x989680 ;  /* 0x009896800000895d */ /* 0x004fea0003900000 */
[----:B------:R-:W2:Y:S02]  /*3400*/  @!P0 SYNCS.PHASECHK.TRANS64 P0, [R0+URZ+0xd8], R3 ;  /* 0x0000d803000085a7 */ /* 0x000ea400080010ff */
[----:B--2---:R-:W-:Y:S05]  /*3410*/  @P0 EXIT ;  /* 0x000000000000094d */ /* 0x004fea0003800000 */
[----:B------:R-:W-:Y:S05]  /*3420*/  BRA `(.L_x_52) ;  /* 0xfffffffc00e87947 */ /* 0x000fea000383ffff */
.L_x_48:
[----:B------:R-:W-:Y:S05]  /*3430*/  BRA.U UP4, `(.L_x_53) ;  /* 0x0000001104a47547 */ /* 0x000fea000b800000 */
[----:B------:R-:W2:Y:S01]  /*3440*/  S2UR UR4, SR_CgaCtaId ;  /* 0x00000000000479c3 */ /* 0x000ea20000008800 */
[----:B------:R-:W-:Y:S01]  /*3450*/  UMOV UR5, 0x40 ;  /* 0x0000004000057882 */ /* 0x000fe20000000000 */
[----:B------:R-:W-:Y:S01]  /*3460*/  NOP ;  /* 0x0000000000007918 */ /* 0x000fe20000000000 */
[----:B------:R-:W-:Y:S01]  /*3470*/  UMOV UR6, 0x400 ;  /* 0x0000040000067882 */ /* 0x000fe20000000000 */
[----:B--2---:R-:W-:Y:S02]  /*3480*/  ULEA UR5, UR4, UR5, 0x18 ;  /* 0x0000000504057291 */ /* 0x004fe4000f8ec0ff */
[----:B------:R-:W-:-:S07]  /*3490*/  ULEA UR6, UR4, UR6, 0x18 ;  /* 0x0000000604067291 */ /* 0x000fce000f8ec0ff */
[----:B------:R-:W2:Y:S02]  /*34a0*/  LDS.U8 R3, [UR5+0x1c] ;  /* 0x00001c05ff037984 */ /* 0x000ea40008000000 */
[----:B--2---:R-:W-:-:S13]  /*34b0*/  ISETP.NE.AND P0, PT, R3, RZ, PT ;  /* 0x000000ff0300720c */ /* 0x004fda0003f05270 */
[----:B------:R-:W-:Y:S05]  /*34c0*/  @P0 BRA `(.L_x_54) ;  /* 0x0000000400080947 */ /* 0x000fea0003800000 */
[----:B------:R-:W-:Y:S02]  /*34d0*/  UISETP.NE.U32.AND UP1, UPT, UR38, 0x1, UPT ;  /* 0x000000012600788c */ /* 0x000fe4000bf25070 */
[----:B------:R-:W-:-:S07]  /*34e0*/  UIADD3 UR7, UPT, UPT, UR5, 0x8, URZ ;  /* 0x0000000805077890 */ /* 0x000fce000fffe0ff */
[----:B------:R-:W-:Y:S05]  /*34f0*/  BRA.U !UP1, `(.L_x_55) ;  /* 0x00000001099c7547 */ /* 0x000fea000b800000 */
[----:B------:R-:W-:Y:S01]  /*3500*/  ELECT P0, URZ, PT ;  /* 0x0000000000ff782f */ /* 0x000fe20003800000 */
[----:B------:R-:W-:-:S12]  /*3510*/  BSSY B0, `(.L_x_55) ;  /* 0x0000025000007945 */ /* 0x000fd80003800000 */
[----:B------:R-:W-:Y:S05]  /*3520*/  @!P0 BRA `(.L_x_56) ;  /* 0x00000000008c8947 */ /* 0x000fea0003800000 */
[----:B------:R-:W-:-:S05]  /*3530*/  UMOV UR4, 0x10 ;  /* 0x0000001000047882 */ /* 0x000fca0000000000 */
[----:B------:R-:W-:Y:S04]  /*3540*/  DEPBAR.LE SB2, 0x36 ;  /* 0x0000ad800000791a */ /* 0x000fe80000000000 */
[----:B------:R-:W2:Y:S02]  /*3550*/  UTCATOMSWS.2CTA.FIND_AND_SET.ALIGN UP0, UR4, UR4 ;  /* 0x00000004000475e3 */ /* 0x000ea40008200800 */
[----:B--2---:R-:W-:Y:S01]  /*3560*/  MOV R10, UR4 ;  /* 0x00000004000a7c02 */ /* 0x004fe20008000f00 */
[----:B------:R-:W-:Y:S06]  /*3570*/  BRA.U UP0, `(.L_x_57) ;  /* 0x0000000100187547 */ /* 0x000fec000b800000 */
.L_x_58:
[----:B------:R-:W-:Y:S05]  /*3580*/  NANOSLEEP 0x64 ;  /* 0x000000640000795d */ /* 0x000fea0003800000 */
[----:B------:R-:W-:-:S05]  /*3590*/  UMOV UR4, 0x10 ;  /* 0x0000001000047882 */ /* 0x000fca0000000000 */
[----:B------:R-:W-:Y:S04]  /*35a0*/  DEPBAR.LE SB2, 0x36 ;  /* 0x0000ad800000791a */ /* 0x000fe80000000000 */
[----:B------:R-:W2:Y:S02]  /*35b0*/  UTCATOMSWS.2CTA.FIND_AND_SET.ALIGN UP0, UR4, UR4 ;  /* 0x00000004000475e3 */ /* 0x000ea40008200800 */
[----:B--2---:R-:W-:Y:S01]  /*35c0*/  MOV R10, UR4 ;  /* 0x00000004000a7c02 */ /* 0x004fe20008000f00 */
[----:B------:R-:W-:Y:S05]  /*35d0*/  BRA.U !UP0, `(.L_x_58) ;  /* 0xfffffffd08e87547 */ /* 0x000fea000b83ffff */
.L_x_57:
[----:B------:R-:W2:Y:S01]  /*35e0*/  LDS R6, [UR5+0x10] ;  /* 0x00001005ff067984 */ /* 0x000ea20008000800 */
[----:B------:R-:W-:Y:S01]  /*35f0*/  IMAD.U32 R3, RZ, RZ, UR6 ;  /* 0x00000006ff037e24 */ /* 0x000fe2000f8e00ff */
[----:B------:R-:W-:-:S03]  /*3600*/  MOV R4, UR37 ;  /* 0x0000002500047c02 */ /* 0x000fc60008000f00 */
[----:B------:R-:W-:Y:S01]  /*3610*/  VIADD R3, R3, 0x120 ;  /* 0x0000012003037836 */ /* 0x000fe20000000000 */
[----:B--2---:R-:W-:-:S04]  /*3620*/  SHF.L.U32 R6, R6, 0x1f, RZ ;  /* 0x0000001f06067819 */ /* 0x004fc800000006ff */
[----:B------:R-:W2:Y:S02]  /*3630*/  SYNCS.PHASECHK.TRANS64.TRYWAIT P0, [UR5+0x8], R6 ;  /* 0x00000806ff0075a7 */ /* 0x000ea40008001105 */
[----:B--2---:R-:W-:Y:S05]  /*3640*/  @P0 BRA `(.L_x_59) ;  /* 0x0000000000080947 */ /* 0x004fea0003800000 */
[----:B------:R-:W2:Y:S02]  /*3650*/  SYNCS.PHASECHK.TRANS64.TRYWAIT P0, [UR5+0x8], R6 ;  /* 0x00000806ff0075a7 */ /* 0x000ea40008001105 */
[----:B--2---:R-:W-:Y:S05]  /*3660*/  @!P0 BRA `(.L_x_60) ;  /* 0x0000008c00d48947 */ /* 0x004fea0003800000 */
.L_x_59:
[----:B------:R-:W-:Y:S01]  /*3670*/  PRMT R4, R4, 0x654, R3 ;  /* 0x0000065404047816 */ /* 0x000fe20000000003 */
[----:B------:R-:W-:Y:S01]  /*3680*/  HFMA2 R3, -RZ, RZ, 0, 5.9604644775390625e-08 ;  /* 0x00000001ff037431 */ /* 0x000fe200000001ff */
[----:B------:R-:W-:Y:S01]  /*3690*/  UPRMT UR4, UR37, 0x654, UR7 ;  /* 0x0000065425047896 */ /* 0x000fe20008000007 */
[----:B------:R-:W-:Y:S02]  /*36a0*/  IMAD.MOV.U32 R8, RZ, RZ, 0xffff ;  /* 0x0000ffffff087424 */ /* 0x000fe400078e00ff */
[----:B--2---:R-:W-:Y:S02]  /*36b0*/  IMAD.MOV.U32 R6, RZ, RZ, 0x4 ;  /* 0x00000004ff067424 */ /* 0x004fe400078e00ff */
[----:B------:R-:W-:Y:S01]  /*36c0*/  IMAD.SHL.U32 R9, R10, 0x20, RZ ;  /* 0x000000200a097824 */ /* 0x000fe200078e00ff */
[----:B------:R-:W-:Y:S02]  /*36d0*/  MOV R5, UR4 ;  /* 0x0000000400057c02 */ /* 0x000fe40008000f00 */
[-C--:B------:R-:W-:Y:S01]  /*36e0*/  SHF.L.U32 R8, R8, R10.reuse, RZ ;  /* 0x0000000a08087219 */ /* 0x080fe200000006ff */
[----:B------:R2:W-:Y:S01]  /*36f0*/  SYNCS.ARRIVE.TRANS64.RED RZ, [UR4], R6 ;  /* 0x00000006ffff79a7 */ /* 0x0005e20008000404 */
[----:B------:R-:W-:Y:S01]  /*3700*/  SHF.L.U32 R7, R3, R10, RZ ;  /* 0x0000000a03077219 */ /* 0x000fe200000006ff */
[----:B------:R2:W-:Y:S04]  /*3710*/  STS [UR6+0x120], R9 ;  /* 0x00012009ff007988 */ /* 0x0005e80008000806 */
[----:B------:R2:W-:Y:S04]  /*3720*/  STAS [R4.64], R10 ;  /* 0x0000000a04007dbd */ /* 0x0005e8000c0008ff */
[----:B------:R2:W-:Y:S04]  /*3730*/  ATOMS.OR RZ, [UR5+0x14], R8 ;  /* 0x00001408ffff798c */ /* 0x0005e8000b000005 */
[----:B------:R2:W-:Y:S04]  /*3740*/  ATOMS.OR RZ, [UR5+0x18], R7 ;  /* 0x00001807ffff798c */ /* 0x0005e8000b000005 */
[----:B------:R2:W-:Y:S02]  /*3750*/  ATOMS.XOR RZ, [UR5+0x10], R3 ;  /* 0x00001003ffff798c */ /* 0x0005e4000b800005 */
.L_x_56:
[----:B-1----:R-:W-:Y:S05]  /*3760*/  BSYNC B0 ;  /* 0x0000000000007941 */ /* 0x002fea0003800000 */
.L_x_55:
[----:B------:R-:W-:Y:S05]  /*3770*/  BRA.U UP1, `(.L_x_61) ;  /* 0x00000001016c7547 */ /* 0x000fea000b800000 */
[----:B------:R-:W-:-:S03]  /*3780*/  UMOV UR4, 0xffffffff ;  /* 0xffffffff00047882 */ /* 0x000fc60000000000 */
[----:B------:R-:W-:Y:S05]  /*3790*/  BRA.DIV UR4, `(.L_x_62) ;  /* 0x0000008e04a07947 */ /* 0x000fea000b800000 */
[----:B------:R-:W-:-:S13]  /*37a0*/  ELECT P6, URZ, PT ;  /* 0x0000000000ff782f */ /* 0x000fda00038c0000 */
.L_x_206:
[----:B------:R-:W-:Y:S05]  /*37b0*/  @!P6 BRA `(.L_x_61) ;  /* 0x00000000005ce947 */ /* 0x000fea0003800000 */
[----:B--2---:R-:W2:Y:S02]  /*37c0*/  LDS R4, [UR5+0x10] ;  /* 0x00001005ff047984 */ /* 0x004ea40008000800 */
[----:B--2---:R-:W-:-:S04]  /*37d0*/  SHF.L.U32 R4, R4, 0x1f, RZ ;  /* 0x0000001f04047819 */ /* 0x004fc800000006ff */
[----:B------:R-:W2:Y:S02]  /*37e0*/  SYNCS.PHASECHK.TRANS64.TRYWAIT P0, [UR5+0x8], R4 ;  /* 0x00000804ff0075a7 */ /* 0x000ea40008001105 */
[----:B--2---:R-:W-:Y:S05]  /*37f0*/  @P0 BRA `(.L_x_63) ;  /* 0x0000000000080947 */ /* 0x004fea0003800000 */
[----:B------:R-:W2:Y:S02]  /*3800*/  SYNCS.PHASECHK.TRANS64.TRYWAIT P0, [UR5+0x8], R4 ;  /* 0x00000804ff0075a7 */ /* 0x000ea40008001105 */
[----:B--2---:R-:W-:Y:S05]  /*3810*/  @!P0 BRA `(.L_x_64) ;  /* 0x0000008c00a08947 */ /* 0x004fea0003800000 */
.L_x_63:
[----:B------:R-:W3:Y:S01]  /*3820*/  LDS R6, [UR6+0x120] ;  /* 0x00012006ff067984 */ /* 0x000ee20008000800 */
[----:B--2---:R-:W-:Y:S02]  /*3830*/  HFMA2 R3, -RZ, RZ, 0, 5.9604644775390625e-08 ;  /* 0x00000001ff037431 */ /* 0x004fe400000001ff */
[----:B------:R-:W-:Y:S01]  /*3840*/  IMAD.MOV.U32 R4, RZ, RZ, 0xffff ;  /* 0x0000ffffff047424 */ /* 0x000fe200078e00ff */
[----:B------:R-:W-:Y:S01]  /*3850*/  UPRMT UR4, UR37, 0x654, UR7 ;  /* 0x0000065425047896 */ /* 0x000fe20008000007 */
[----:B---3--:R-:W-:-:S03]  /*3860*/  IMAD.SHL.U32 R5, R6, 0x20, RZ ;  /* 0x0000002006057824 */ /* 0x008fc600078e00ff */
[-C--:B------:R-:W-:Y:S02]  /*3870*/  SHF.L.U32 R4, R4, R6.reuse, RZ ;  /* 0x0000000604047219 */ /* 0x080fe400000006ff */
[----:B------:R-:W-:Y:S01]  /*3880*/  SHF.L.U32 R6, R3, R6, RZ ;  /* 0x0000000603067219 */ /* 0x000fe200000006ff */
[----:B------:R3:W-:Y:S04]  /*3890*/  STS [UR6+0x120], R5 ;  /* 0x00012005ff007988 */ /* 0x0007e80008000806 */
[----:B------:R3:W-:Y:S04]  /*38a0*/  ATOMS.OR RZ, [UR5+0x14], R4 ;  /* 0x00001404ffff798c */ /* 0x0007e8000b000005 */
[----:B------:R3:W-:Y:S01]  /*38b0*/  ATOMS.OR RZ, [UR5+0x18], R6 ;  /* 0x00001806ffff798c */ /* 0x0007e2000b000005 */
[----:B------:R-:W-:Y:S03]  /*38c0*/  SYNCS.ARRIVE.TRANS64.RED.A1T0 RZ, [UR4], RZ ;  /* 0x000000ffffff79a7 */ /* 0x000fe60008100404 */
[----:B------:R3:W-:Y:S01]  /*38d0*/  ATOMS.XOR RZ, [UR5+0x10], R3 ;  /* 0x00001003ffff798c */ /* 0x0007e2000b800005 */
[----:B------:R-:W-:Y:S05]  /*38e0*/  BRA `(.L_x_61) ;  /* 0x0000000000107947 */ /* 0x000fea0003800000 */
.L_x_54:
[----:B------:R-:W-:Y:S02]  /*38f0*/  MOV R3, 0xffffffff ;  /* 0xffffffff00037802 */ /* 0x000fe40000000f00 */
[----:B------:R-:W-:-:S03]  /*3900*/  MOV R4, 0x3930 ;  /* 0x0000393000047802 */ /* 0x000fc60000000f00 */
[----:B------:R2:W-:Y:S04]  /*3910*/  STS [UR6+0x120], R3 ;  /* 0x00012003ff007988 */ /* 0x0005e80008000806 */
[----:B-12--5:R-:W-:Y:S05]  /*3920*/  CALL.REL.NOINC `($__internal_1_$__cuda_sm10x_tcgen05_guardrail_trap_phase_invalid_during_alloc) ;  /* 0x0000009800007944 */ /* 0x026fea0003c00000 */
.L_x_61:
[----:B------:R-:W-:Y:S05]  /*3930*/  WARPSYNC.ALL ;  /* 0x0000000000007948 */ /* 0x000fea0003800000 */
[----:B------:R-:W4:Y:S01]  /*3940*/  S2UR UR20, SR_CgaCtaId ;  /* 0x00000000001479c3 */ /* 0x000f220000008800 */
[----:B------:R-:W-:Y:S01]  /*3950*/  UMOV UR4, 0x400 ;  /* 0x0000040000047882 */ /* 0x000fe20000000000 */
[----:B------:R-:W-:-:S06]  /*3960*/  NOP ;  /* 0x0000000000007918 */ /* 0x000fcc0000000000 */
[----:B------:R-:W-:Y:S06]  /*3970*/  BAR.ARV 0x6, 0xa0 ;  /* 0x0182800000007b1d */ /* 0x000fec0000002000 */
[----:B------:R-:W1:Y:S01]  /*3980*/  LDCU.64 UR6, c[0x0][0x388] ;  /* 0x00007100ff0677ac */ /* 0x000e620008000a00 */
[----:B------:R-:W-:Y:S01]  /*3990*/  LOP3.LUT R2, R2, 0xffff, RZ, 0xc0, !PT ;  /* 0x0000ffff02027812 */ /* 0x000fe200078ec0ff */
[----:B--2---:R-:W-:Y:S01]  /*39a0*/  IMAD.MOV.U32 R8, RZ, RZ, 0x1 ;  /* 0x00000001ff087424 */ /* 0x004fe200078e00ff */
[----:B------:R-:W-:Y:S01]  /*39b0*/  LOP3.LUT R0, R0, 0xffff, RZ, 0xc0, !PT ;  /* 0x0000ffff00007812 */ /* 0x000fe200078ec0ff */
[----:B------:R-:W-:Y:S01]  /*39c0*/  UMOV UR24, URZ ;  /* 0x000000ff00187c82 */ /* 0x000fe20008000000 */
[----:B------:R-:W-:Y:S01]  /*39d0*/  R2UR UR21, R2 ;  /* 0x00000000021572ca */ /* 0x000fe200000e0000 */
[----:B------:R-:W-:Y:S01]  /*39e0*/  IMAD.MOV.U32 R2, RZ, RZ, RZ ;  /* 0x000000ffff027224 */ /* 0x000fe200078e00ff */
[----:B------:R-:W-:Y:S01]  /*39f0*/  R2UR UR35, R0 ;  /* 0x00000000002372ca */ /* 0x000fe200000e0000 */
[----:B------:R-:W-:Y:S01]  /*3a00*/  IMAD.MOV.U32 R0, RZ, RZ, RZ ;  /* 0x000000ffff007224 */ /* 0x000fe200078e00ff */
[----:B------:R-:W-:Y:S01]  /*3a10*/  UMOV UR19, URZ ;  /* 0x000000ff00137c82 */ /* 0x000fe20008000000 */
[----:B----4-:R-:W-:-:S02]  /*3a20*/  ULEA UR20, UR20, UR4, 0x18 ;  /* 0x0000000414147291 */ /* 0x010fc4000f8ec0ff */
[----:B------:R-:W-:Y:S02]  /*3a30*/  UISETP.NE.AND UP3, UPT, UR38, URZ, UPT ;  /* 0x000000ff2600728c */ /* 0x000fe4000bf65270 */
[----:B------:R-:W-:Y:S01]  /*3a40*/  UIADD3 UR34, UPT, UPT, UR20, 0xd8, URZ ;  /* 0x000000d814227890 */ /* 0x000fe2000fffe0ff */
[----:B------:R-:W-:Y:S01]  /*3a50*/  UMOV UR32, 0x0 ;  /* 0x0000000000207882 */ /* 0x000fe20000000000 */
[----:B------:R-:W-:Y:S01]  /*3a60*/  UMOV UR33, 0x10210910 ;  /* 0x1021091000217882 */ /* 0x000fe20000000000 */
[----:B-1----:R-:W-:Y:S02]  /*3a70*/  UIADD3 UR4, UPT, UPT, UR6, 0x1f, URZ ;  /* 0x0000001f06047890 */ /* 0x002fe4000fffe0ff */
[----:B---3--:R-:W1:Y:S01]  /*3a80*/  LDS R3, [UR20+0x120] ;  /* 0x00012014ff037984 */ /* 0x008e620008000800 */
[----:B------:R-:W2:Y:S01]  /*3a90*/  LDCU UR6, c[0x0][0x390] ;  /* 0x00007200ff0677ac */ /* 0x000ea20008000800 */
[----:B------:R-:W-:Y:S02]  /*3aa0*/  USHF.R.S32.HI UR5, URZ, 0x1f, UR4 ;  /* 0x0000001fff057899 */ /* 0x000fe40008011404 */
[----:B------:R-:W-:-:S02]  /*3ab0*/  UPRMT UR34, URZ, 0x654, UR34 ;  /* 0x00000654ff227896 */ /* 0x000fc40008000022 */
[----:B------:R-:W-:Y:S02]  /*3ac0*/  ULEA.HI UR4, UR5, UR4, URZ, 0x5 ;  /* 0x0000000405047291 */ /* 0x000fe4000f8f28ff */
[----:B------:R-:W-:Y:S02]  /*3ad0*/  UIADD3 UR5, UPT, UPT, UR20, 0x8400, URZ ;  /* 0x0000840014057890 */ /* 0x000fe4000fffe0ff */
[----:B------:R-:W-:Y:S02]  /*3ae0*/  USHF.R.S32.HI UR4, URZ, 0x5, UR4 ;  /* 0x00000005ff047899 */ /* 0x000fe40008011404 */
[----:B------:R-:W-:Y:S02]  /*3af0*/  USHF.R.U32.HI UR5, URZ, 0x4, UR5 ;  /* 0x00000004ff057899 */ /* 0x000fe40008011605 */
[----:B------:R-:W-:Y:S02]  /*3b00*/  UIMAD UR7, UR4, UR7, URZ ;  /* 0x00000007040772a4 */ /* 0x000fe4000f8e02ff */
[----:B------:R-:W-:-:S02]  /*3b10*/  UIADD3 UR4, UPT, UPT, UR20, 0x28400, URZ ;  /* 0x0002840014047890 */ /* 0x000fc4000fffe0ff */
[----:B------:R-:W-:Y:S02]  /*3b20*/  ULOP3.LUT UR5, UR5, 0x3fff, URZ, 0xc0, !UPT ;  /* 0x00003fff05057892 */ /* 0x000fe4000f8ec0ff */
[----:B------:R-:W-:Y:S02]  /*3b30*/  USHF.R.U32.HI UR4, URZ, 0x4, UR4 ;  /* 0x00000004ff047899 */ /* 0x000fe40008011604 */
[----:B------:R-:W-:Y:S02]  /*3b40*/  ULOP3.LUT UR22, UR5, 0x10000, URZ, 0xfc, !UPT ;  /* 0x0001000005167892 */ /* 0x000fe4000f8efcff */
[----:B------:R-:W-:Y:S02]  /*3b50*/  ULOP3.LUT UR23, UR4, 0x3fff, URZ, 0xc0, !UPT ;  /* 0x00003fff04177892 */ /* 0x000fe4000f8ec0ff */
[----:B--2---:R-:W-:Y:S02]  /*3b60*/  UIMAD UR4, UR7, UR6, URZ ;  /* 0x00000006070472a4 */ /* 0x004fe4000f8e02ff */
[----:B------:R-:W-:-:S02]  /*3b70*/  ULOP3.LUT UR23, UR23, 0x1000000, URZ, 0xfc, !UPT ;  /* 0x0100000017177892 */ /* 0x000fc4000f8efcff */
[----:B------:R-:W-:Y:S02]  /*3b80*/  UIADD3 UR36, UPT, UPT, UR4, -0x1, URZ ;  /* 0xffffffff04247890 */ /* 0x000fe4000fffe0ff */
[----:B------:R-:W-:Y:S01]  /*3b90*/  UISETP.GE.AND UP4, UPT, UR4, 0x1, UPT ;  /* 0x000000010400788c */ /* 0x000fe2000bf86270 */
[----:B------:R-:W-:Y:S01]  /*3ba0*/  UMOV UR30, 0x0 ;  /* 0x00000000001e7882 */ /* 0x000fe20000000000 */
[----:B------:R-:W-:Y:S01]  /*3bb0*/  UMOV UR31, 0x10210910 ;  /* 0x10210910001f7882 */ /* 0x000fe20000000000 */
[----:B------:R-:W-:Y:S01]  /*3bc0*/  UMOV UR28, 0x0 ;  /* 0x00000000001c7882 */ /* 0x000fe20000000000 */
[C---:B-1----:R-:W-:Y:S01]  /*3bd0*/  VIADD R5, R3.reuse, 0x80 ;  /* 0x0000008003057836 */ /* 0x042fe20000000000 */
[----:B------:R-:W-:Y:S01]  /*3be0*/  LOP3.LUT R4, R3, 0xffff, RZ, 0xc0, !PT ;  /* 0x0000ffff03047812 */ /* 0x000fe200078ec0ff */
[----:B------:R-:W-:Y:S01]  /*3bf0*/  UMOV UR29, 0x10210910 ;  /* 0x10210910001d7882 */ /* 0x000fe20000000000 */
[----:B------:R-:W-:Y:S01]  /*3c00*/  UMOV UR26, 0x0 ;  /* 0x00000000001a7882 */ /* 0x000fe20000000000 */
[----:B------:R-:W-:Y:S01]  /*3c10*/  UMOV UR27, 0x10210910 ;  /* 0x10210910001b7882 */ /* 0x000fe20000000000 */
[----:B------:R-:W-:-:S05]  /*3c20*/  LOP3.LUT R5, R5, 0xffff, RZ, 0xc0, !PT ;  /* 0x0000ffff05057812 */ /* 0x000fca00078ec0ff */
[----:B------:R1:W-:Y:S02]  /*3c30*/  STL.64 [R1], R4 ;  /* 0x0000000401007387 */ /* 0x0003e40000100a00 */
.L_x_73:
[----:B-1----:R-:W-:-:S04]  /*3c40*/  SHF.L.U32 R5, R2, 0x1f, RZ ;  /* 0x0000001f02057819 */ /* 0x002fc800000006ff */
[----:B------:R-:W1:Y:S02]  /*3c50*/  SYNCS.PHASECHK.TRANS64.TRYWAIT P0, [UR20+0xd0], R5 ;  /* 0x0000d005ff0075a7 */ /* 0x000e640008001114 */
[----:B-1-34-:R-:W-:Y:S05]  /*3c60*/  @!P0 BRA `(.L_x_65) ;  /* 0x0000008800a48947 */ /* 0x01afea0003800000 */
.L_x_208:
[----:B-1----:R-:W1:Y:S01]  /*3c70*/  LDS.128 R4, [UR20+0x110] ;  /* 0x00011014ff047984 */ /* 0x002e620008000c00 */
[----:B------:R-:W-:Y:S01]  /*3c80*/  ULEA UR25, UR24, UR20, 0x3 ;  /* 0x0000001418197291 */ /* 0x000fe2000f8e18ff */
[----:B------:R-:W-:Y:S01]  /*3c90*/  @!PT LDS RZ, [RZ] ;  /* 0x00000000fffff984 */ /* 0x000fe20000000800 */
[----:B------:R-:W-:Y:S01]  /*3ca0*/  @!PT LDS RZ, [RZ] ;  /* 0x00000000fffff984 */ /* 0x000fe20000000800 */
[----:B------:R-:W-:Y:S01]  /*3cb0*/  @!PT LDS RZ, [RZ] ;  /* 0x00000000fffff984 */ /* 0x000fe20000000800 */
[----:B------:R-:W-:Y:S01]  /*3cc0*/  @!PT LDS RZ, [RZ] ;  /* 0x00000000fffff984 */ /* 0x000fe20000000800 */
[----:B------:R2:W-:Y:S06]  /*3cd0*/  MEMBAR.ALL.CTA ;  /* 0x0000000000007992 */ /* 0x0005ec0000008000 */
[----:B--2---:R-:W2:Y:S02]  /*3ce0*/  FENCE.VIEW.ASYNC.S ;  /* 0x00000000000073c6 */ /* 0x004ea40000000000 */
[----:B--2---:R-:W-:Y:S01]  /*3cf0*/  SYNCS.ARRIVE.TRANS64.RED.A1T0 RZ, [UR34], RZ ;  /* 0x000000ffffff79a7 */ /* 0x004fe20008100422 */
[----:B-1----:R-:W-:Y:S01]  /*3d00*/  LOP3.LUT P3, RZ, R6, 0x1, RZ, 0xc0, !PT ;  /* 0x0000000106ff7812 */ /* 0x002fe2000786c0ff */
[----:B------:R-:W-:-:S12]  /*3d10*/  BRA.U UP3, `(.L_x_66) ;  /* 0x00000001030c7547 */ /* 0x000fd8000b800000 */
[----:B------:R-:W-:-:S04]  /*3d20*/  SHF.L.U32 R5, R8, 0x1f, RZ ;  /* 0x0000001f08057819 */ /* 0x000fc800000006ff */
[----:B------:R-:W1:Y:S02]  /*3d30*/  SYNCS.PHASECHK.TRANS64.TRYWAIT P0, [UR25+0xf0], R5 ;  /* 0x0000f005ff0075a7 */ /* 0x000e640008001119 */
[----:B-1----:R-:W-:Y:S05]  /*3d40*/  @!P0 BRA `(.L_x_67) ;  /* 0x0000008800848947 */ /* 0x002fea0003800000 */
.L_x_66:
[----:B------:R-:W-:Y:S05]  /*3d50*/  BRA.U UP3, `(.L_x_68) ;  /* 0x0000000503047547 */ /* 0x000fea000b800000 */
[----:B------:R-:W-:Y:S05]  /*3d60*/  BRA.U !UP4, `(.L_x_69) ;  /* 0x000000010cf47547 */ /* 0x000fea000b800000 */
[----:B------:R-:W-:Y:S01]  /*3d70*/  ULEA UR4, UR24, UR48, 0x2 ;  /* 0x0000003018047291 */ /* 0x000fe2000f8e10ff */
[----:B-1----:R-:W-:-:S08]  /*3d80*/  SHF.L.U32 R4, R0, 0x1f, RZ ;  /* 0x0000001f00047819 */ /* 0x002fd000000006ff */
[----:B------:R-:W5:Y:S01]  /*3d90*/  LDL R5, [UR4] ;  /* 0x00000004ff057983 */ /* 0x000f620008100800 */
[----:B------:R-:W-:Y:S02]  /*3da0*/  ULEA UR4, UR19, UR20, 0x3 ;  /* 0x0000001413047291 */ /* 0x000fe4000f8e18ff */
[----:B------:R-:W-:Y:S01]  /*3db0*/  UPLOP3.LUT UP2, UPT, UPT, UPT, UPT, 0x40, 0x4 ;  /* 0x000000000004789c */ /* 0x000fe20003f4e870 */
[----:B------:R-:W-:-:S06]  /*3dc0*/  UMOV UR17, UR36 ;  /* 0x0000002400117c82 */ /* 0x000fcc0008000000 */
[----:B------:R1:W2:Y:S01]  /*3dd0*/  SYNCS.PHASECHK.TRANS64.TRYWAIT P2, [UR4], R4 ;  /* 0x00000004ff0075a7 */ /* 0x0002a20008041104 */
[----:B------:R-:W-:-:S05]  /*3de0*/  UMOV UR4, UR19 ;  /* 0x0000001300047c82 */ /* 0x000fca0008000000 */
.L_x_72:
[----:B------:R-:W-:Y:S01]  /*3df0*/  ULEA UR18, UR4, UR20, 0x3 ;  /* 0x0000001404127291 */ /* 0x000fe2000f8e18ff */
[----:B--234-:R-:W-:Y:S11]  /*3e00*/  @P2 BRA `(.L_x_70) ;  /* 0x00000000000c2947 */ /* 0x01cff60003800000 */
[----:B------:R-:W-:Y:S04]  /*3e10*/  SHF.L.U32 R6, R0, 0x1f, RZ ;  /* 0x0000001f00067819 */ /* 0x000fe800000006ff */
[----:B------:R-:W2:Y:S02]  /*3e20*/  SYNCS.PHASECHK.TRANS64.TRYWAIT P0, [UR18], R6 ;  /* 0x00000006ff0075a7 */ /* 0x000ea40008001112 */
[----:B--2---:R-:W-:Y:S05]  /*3e30*/  @!P0 BRA `(.L_x_71) ;  /* 0x0000008800608947 */ /* 0x004fea0003800000 */
.L_x_70:
[----:B------:R-:W-:Y:S01]  /*3e40*/  UISETP.NE.AND UP0, UPT, UR17, URZ, UPT ;  /* 0x000000ff1100728c */ /* 0x000fe2000bf05270 */
[----:B------:R-:W-:Y:S01]  /*3e50*/  PLOP3.LUT P2, PT, PT, PT, PT, 0x80, 0x8 ;  /* 0x000000000008781c */ /* 0x000fe20003f4f070 */
[----:B------:R-:W-:Y:S02]  /*3e60*/  UIADD3 UR5, UPT, UPT, UR4, 0x1, URZ ;  /* 0x0000000104057890 */ /* 0x000fe4000fffe0ff */
[----:B------:R-:W-:Y:S02]  /*3e70*/  ULEA UR10, UR4, UR23, 0x9 ;  /* 0x00000017040a7291 */ /* 0x000fe4000f8e48ff */
[----:B------:R-:W-:Y:S01]  /*3e80*/  UISETP.NE.AND UP1, UPT, UR5, 0x8, UPT ;  /* 0x000000080500788c */ /* 0x000fe2000bf25270 */
[----:B------:R-:W-:Y:S01]  /*3e90*/  PLOP3.LUT P0, PT, PT, PT, UP0, 0x80, 0x8 ;  /* 0x000000000008781c */ /* 0x000fe20003f0f008 */
[----:B------:R-:W-:Y:S02]  /*3ea0*/  ULEA UR14, UR4, UR22, 0xa ;  /* 0x00000016040e7291 */ /* 0x000fe4000f8e50ff */
[----:B------:R-:W-:Y:S02]  /*3eb0*/  USEL UR6, URZ, 0x1, UP1 ;  /* 0x00000001ff067887 */ /* 0x000fe40008800000 */
[----:B------:R-:W-:Y:S01]  /*3ec0*/  USEL UR19, UR5, URZ, UP1 ;  /* 0x000000ff05137287 */ /* 0x000fe20008800000 */
[----:B------:R-:W-:Y:S11]  /*3ed0*/  ELECT P1, URZ, PT ;  /* 0x0000000000ff782f */ /* 0x000ff60003820000 */
[----:B------:R-:W-:Y:S02]  /*3ee0*/  @!UPT UIADD3 URZ, UPT, UPT, URZ, URZ, URZ ;  /* 0x000000fffffff290 */ /* 0x000fe4000fffe0ff */
[C---:B-----5:R-:W-:Y:S01]  /*3ef0*/  @P1 R2UR.BROADCAST UR4, R5.reuse ;  /* 0x00000000050412ca */ /* 0x060fe200008e0000 */
[----:B------:R-:W-:Y:S01]  /*3f00*/  @UP0 ULEA UR5, UR19, UR20, 0x3 ;  /* 0x0000001413050291 */ /* 0x000fe2000f8e18ff */
[----:B------:R-:W-:Y:S01]  /*3f10*/  LOP3.LUT R0, R0, UR6, RZ, 0x3c, !PT ;  /* 0x0000000600007c12 */ /* 0x000fe2000f8e3cff */
[----:B------:R-:W-:Y:S02]  /*3f20*/  UIADD3 UR8, UPT, UPT, UR10, 0x40, URZ ;  /* 0x000000400a087890 */ /* 0x000fe4000fffe0ff */
[----:B------:R-:W-:Y:S01]  /*3f30*/  UIADD3 UR6, UPT, UPT, UR14, 0x2, URZ ;  /* 0x000000020e067890 */ /* 0x000fe2000fffe0ff */
[----:B-1----:R-:W-:Y:S01]  /*3f40*/  @P0 SHF.L.U32 R4, R0, 0x1f, RZ ;  /* 0x0000001f00040819 */ /* 0x002fe200000006ff */
[----:B------:R-:W-:Y:S01]  /*3f50*/  UIADD3 UR12, UPT, UPT, UR10, 0x80, URZ ;  /* 0x000000800a0c7890 */ /* 0x000fe2000fffe0ff */
[----:B------:R-:W-:Y:S02]  /*3f60*/  UMOV UR11, 0x20004020 ;  /* 0x20004020000b7882 */ /* 0x000fe40000000000 */
[----:B------:R3:W4:Y:S01]  /*3f70*/  @P0 SYNCS.PHASECHK.TRANS64.TRYWAIT P2, [UR5], R4 ;  /* 0x00000004ff0005a7 */ /* 0x0007220008041105 */
[----:B------:R-:W-:Y:S11]  /*3f80*/  ELECT P0, URZ, PT ;  /* 0x0000000000ff782f */ /* 0x000ff60003800000 */
[----:B------:R-:W-:Y:S02]  /*3f90*/  @!UPT UIADD3 URZ, UPT, UPT, URZ, URZ, URZ ;  /* 0x000000fffffff290 */ /* 0x000fe4000fffe0ff */
[C---:B------:R-:W-:Y:S02]  /*3fa0*/  @P0 R2UR.BROADCAST UR16, R5.reuse ;  /* 0x00000000051002ca */ /* 0x040fe400008e0000 */
[----:B------:R-:W-:Y:S01]  /*3fb0*/  ELECT P0, URZ, PT ;  /* 0x0000000000ff782f */ /* 0x000fe20003800000 */
[----:B------:R-:W-:Y:S01]  /*3fc0*/  UMOV UR15, 0x40004040 ;  /* 0x40004040000f7882 */ /* 0x000fe20000000000 */
[----:B------:R-:W-:Y:S01]  /*3fd0*/  UMOV UR9, 0x20004020 ;  /* 0x2000402000097882 */ /* 0x000fe20000000000 */
[----:B------:R1:W-:Y:S01]  /*3fe0*/  UTCHMMA.2CTA gdesc[UR14], gdesc[UR10], tmem[UR4], tmem[UR32], idesc[UR33], UP2 ;  /* 0x00ff200a0e0075ea */ /* 0x0003e20009200004 */
[----:B------:R-:W-:Y:S01]  /*3ff0*/  UPLOP3.LUT UP2, UPT, UPT, UPT, UPT, 0x80, 0x8 ;  /* 0x000000000008789c */ /* 0x000fe20003f4f070 */
[----:B------:R-:W-:Y:S01]  /*4000*/  UMOV UR7, 0x40004040 ;  /* 0x4000404000077882 */ /* 0x000fe20000000000 */
[----:B------:R-:W-:Y:S01]  /*4010*/  UMOV UR13, 0x20004020 ;  /* 0x20004020000d7882 */ /* 0x000fe20000000000 */
[----:B------:R-:W-:Y:S04]  /*4020*/  UMOV UR5, 0x40004040 ;  /* 0x4000404000057882 */ /* 0x000fe80000000000 */
[----:B------:R2:W-:Y:S01]  /*4030*/  UTCHMMA.2CTA gdesc[UR6], gdesc[UR8], tmem[UR16], tmem[UR30], idesc[UR31], UPT ;  /* 0x00ff1e08060075ea */ /* 0x0005e2000ba00010 */
[----:B-1----:R-:W-:Y:S01]  /*4040*/  UIADD3 UR4, UPT, UPT, UR14, 0x4, URZ ;  /* 0x000000040e047890 */ /* 0x002fe2000fffe0ff */
[C---:B------:R-:W-:Y:S02]  /*4050*/  @P0 R2UR.BROADCAST UR15, R5.reuse ;  /* 0x00000000050f02ca */ /* 0x040fe400008e0000 */
[----:B------:R-:W-:Y:S01]  /*4060*/  ELECT P0, URZ, PT ;  /* 0x0000000000ff782f */ /* 0x000fe20003800000 */
[----:B------:R-:W-:Y:S02]  /*4070*/  UIADD3 UR10, UPT, UPT, UR10, 0xc0, URZ ;  /* 0x000000c00a0a7890 */ /* 0x000fe4000fffe0ff */
[----:B--2---:R-:W-:Y:S10]  /*4080*/  UIADD3 UR6, UPT, UPT, UR14, 0x6, URZ ;  /* 0x000000060e067890 */ /* 0x004ff4000fffe0ff */
[----:B------:R-:W-:Y:S01]  /*4090*/  @P0 R2UR.BROADCAST UR9, R5 ;  /* 0x00000000050902ca */ /* 0x000fe200008e0000 */
[----:B------:R-:W-:Y:S01]  /*40a0*/  UIADD3 UR8, UPT, UPT, UR18, 0x40, URZ ;  /* 0x0000004012087890 */ /* 0x000fe2000fffe0ff */
[----:B------:R1:W-:Y:S11]  /*40b0*/  UTCHMMA.2CTA gdesc[UR4], gdesc[UR12], tmem[UR15], tmem[UR28], idesc[UR29], UPT ;  /* 0x00ff1c0c040075ea */ /* 0x0003f6000ba0000f */
[----:B------:R3:W-:Y:S01]  /*40c0*/  UTCHMMA.2CTA gdesc[UR6], gdesc[UR10], tmem[UR9], tmem[UR26], idesc[UR27], UPT ;  /* 0x00ff1a0a060075ea */ /* 0x0007e2000ba00009 */
[----:B------:R3:W-:Y:S01]  /*40d0*/  UTCBAR.2CTA.MULTICAST [UR8], URZ, UR21 ;  /* 0x000000ff080073e9 */ /* 0x0007e20008200815 */
[----:B-1----:R-:W-:Y:S02]  /*40e0*/  UIADD3 UR4, UPT, UPT, UR17, 0x1, URZ ;  /* 0x0000000111047890 */ /* 0x002fe4000fffe0ff */
[----:B------:R-:W-:Y:S02]  /*40f0*/  UIADD3 UR5, UPT, UPT, UR17, -0x1, URZ ;  /* 0xffffffff11057890 */ /* 0x000fe4000fffe0ff */
[----:B------:R-:W-:Y:S03]  /*4100*/  UISETP.GT.U32.AND UP0, UPT, UR4, 0x1, UPT ;  /* 0x000000010400788c */ /* 0x000fe6000bf04070 */
[----:B------:R-:W-:Y:S02]  /*4110*/  UMOV UR4, UR19 ;  /* 0x0000001300047c82 */ /* 0x000fe40008000000 */
[----:B------:R-:W-:Y:S04]  /*4120*/  UMOV UR17, UR5 ;  /* 0x0000000500117c82 */ /* 0x000fe80008000000 */
[----:B------:R-:W-:Y:S05]  /*4130*/  BRA.U UP0, `(.L_x_72) ;  /* 0xfffffffd002c7547 */ /* 0x000fea000b83ffff */
.L_x_69:
[----:B------:R-:W-:-:S09]  /*4140*/  UIADD3 UR4, UPT, UPT, UR25, 0xe0, URZ ;  /* 0x000000e019047890 */ /* 0x000fd2000fffe0ff */
[----:B------:R2:W-:Y:S01]  /*4150*/  UTCBAR.2CTA.MULTICAST [UR4], URZ, UR35 ;  /* 0x000000ff040073e9 */ /* 0x0005e20008200823 */
[----:B------:R-:W-:Y:S02]  /*4160*/  NOP ;  /* 0x0000000000007918 */ /* 0x000fe40000000000 */
.L_x_68:
[----:B--2---:R-:W-:Y:S01]  /*4170*/  UIADD3 UR4, UPT, UPT, UR24, 0x1, URZ ;  /* 0x0000000118047890 */ /* 0x004fe2000fffe0ff */
[----:B------:R-:W-:-:S03]  /*4180*/  LOP3.LUT R2, R2, 0x1, RZ, 0x3c, !PT ;  /* 0x0000000102027812 */ /* 0x000fc600078e3cff */
[----:B------:R-:W-:-:S04]  /*4190*/  UISETP.NE.AND UP0, UPT, UR4, 0x2, UPT ;  /* 0x000000020400788c */ /* 0x000fc8000bf05270 */
[----:B------:R-:W-:Y:S02]  /*41a0*/  USEL UR5, URZ, 0x1, UP0 ;  /* 0x00000001ff057887 */ /* 0x000fe40008000000 */
[----:B------:R-:W-:-:S04]  /*41b0*/  USEL UR24, UR4, URZ, UP0 ;  /* 0x000000ff04187287 */ /* 0x000fc80008000000 */
[----:B------:R-:W-:Y:S01]  /*41c0*/  LOP3.LUT R8, R8, UR5, RZ, 0x3c, !PT ;  /* 0x0000000508087c12 */ /* 0x000fe2000f8e3cff */
[----:B------:R-:W-:Y:S07]  /*41d0*/  @P3 BRA `(.L_x_73) ;  /* 0xfffffff800983947 */ /* 0x000fee000383ffff */
[----:B---3--:R-:W2:Y:S01]  /*41e0*/  S2UR UR8, SR_CgaCtaId ;  /* 0x00000000000879c3 */ /* 0x008ea20000008800 */
[----:B------:R-:W-:Y:S01]  /*41f0*/  ELECT P0, URZ, PT ;  /* 0x0000000000ff782f */ /* 0x000fe20003800000 */
[----:B------:R-:W-:Y:S01]  /*4200*/  HFMA2 R0, -RZ, RZ, 0, 5.9604644775390625e-08 ;  /* 0x00000001ff007431 */ /* 0x000fe200000001ff */
[----:B------:R-:W-:-:S05]  /*4210*/  UMOV UR4, 0x40 ;  /* 0x0000004000047882 */ /* 0x000fca0000000000 */
[----:B------:R-:W-:Y:S01]  /*4220*/  UVIRTCOUNT.DEALLOC.SMPOOL 0x80 ;  /* 0x000000800000784c */ /* 0x000fe20000000000 */
[----:B------:R-:W-:Y:S02]  /*4230*/  UISETP.NE.AND UP0, UPT, UR38, URZ, UPT ;  /* 0x000000ff2600728c */ /* 0x000fe4000bf05270 */
[----:B--2---:R-:W-:-:S09]  /*4240*/  ULEA UR8, UR8, UR4, 0x18 ;  /* 0x0000000408087291 */ /* 0x004fd2000f8ec0ff */
[----:B------:R2:W-:Y:S01]  /*4250*/  @P0 STS.U8 [UR8+0x1c], R0 ;  /* 0x00001c00ff000988 */ /* 0x0005e20008000008 */
[----:B------:R-:W-:Y:S05]  /*4260*/  BRA.U UP0, `(.L_x_74) ;  /* 0x0000000100587547 */ /* 0x000fea000b800000 */
[----:B------:R-:W-:Y:S01]  /*4270*/  UIADD3 UR5, UPT, UPT, UR20, 0xf0, URZ ;  /* 0x000000f014057890 */ /* 0x000fe2000fffe0ff */
[----:B------:R-:W-:-:S03]  /*4280*/  SHF.L.U32 R2, R8, 0x1f, RZ ;  /* 0x0000001f08027819 */ /* 0x000fc600000006ff */
[----:B------:R-:W-:-:S09]  /*4290*/  ULEA UR4, UR24, UR5, 0x3 ;  /* 0x0000000518047291 */ /* 0x000fd2000f8e18ff */
[----:B------:R-:W3:Y:S02]  /*42a0*/  SYNCS.PHASECHK.TRANS64.TRYWAIT P0, [UR4], R2 ;  /* 0x00000002ff0075a7 */ /* 0x000ee40008001104 */
[----:B---3--:R-:W-:Y:S05]  /*42b0*/  @!P0 BRA `(.L_x_75) ;  /* 0x0000008400588947 */ /* 0x008fea0003800000 */
.L_x_212:
[----:B------:R-:W-:-:S04]  /*42c0*/  UIADD3 UR4, UPT, UPT, UR24, 0x1, URZ ;  /* 0x0000000118047890 */ /* 0x000fc8000fffe0ff */
[----:B------:R-:W-:-:S04]  /*42d0*/  UISETP.NE.AND UP1, UPT, UR4, 0x2, UPT ;  /* 0x000000020400788c */ /* 0x000fc8000bf25270 */
[----:B------:R-:W-:Y:S02]  /*42e0*/  USEL UR6, URZ, 0x1, UP1 ;  /* 0x00000001ff067887 */ /* 0x000fe40008800000 */
[----:B------:R-:W-:-:S04]  /*42f0*/  USEL UR4, UR4, URZ, UP1 ;  /* 0x000000ff04047287 */ /* 0x000fc80008800000 */
[----:B------:R-:W-:Y:S01]  /*4300*/  ULEA UR4, UR4, UR5, 0x3 ;  /* 0x0000000504047291 */ /* 0x000fe2000f8e18ff */
[----:B--2---:R-:W-:-:S04]  /*4310*/  LOP3.LUT R2, R8, UR6, RZ, 0x3c, !PT ;  /* 0x0000000608027c12 */ /* 0x004fc8000f8e3cff */
[----:B------:R-:W-:Y:S01]  /*4320*/  SHF.L.U32 R2, R2, 0x1f, RZ ;  /* 0x0000001f02027819 */ /* 0x000fe200000006ff */
[----:B------:R-:W-:-:S04]  /*4330*/  IMAD.U32 R0, RZ, RZ, UR4 ;  /* 0x00000004ff007e24 */ /* 0x000fc8000f8e00ff */
[----:B------:R2:W3:Y:S03]  /*4340*/  SYNCS.PHASECHK.TRANS64.TRYWAIT P0, [R0+URZ], R2 ;  /* 0x00000002000075a7 */ /* 0x0004e600080011ff */
[----:B---3--:R-:W-:Y:S05]  /*4350*/  @!P0 NANOSLEEP.SYNCS 0x989680 ;  /* 0x009896800000895d */ /* 0x008fea0003900000 */
[----:B------:R-:W3:Y:S02]  /*4360*/  @!P0 SYNCS.PHASECHK.TRANS64 P0, [R0+URZ], R2 ;  /* 0x00000002000085a7 */ /* 0x000ee400080010ff */
[----:B---3--:R-:W-:Y:S05]  /*4370*/  @P0 BRA `(.L_x_76) ;  /* 0x0000000000200947 */ /* 0x008fea0003800000 */
.L_x_77:
[----:B---3--:R3:W1:Y:S02]  /*4380*/  SYNCS.PHASECHK.TRANS64.TRYWAIT P0, [R0+URZ], R2 ;  /* 0x00000002000075a7 */ /* 0x00866400080011ff */
[----:B-1----:R-:W-:Y:S05]  /*4390*/  @!P0 NANOSLEEP.SYNCS 0x989680 ;  /* 0x009896800000895d */ /* 0x002fea0003900000 */
[----:B------:R-:W1:Y:S02]  /*43a0*/  @!P0 SYNCS.PHASECHK.TRANS64 P0, [R0+URZ], R2 ;  /* 0x00000002000085a7 */ /* 0x000e6400080010ff */
[----:B-1----:R-:W-:Y:S05]  /*43b0*/  @!P0 BRA `(.L_x_77) ;  /* 0xfffffffc00f08947 */ /* 0x002fea000383ffff */
[----:B------:R-:W-:Y:S05]  /*43c0*/  BRA `(.L_x_76) ;  /* 0x00000000000c7947 */ /* 0x000fea0003800000 */
.L_x_74:
[----:B------:R-:W-:-:S04]  /*43d0*/  UIADD3 UR4, UPT, UPT, UR20, 0x100, URZ ;  /* 0x0000010014047890 */ /* 0x000fc8000fffe0ff */
[----:B------:R-:W-:-:S09]  /*43e0*/  UPRMT UR4, UR37, 0x654, UR4 ;  /* 0x0000065425047896 */ /* 0x000fd20008000004 */
[----:B------:R-:W-:Y:S03]  /*43f0*/  SYNCS.ARRIVE.TRANS64.RED.A1T0 RZ, [UR4], RZ ;  /* 0x000000ffffff79a7 */ /* 0x000fe60008100404 */
.L_x_76:
[----:B--23--:R-:W-:Y:S01]  /*4400*/  SHF.L.U32 R2, RZ, 0x1f, RZ ;  /* 0x0000001fff027819 */ /* 0x00cfe200000006ff */
[----:B------:R-:W-:Y:S01]  /*4410*/  UIADD3 UR4, UPT, UPT, UR20, 0x100, URZ ;  /* 0x0000010014047890 */ /* 0x000fe2000fffe0ff */
[----:B------:R-:W-:Y:S02]  /*4420*/  PLOP3.LUT P0, PT, PT, PT, UP0, 0x80, 0x8 ;  /* 0x000000000008781c */ /* 0x000fe40003f0f008 */
[----:B------:R-:W2:Y:S02]  /*4430*/  SYNCS.PHASECHK.TRANS64.TRYWAIT P1, [UR20+0x100], R2 ;  /* 0x00010002ff0075a7 */ /* 0x000ea40008021114 */
[----:B--2---:R-:W-:Y:S09]  /*4440*/  @!P1 BRA `(.L_x_78) ;  /* 0x00000084000c9947 */ /* 0x004ff20003800000 */
.L_x_214:
[----:B------:R-:W-:Y:S01]  /*4450*/  @!UP0 UPRMT UR4, UR37, 0x654, UR4 ;  /* 0x0000065425048896 */ /* 0x000fe20008000004 */
[----:B------:R-:W-:Y:S01]  /*4460*/  LOP3.LUT R3, R3, 0xffff, RZ, 0xc0, !PT ;  /* 0x0000ffff03037812 */ /* 0x000fe200078ec0ff */
[----:B--2---:R-:W-:-:S03]  /*4470*/  IMAD.MOV.U32 R2, RZ, RZ, 0xffff ;  /* 0x0000ffffff027424 */ /* 0x004fc600078e00ff */
[----:B------:R-:W-:-:S04]  /*4480*/  SHF.R.U32.HI R3, RZ, 0x5, R3 ;  /* 0x00000005ff037819 */ /* 0x000fc80000011603 */
[----:B------:R-:W-:Y:S01]  /*4490*/  @!P0 SYNCS.ARRIVE.TRANS64.RED.A1T0 RZ, [UR4], RZ ;  /* 0x000000ffffff89a7 */ /* 0x000fe20008100404 */
[----:B------:R-:W-:Y:S01]  /*44a0*/  NOP ;  /* 0x0000000000007918 */ /* 0x000fe20000000000 */
[----:B------:R-:W2:Y:S01]  /*44b0*/  LDS R0, [UR8+0x14] ;  /* 0x00001408ff007984 */ /* 0x000ea20008000800 */
[----:B------:R-:W-:-:S04]  /*44c0*/  SHF.L.U32 R2, R2, R3, RZ ;  /* 0x0000000302027219 */ /* 0x000fc800000006ff */
[----:B--2---:R-:W-:-:S04]  /*44d0*/  LOP3.LUT R0, R0, R2, RZ, 0xc0, !PT ;  /* 0x0000000200007212 */ /* 0x004fc800078ec0ff */
[----:B------:R-:W-:Y:S01]  /*44e0*/  ISETP.NE.AND P0, PT, R0, R2, PT ;  /* 0x000000020000720c */ /* 0x000fe20003f05270 */
[----:B------:R-:W-:-:S05]  /*44f0*/  IMAD.MOV.U32 R0, RZ, RZ, 0x1 ;  /* 0x00000001ff007424 */ /* 0x000fca00078e00ff */
[----:B------:R-:W-:-:S07]  /*4500*/  SHF.L.U32 R0, R0, R3, RZ ;  /* 0x0000000300007219 */ /* 0x000fce00000006ff */
[----:B------:R-:W-:Y:S05]  /*4510*/  @P0 BRA `(.L_x_79) ;  /* 0x00000000005c0947 */ /* 0x000fea0003800000 */
[----:B------:R-:W2:Y:S02]  /*4520*/  LDS R3, [UR8+0x18] ;  /* 0x00001808ff037984 */ /* 0x000ea40008000800 */
[----:B--2---:R-:W-:-:S04]  /*4530*/  LOP3.LUT R3, R3, R0, RZ, 0xc0, !PT ;  /* 0x0000000003037212 */ /* 0x004fc800078ec0ff */
[----:B------:R-:W-:-:S13]  /*4540*/  ISETP.NE.AND P0, PT, R3, R0, PT ;  /* 0x000000000300720c */ /* 0x000fda0003f05270 */
[----:B------:R-:W-:Y:S05]  /*4550*/  @P0 BRA `(.L_x_80) ;  /* 0x0000000000400947 */ /* 0x000fea0003800000 */
[----:B------:R-:W-:Y:S01]  /*4560*/  R2UR UR4, R2 ;  /* 0x00000000020472ca */ /* 0x000fe200000e0000 */
[----:B------:R-:W2:Y:S01]  /*4570*/  S2R R3, SR_LANEID ;  /* 0x0000000000037919 */ /* 0x000ea20000000000 */
[----:B------:R-:W-:-:S04]  /*4580*/  LOP3.LUT R0, RZ, R0, RZ, 0x33, !PT ;  /* 0x00000000ff007212 */ /* 0x000fc800078e33ff */
[----:B------:R-:W3:Y:S07]  /*4590*/  REDUX UR6, R0 ;  /* 0x00000000000673c4 */ /* 0x000eee0000000000 */
[----:B------:R-:W-:-:S03]  /*45a0*/  ULOP3.LUT UR5, URZ, UR4, URZ, 0x33, !UPT ;  /* 0x00000004ff057292 */ /* 0x000fc6000f8e33ff */
[----:B------:R-:W-:Y:S02]  /*45b0*/  VOTEU.ANY UR4, UPT, PT ;  /* 0x0000000000047886 */ /* 0x000fe400038e0100 */
[----:B------:R-:W-:Y:S01]  /*45c0*/  UFLO.U32 UR4, UR4 ;  /* 0x00000004000472bd */ /* 0x000fe200080e0000 */
[----:B------:R-:W-:-:S04]  /*45d0*/  IMAD.U32 R2, RZ, RZ, UR5 ;  /* 0x00000005ff027e24 */ /* 0x000fc8000f8e00ff */
[----:B------:R-:W1:Y:S02]  /*45e0*/  REDUX UR7, R2 ;  /* 0x00000000020773c4 */ /* 0x000e640000000000 */
[----:B------:R1:W-:Y:S01]  /*45f0*/  UTCATOMSWS.AND URZ, UR5 ;  /* 0x0000000500ff79e3 */ /* 0x0003e20008000000 */
[----:B---3--:R-:W-:Y:S01]  /*4600*/  IMAD.U32 R0, RZ, RZ, UR6 ;  /* 0x00000006ff007e24 */ /* 0x008fe2000f8e00ff */
[----:B--2---:R-:W-:Y:S01]  /*4610*/  ISETP.EQ.U32.AND P0, PT, R3, UR4, PT ;  /* 0x0000000403007c0c */ /* 0x004fe2000bf02070 */
[----:B-1----:R-:W-:-:S12]  /*4620*/  IMAD.U32 R2, RZ, RZ, UR7 ;  /* 0x00000007ff027e24 */ /* 0x002fd8000f8e00ff */
[----:B------:R1:W-:Y:S04]  /*4630*/  @P0 ATOMS.AND RZ, [UR8+0x14], R2 ;  /* 0x00001402ffff098c */ /* 0x0003e8000a800008 */
[----:B------:R1:W-:Y:S01]  /*4640*/  @P0 ATOMS.AND RZ, [UR8+0x18], R0 ;  /* 0x00001800ffff098c */ /* 0x0003e2000a800008 */
[----:B------:R-:W-:Y:S05]  /*4650*/  BRA `(.L_x_81) ;  /* 0x0000000000147947 */ /* 0x000fea0003800000 */
.L_x_80:
[----:B------:R-:W-:Y:S02]  /*4660*/  MOV R2, 0x4680 ;  /* 0x0000468000027802 */ /* 0x000fe40000000f00 */
[----:B-1--45:R-:W-:Y:S05]  /*4670*/  CALL.REL.NOINC `($__internal_0_$__cuda_sm10x_tcgen05_guardrail_trap_col_being_dealloced_not_returned_by_alloc) ;  /* 0x0000008800a07944 */ /* 0x032fea0003c00000 */
[----:B------:R-:W-:Y:S05]  /*4680*/  BRA `(.L_x_81) ;  /* 0x0000000000087947 */ /* 0x000fea0003800000 */
.L_x_79:
[----:B------:R-:W-:Y:S02]  /*4690*/  MOV R2, 0x46b0 ;  /* 0x000046b000027802 */ /* 0x000fe40000000f00 */
[----:B-1--45:R-:W-:Y:S05]  /*46a0*/  CALL.REL.NOINC `($__internal_2_$__cuda_sm10x_tcgen05_guardrail_trap_unallocated_columns_being_dealloced) ;  /* 0x0000008800ac7944 */ /* 0x032fea0003c00000 */
.L_x_81:
[----:B------:R-:W-:Y:S01]  /*46b0*/  NOP ;  /* 0x0000000000007918 */ /* 0x000fe20000000000 */
[----:B------:R-:W-:Y:S05]  /*46c0*/  EXIT ;  /* 0x000000000000794d */ /* 0x000fea0003800000 */
.L_x_53:
[----:B------:R-:W-:-:S09]  /*46d0*/  UISETP.NE.OR UP0, UPT, UR18, 0x3, !UP3 ;  /* 0x000000031200788c */ /* 0x000fd2000df05670 */
[----:B------:R-:W-:Y:S05]  /*46e0*/  BRA.U UP0, `(.L_x_82) ;  /* 0x00000019003c7547 */ /* 0x000fea000b800000 */
[----:B------:R-:W2:Y:S01]  /*46f0*/  LDCU.64 UR4, c[0x0][0x888] ;  /* 0x00011100ff0477ac */ /* 0x000ea20008000a00 */
[----:B------:R-:W3:Y:S01]  /*4700*/  S2UR UR10, SR_CgaCtaId ;  /* 0x00000000000a79c3 */ /* 0x000ee20000008800 */
[----:B------:R-:W-:Y:S01]  /*4710*/  HFMA2 R10, -RZ, RZ, 0, 0 ;  /* 0x00000000ff0a7431 */ /* 0x000fe200000001ff */
[----:B------:R-:W-:Y:S01]  /*4720*/  MOV R0, 0x2000 ;  /* 0x0000200000007802 */ /* 0x000fe20000000f00 */
[----:B------:R-:W4:Y:S01]  /*4730*/  LDCU UR50, c[0x0][0x370] ;  /* 0x00006e00ff3277ac */ /* 0x000f220008000800 */
[----:B------:R-:W4:Y:S04]  /*4740*/  LDCU.128 UR56, c[0x0][0xb10] ;  /* 0x00016200ff3877ac */ /* 0x000f280008000c00 */
[----:B------:R-:W1:Y:S01]  /*4750*/  LDC.64 R12, c[0x0][0x348] ;  /* 0x0000d200ff0c7b82 */ /* 0x000e620000000a00 */
[----:B------:R-:W3:Y:S01]  /*4760*/  LDCU UR49, c[0x0][0x374] ;  /* 0x00006e80ff3177ac */ /* 0x000ee20008000800 */
[----:B------:R-:W3:Y:S01]  /*4770*/  LDCU.64 UR54, c[0x0][0x890] ;  /* 0x00011200ff3677ac */ /* 0x000ee20008000a00 */
[----:B------:R-:W3:Y:S01]  /*4780*/  LDCU UR30, c[0x0][0xb0c] ;  /* 0x00016180ff1e77ac */ /* 0x000ee20008000800 */
[----:B--2---:R-:W-:Y:S01]  /*4790*/  UISETP.NE.U32.AND UP0, UPT, UR4, URZ, UPT ;  /* 0x000000ff0400728c */ /* 0x004fe2000bf05070 */
[----:B------:R-:W2:Y:S01]  /*47a0*/  LDCU UR69, c[0x0][0xb20] ;  /* 0x00016400ff4577ac */ /* 0x000ea20008000800 */
[----:B------:R-:W2:Y:S01]  /*47b0*/  LDCU UR4, c[0x0][0xb30] ;  /* 0x00016600ff0477ac */ /* 0x000ea20008000800 */
[----:B------:R-:W2:Y:S01]  /*47c0*/  LDCU.128 UR60, c[0x0][0x980] ;  /* 0x00013000ff3c77ac */ /* 0x000ea20008000c00 */
[----:B------:R-:W-:Y:S01]  /*47d0*/  UMOV UR31, 0x400 ;  /* 0x00000400001f7882 */ /* 0x000fe20000000000 */
[----:B----4-:R-:W-:-:S02]  /*47e0*/  UIMAD.WIDE.U32 UR6, UR50, UR56, URZ ;  /* 0x00000038320672a5 */ /* 0x010fc4000f8e00ff */
[----:B---3--:R-:W-:Y:S02]  /*47f0*/  UIMAD.WIDE.U32 UR8, UR49, UR59, URZ ;  /* 0x0000003b310872a5 */ /* 0x008fe4000f8e00ff */
[----:B------:R-:W-:Y:S02]  /*4800*/  UISETP.NE.AND.EX UP6, UPT, UR5, URZ, UPT, UP0 ;  /* 0x000000ff0500728c */ /* 0x000fe4000bfc5300 */
[----:B------:R-:W-:Y:S02]  /*4810*/  ULEA UR31, UR10, UR31, 0x18 ;  /* 0x0000001f0a1f7291 */ /* 0x000fe4000f8ec0ff */
[----:B------:R-:W-:Y:S02]  /*4820*/  UISETP.NE.AND UP0, UPT, UR39, 0x1, UPT ;  /* 0x000000012700788c */ /* 0x000fe4000bf05270 */
[----:B------:R-:W-:Y:S02]  /*4830*/  UISETP.NE.U32.AND UP0, UPT, UR54, URZ, UPT ;  /* 0x000000ff3600728c */ /* 0x000fe4000bf05070 */
[----:B------:R-:W-:-:S02]  /*4840*/  UIADD3 UR53, UPT, UPT, UR31, 0xd8, URZ ;  /* 0x000000d81f357890 */ /* 0x000fc4000fffe0ff */
[----:B------:R-:W-:Y:S02]  /*4850*/  UIADD3 UR41, UPT, UPT, UR31, 0x80, URZ ;  /* 0x000000801f297890 */ /* 0x000fe4000fffe0ff */
[----:B------:R-:W-:Y:S02]  /*4860*/  UIADD3 UR33, UPT, UPT, UR31, 0x88, URZ ;  /* 0x000000881f217890 */ /* 0x000fe4000fffe0ff */
[----:B------:R-:W-:Y:S02]  /*4870*/  UIADD3 UR25, UPT, UPT, UR31, 0x90, URZ ;  /* 0x000000901f197890 */ /* 0x000fe4000fffe0ff */
[----:B------:R-:W-:Y:S02]  /*4880*/  UIADD3 UR17, UPT, UPT, UR31, 0x98, URZ ;  /* 0x000000981f117890 */ /* 0x000fe4000fffe0ff */
[----:B------:R-:W-:Y:S02]  /*4890*/  UISETP.GE.AND UP3, UPT, UR39, 0x1, UPT ;  /* 0x000000012700788c */ /* 0x000fe4000bf66270 */
[----:B------:R-:W-:Y:S01]  /*48a0*/  UISETP.NE.AND.EX UP5, UPT, UR55, URZ, UPT, UP0 ;  /* 0x000000ff3700728c */ /* 0x000fe2000bfa5300 */
[----:B------:R-:W-:Y:S01]  /*48b0*/  UMOV UR67, UR7 ;  /* 0x0000000700437c82 */ /* 0x000fe20008000000 */
[----:B------:R-:W-:Y:S01]  /*48c0*/  UMOV UR66, UR9 ;  /* 0x0000000900427c82 */ /* 0x000fe20008000000 */
[----:B------:R-:W-:-:S02]  /*48d0*/  UISETP.NE.AND UP3, UPT, UR30, 0x1, UPT ;  /* 0x000000011e00788c */ /* 0x000fc4000bf65270 */
[----:B------:R-:W-:Y:S02]  /*48e0*/  UISETP.NE.AND UP0, UPT, UR58, 0x1, UPT ;  /* 0x000000013a00788c */ /* 0x000fe4000bf05270 */
[----:B------:R-:W-:Y:S01]  /*48f0*/  UPLOP3.LUT UP2, UPT, UPT, UPT, UPT, 0x40, 0x4 ;  /* 0x000000000004789c */ /* 0x000fe20003f4e870 */
[----:B------:R-:W3:Y:S01]  /*4900*/  LDCU.64 UR22, c[0x0][0xb28] ;  /* 0x00016500ff1677ac */ /* 0x000ee20008000a00 */
[----:B------:R-:W4:Y:S01]  /*4910*/  LDCU.64 UR64, c[0x0][0x990] ;  /* 0x00013200ff4077ac */ /* 0x000f220008000a00 */
[----:B------:R-:W-:Y:S02]  /*4920*/  UPRMT UR53, URZ, 0x654, UR53 ;  /* 0x00000654ff357896 */ /* 0x000fe40008000035 */
[----:B------:R-:W-:Y:S02]  /*4930*/  UPRMT UR48, UR10, 0x654, UR41 ;  /* 0x000006540a307896 */ /* 0x000fe40008000029 */
[----:B------:R-:W-:Y:S02]  /*4940*/  UPRMT UR47, UR10, 0x654, UR33 ;  /* 0x000006540a2f7896 */ /* 0x000fe40008000021 */
[----:B------:R-:W-:-:S02]  /*4950*/  UPRMT UR46, UR10, 0x654, UR25 ;  /* 0x000006540a2e7896 */ /* 0x000fc40008000019 */
[----:B------:R-:W-:Y:S02]  /*4960*/  UPRMT UR38, UR10, 0x654, UR17 ;  /* 0x000006540a267896 */ /* 0x000fe40008000011 */
[----:B------:R-:W-:Y:S02]  /*4970*/  USHF.R.U32.HI UR67, URZ, UR57, UR67 ;  /* 0x00000039ff437299 */ /* 0x000fe40008011643 */
[----:B--2---:R-:W-:Y:S02]  /*4980*/  USHF.R.U32.HI UR66, URZ, UR69, UR66 ;  /* 0x00000045ff427299 */ /* 0x004fe40008011642 */
[----:B------:R-:W-:Y:S02]  /*4990*/  UISETP.NE.AND UP4, UPT, UR4, 0x1, UPT ;  /* 0x000000010400788c */ /* 0x000fe4000bf85270 */
[----:B------:R-:W-:Y:S02]  /*49a0*/  UISETP.NE.AND UP3, UPT, UR60, 0x1, UPT ;  /* 0x000000013c00788c */ /* 0x000fe4000bf65270 */
[----:B-1-34-:R-:W-:-:S11]  /*49b0*/  UISETP.NE.AND UP0, UPT, UR63, 0x1, UPT ;  /* 0x000000013f00788c */ /* 0x01afd6000bf05270 */
.L_x_97:
[----:B------:R-:W-:Y:S04]  /*49c0*/  SHF.L.U32 R3, R10, 0x1f, RZ ;  /* 0x0000001f0a037819 */ /* 0x000fe800000006ff */
[----:B-1----:R-:W1:Y:S02]  /*49d0*/  SYNCS.PHASECHK.TRANS64.TRYWAIT P0, [UR31+0xd0], R3 ;  /* 0x0000d003ff0075a7 */ /* 0x002e64000800111f */
[----:B-1----:R-:W-:Y:S05]  /*49e0*/  @!P0 BRA `(.L_x_83) ;  /* 0x0000007c00bc8947 */ /* 0x002fea0003800000 */
.L_x_216:
[----:B------:R-:W2:Y:S01]  /*49f0*/  LDS.128 R4, [UR31+0x110] ;  /* 0x0001101fff047984 */ /* 0x000ea20008000c00 */
[----:B------:R-:W-:Y:S01]  /*4a00*/  UISETP.GE.AND UP0, UPT, UR39, 0x1, UPT ;  /* 0x000000012700788c */ /* 0x000fe2000bf06270 */
[----:B------:R-:W-:Y:S01]  /*4a10*/  @!PT LDS RZ, [RZ] ;  /* 0x00000000fffff984 */ /* 0x000fe20000000800 */
[----:B------:R-:W-:Y:S01]  /*4a20*/  @!PT LDS RZ, [RZ] ;  /* 0x00000000fffff984 */ /* 0x000fe20000000800 */
[----:B------:R-:W-:Y:S01]  /*4a30*/  @!PT LDS RZ, [RZ] ;  /* 0x00000000fffff984 */ /* 0x000fe20000000800 */
[----:B------:R-:W-:Y:S01]  /*4a40*/  @!PT LDS RZ, [RZ] ;  /* 0x00000000fffff984 */ /* 0x000fe20000000800 */
[----:B------:R3:W-:Y:S06]  /*4a50*/  MEMBAR.ALL.CTA ;  /* 0x0000000000007992 */ /* 0x0007ec0000008000 */
[----:B---3--:R-:W3:Y:S02]  /*4a60*/  FENCE.VIEW.ASYNC.S ;  /* 0x00000000000073c6 */ /* 0x008ee40000000000 */
[----:B---3--:R-:W-:Y:S01]  /*4a70*/  SYNCS.ARRIVE.TRANS64.RED.A1T0 RZ, [UR53], RZ ;  /* 0x000000ffffff79a7 */ /* 0x008fe20008100435 */
[----:B--2---:R-:W-:Y:S11]  /*4a80*/  LOP3.LUT P0, RZ, R6, 0x1, RZ, 0xc0, !PT ;  /* 0x0000000106ff7812 */ /* 0x004ff6000780c0ff */
[----:B------:R-:W-:Y:S02]  /*4a90*/  @!UPT UIADD3 URZ, UPT, UPT, URZ, URZ, URZ ;  /* 0x000000fffffff290 */ /* 0x000fe4000fffe0ff */
[----:B------:R-:W-:Y:S01]  /*4aa0*/  VOTEU.ANY UP3, P0 ;  /* 0x0000000000ff7886 */ /* 0x000fe20000060100 */
[----:B------:R-:W-:Y:S11]  /*4ab0*/  PLOP3.LUT P0, PT, PT, PT, UP3, 0x80, 0x8 ;  /* 0x000000000008781c */ /* 0x000ff60003f0f038 */
[----:B------:R-:W-:Y:S02]  /*4ac0*/  @!UPT UIADD3 URZ, UPT, UPT, URZ, URZ, URZ ;  /* 0x000000fffffff290 */ /* 0x000fe4000fffe0ff */
[----:B-1----:R-:W-:Y:S02]  /*4ad0*/  @P0 MOV R3, R4 ;  /* 0x0000000400030202 */ /* 0x002fe40000000f00 */
[----:B------:R-:W-:Y:S02]  /*4ae0*/  @P0 LOP3.LUT R2, R5, 0xffff, RZ, 0xc0, !PT ;  /* 0x0000ffff05020812 */ /* 0x000fe400078ec0ff */
[----:B------:R-:W-:Y:S02]  /*4af0*/  @P0 R2UR UR5, R3 ;  /* 0x00000000030502ca */ /* 0x000fe400000e0000 */
[----:B------:R-:W-:Y:S11]  /*4b00*/  @P0 R2UR UR4, R2 ;  /* 0x00000000020402ca */ /* 0x000ff600000e0000 */
[----:B------:R-:W-:Y:S02]  /*4b10*/  @UP3 UMOV UR15, UR5 ;  /* 0x00000005000f3c82 */ /* 0x000fe40008000000 */
[----:B------:R-:W-:Y:S01]  /*4b20*/  @UP3 UMOV UR14, UR4 ;  /* 0x00000004000e3c82 */ /* 0x000fe20008000000 */
[----:B------:R-:W-:Y:S05]  /*4b30*/  BRA.U !UP0, `(.L_x_84) ;  /* 0x0000000108c07547 */ /* 0x000fea000b800000 */
[----:B------:R-:W-:Y:S02]  /*4b40*/  UIMAD.WIDE.U32 UR12, UR14, UR59, URZ ;  /* 0x0000003b0e0c72a5 */ /* 0x000fe4000f8e00ff */
[----:B------:R-:W-:Y:S02]  /*4b50*/  UP2UR UR16, UPR, URZ, 0x4 ;  /* 0x00000004ff107883 */ /* 0x000fe40008000000 */
[----:B------:R-:W-:Y:S02]  /*4b60*/  UISETP.NE.AND UP2, UPT, UR58, 0x1, UPT ;  /* 0x000000013a00788c */ /* 0x000fe4000bf45270 */
[----:B------:R-:W-:Y:S02]  /*4b70*/  UIMAD.WIDE.U32 UR18, UR15, UR56, URZ ;  /* 0x000000380f1272a5 */ /* 0x000fe4000f8e00ff */
[----:B------:R-:W-:Y:S02]  /*4b80*/  USEL UR4, UR49, UR66, !UP2 ;  /* 0x0000004231047287 */ /* 0x000fe4000d000000 */
[----:B------:R-:W-:Y:S02]  /*4b90*/  UISETP.NE.AND UP0, UPT, UR30, 0x1, UPT ;  /* 0x000000011e00788c */ /* 0x000fe4000bf05270 */
[----:B------:R-:W-:Y:S02]  /*4ba0*/  UP2UR UR20, UPR, URZ, 0x2 ;  /* 0x00000002ff147883 */ /* 0x000fe40008000000 */
[----:B------:R-:W-:Y:S02]  /*4bb0*/  UISETP.NE.AND UP1, UPT, UR39, 0x1, UPT ;  /* 0x000000012700788c */ /* 0x000fe4000bf25270 */
[----:B------:R-:W-:Y:S02]  /*4bc0*/  UIMAD.WIDE.U32 UR8, UR4, UR22, URZ ;  /* 0x00000016040872a5 */ /* 0x000fe4000f8e00ff */
[----:B------:R-:W-:Y:S01]  /*4bd0*/  USEL UR7, UR50, UR67, !UP0 ;  /* 0x0000004332077287 */ /* 0x000fe2000c000000 */
[----:B------:R-:W-:Y:S02]  /*4be0*/  UMOV UR5, UR13 ;  /* 0x0000000d00057c82 */ /* 0x000fe40008000000 */
[----:B------:R-:W-:Y:S02]  /*4bf0*/  USHF.R.U32.HI UR6, URZ, UR69, UR5 ;  /* 0x00000045ff067299 */ /* 0x000fe40008011605 */
[----:B------:R-:W-:Y:S02]  /*4c00*/  UIMAD.WIDE.U32 UR10, UR7, UR22, URZ ;  /* 0x00000016070a72a5 */ /* 0x000fe4000f8e00ff */
[----:B------:R-:W-:Y:S02]  /*4c10*/  USEL UR6, UR14, UR6, !UP2 ;  /* 0x000000060e067287 */ /* 0x000fe4000d000000 */
[----:B------:R-:W-:Y:S01]  /*4c20*/  UISETP.NE.AND UP2, UPT, UR16, URZ, UPT ;  /* 0x000000ff1000728c */ /* 0x000fe2000bf45270 */
[----:B------:R-:W-:Y:S02]  /*4c30*/  UMOV UR5, UR19 ;  /* 0x0000001300057c82 */ /* 0x000fe40008000000 */
[----:B------:R-:W-:Y:S03]  /*4c40*/  USHF.R.U32.HI UR12, URZ, UR57, UR5 ;  /* 0x00000039ff0c7299 */ /* 0x000fe60008011605 */
[----:B------:R-:W-:Y:S02]  /*4c50*/  UMOV UR5, UR9 ;  /* 0x0000000900057c82 */ /* 0x000fe40008000000 */
[----:B------:R-:W-:Y:S03]  /*4c60*/  @UP1 USHF.R.U32.HI UR4, URZ, UR23, UR5 ;  /* 0x00000017ff041299 */ /* 0x000fe60008011605 */
[----:B------:R-:W-:Y:S01]  /*4c70*/  UMOV UR5, UR11 ;  /* 0x0000000b00057c82 */ /* 0x000fe20008000000 */
[----:B------:R-:W-:Y:S02]  /*4c80*/  UIMAD UR4, UR39, UR4, URZ ;  /* 0x00000004270472a4 */ /* 0x000fe4000f8e02ff */
[----:B------:R-:W-:Y:S02]  /*4c90*/  @UP1 USHF.R.U32.HI UR7, URZ, UR23, UR5 ;  /* 0x00000017ff071299 */ /* 0x000fe40008011605 */
[----:B------:R-:W-:Y:S02]  /*4ca0*/  USEL UR5, UR15, UR12, !UP0 ;  /* 0x0000000c0f057287 */ /* 0x000fe4000c000000 */
[----:B------:R-:W-:Y:S02]  /*4cb0*/  UIMAD.WIDE.U32 UR10, UR6, UR22, URZ ;  /* 0x00000016060a72a5 */ /* 0x000fe4000f8e00ff */
[----:B------:R-:W-:Y:S02]  /*4cc0*/  UIMAD UR8, UR39, UR7, URZ ;  /* 0x00000007270872a4 */ /* 0x000fe4000f8e02ff */
[----:B------:R-:W-:Y:S03]  /*4cd0*/  UISETP.GE.AND UP0, UPT, UR6, UR4, UPT ;  /* 0x000000040600728c */ /* 0x000fe6000bf06270 */
[----:B------:R-:W-:Y:S01]  /*4ce0*/  UMOV UR4, UR11 ;  /* 0x0000000b00047c82 */ /* 0x000fe20008000000 */
[----:B------:R-:W-:Y:S02]  /*4cf0*/  UISETP.GE.OR UP0, UPT, UR5, UR8, UP0 ;  /* 0x000000080500728c */ /* 0x000fe40008706670 */
[----:B------:R-:W-:Y:S02]  /*4d00*/  USHF.R.U32.HI UR4, URZ, UR23, UR4 ;  /* 0x00000017ff047299 */ /* 0x000fe40008011604 */
[----:B------:R-:W-:Y:S02]  /*4d10*/  UIMAD.WIDE.U32 UR8, UR5, UR22, URZ ;  /* 0x00000016050872a5 */ /* 0x000fe4000f8e00ff */
[----:B------:R-:W-:Y:S04]  /*4d20*/  USEL UR10, UR6, UR4, !UP1 ;  /* 0x00000004060a7287 */ /* 0x000fe8000c800000 */
[----:B------:R-:W-:Y:S01]  /*4d30*/  UIADD3 UR11, UPT, UPT, -UR10, URZ, URZ ;  /* 0x000000ff0a0b7290 */ /* 0x000fe2000fffe1ff */
[----:B------:R-:W-:Y:S02]  /*4d40*/  @!UP0 UMOV UR4, UR9 ;  /* 0x0000000900048c82 */ /* 0x000fe40008000000 */
[----:B------:R-:W-:Y:S02]  /*4d50*/  @!UP0 USHF.R.U32.HI UR4, URZ, UR23, UR4 ;  /* 0x00000017ff048299 */ /* 0x000fe40008011604 */
[----:B------:R-:W-:Y:S02]  /*4d60*/  UIMAD UR8, UR39, UR11, UR6 ;  /* 0x0000000b270872a4 */ /* 0x000fe4000f8e0206 */
[----:B------:R-:W-:Y:S02]  /*4d70*/  @!UP0 USEL UR4, UR5, UR4, !UP1 ;  /* 0x0000000405048287 */ /* 0x000fe4000c800000 */
[----:B------:R-:W-:Y:S02]  /*4d80*/  UISETP.NE.AND UP1, UPT, UR20, URZ, UPT ;  /* 0x000000ff1400728c */ /* 0x000fe4000bf25270 */
[----:B------:R-:W-:Y:S02]  /*4d90*/  @!UP0 UIMAD UR7, UR7, UR8, UR4 ;  /* 0x00000008070782a4 */ /* 0x000fe4000f8e0204 */
[----:B------:R-:W-:Y:S02]  /*4da0*/  @!UP0 UIADD3 UR9, UPT, UPT, UR10, -UR4, URZ ;  /* 0x800000040a098290 */ /* 0x000fe4000fffe0ff */
[----:B------:R-:W-:Y:S02]  /*4db0*/  UIADD3 UR8, UPT, UPT, -UR6, URZ, URZ ;  /* 0x000000ff06087290 */ /* 0x000fe4000fffe1ff */
[----:B------:R-:W-:Y:S02]  /*4dc0*/  UIADD3 UR4, UPT, UPT, -UR5, URZ, URZ ;  /* 0x000000ff05047290 */ /* 0x000fe4000fffe1ff */
[----:B------:R-:W-:Y:S03]  /*4dd0*/  @!UP0 UIMAD UR6, UR9, UR39, UR5 ;  /* 0x00000027090682a4 */ /* 0x000fe6000f8e0205 */
[----:B------:R-:W-:Y:S01]  /*4de0*/  @!UP0 UMOV UR5, UR7 ;  /* 0x0000000700058c82 */ /* 0x000fe20008000000 */
[----:B------:R-:W-:Y:S02]  /*4df0*/  UIMAD UR7, UR30, UR4, UR15 ;  /* 0x000000041e0772a4 */ /* 0x000fe4000f8e020f */
[----:B------:R-:W-:Y:S02]  /*4e00*/  UIMAD UR4, UR58, UR8, UR14 ;  /* 0x000000083a0472a4 */ /* 0x000fe4000f8e020e */
[----:B------:R-:W-:Y:S02]  /*4e10*/  UIMAD UR15, UR5, UR30, UR7 ;  /* 0x0000001e050f72a4 */ /* 0x000fe4000f8e0207 */
[----:B------:R-:W-:Y:S11]  /*4e20*/  UIMAD UR14, UR6, UR58, UR4 ;  /* 0x0000003a060e72a4 */ /* 0x000ff6000f8e0204 */
[----:B------:R-:W-:Y:S01]  /*4e30*/  @!UPT UIADD3 URZ, UPT, UPT, URZ, URZ, URZ ;  /* 0x000000fffffff290 */ /* 0x000fe2000fffe0ff */
.L_x_84:
[----:B------:R-:W1:Y:S01]  /*4e40*/  @!UP4 LDCU.128 UR8, c[0x0][0xb10] ;  /* 0x00016200ff08c7ac */ /* 0x000e620008000c00 */
[----:B------:R-:W-:Y:S01]  /*4e50*/  IMAD.MOV.U32 R9, RZ, RZ, 0x1 ;  /* 0x00000001ff097424 */ /* 0x000fe200078e00ff */
[----:B------:R-:W-:Y:S04]  /*4e60*/  ISETP.NE.U32.AND P1, PT, RZ, UR54, PT ;  /* 0x00000036ff007c0c */ /* 0x000fe8000bf25070 */
[----:B------:R-:W-:Y:S01]  /*4e70*/  ISETP.NE.AND.EX P1, PT, RZ, UR55, PT, P1 ;  /* 0x00000037ff007c0c */ /* 0x000fe2000bf25310 */
[----:B------:R-:W2:Y:S01]  /*4e80*/  @!UP4 LDCU UR5, c[0x0][0xb0c] ;  /* 0x00016180ff05c7ac */ /* 0x000ea20008000800 */
[----:B------:R-:W-:Y:S01]  /*4e90*/  SHF.L.U32 R9, R9, 0x1f, RZ ;  /* 0x0000001f09097819 */ /* 0x000fe200000006ff */
[----:B------:R-:W-:Y:S02]  /*4ea0*/  USHF.L.U32 UR42, UR21, 0x7, URZ ;  /* 0x00000007152a7899 */ /* 0x000fe400080006ff */
[----:B-1----:R-:W-:Y:S07]  /*4eb0*/  UIMAD.WIDE.U32 UR6, UR15, UR8, URZ ;  /* 0x000000080f0672a5 */ /* 0x002fee000f8e00ff */
[----:B------:R-:W-:Y:S01]  /*4ec0*/  @!UP4 UMOV UR4, UR7 ;  /* 0x000000070004cc82 */ /* 0x000fe20008000000 */
[----:B--2---:R-:W-:Y:S02]  /*4ed0*/  @!UP4 UISETP.NE.AND UP0, UPT, UR5, 0x1, UPT ;  /* 0x000000010500c88c */ /* 0x004fe4000bf05270 */
[----:B------:R-:W-:Y:S02]  /*4ee0*/  @!UP4 USHF.R.U32.HI UR4, URZ, UR9, UR4 ;  /* 0x00000009ff04c299 */ /* 0x000fe40008011604 */
[----:B------:R-:W-:Y:S02]  /*4ef0*/  UIMAD.WIDE.U32 UR6, UR14, UR11, URZ ;  /* 0x0000000b0e0672a5 */ /* 0x000fe4000f8e00ff */
[----:B------:R-:W-:Y:S02]  /*4f00*/  @!UP4 USEL UR8, UR15, UR4, !UP0 ;  /* 0x000000040f08c287 */ /* 0x000fe4000c000000 */
[----:B------:R-:W-:Y:S03]  /*4f10*/  @!UP4 UISETP.NE.AND UP0, UPT, UR10, 0x1, UPT ;  /* 0x000000010a00c88c */ /* 0x000fe6000bf05270 */
[----:B------:R-:W-:Y:S02]  /*4f20*/  @!UP4 UMOV UR6, UR7 ;  /* 0x000000070006cc82 */ /* 0x000fe40008000000 */
[----:B------:R-:W1:Y:S02]  /*4f30*/  @!UP4 LDCU UR4, c[0x0][0xb20] ;  /* 0x00016400ff04c7ac */ /* 0x000e640008000800 */
[----:B-1----:R-:W-:Y:S04]  /*4f40*/  @!UP4 USHF.R.U32.HI UR6, URZ, UR4, UR6 ;  /* 0x00000004ff06c299 */ /* 0x002fe80008011606 */
[----:B------:R-:W-:Y:S04]  /*4f50*/  @!UP4 USEL UR6, UR14, UR6, !UP0 ;  /* 0x000000060e06c287 */ /* 0x000fe8000c000000 */
[----:B------:R-:W-:Y:S02]  /*4f60*/  @!UP4 UIADD3 UR4, UPT, UPT, -UR8, UR6, URZ ;  /* 0x000000060804c290 */ /* 0x000fe4000fffe1ff */
[----:B------:R-:W-:Y:S02]  /*4f70*/  @!UP4 UIADD3 UR6, UPT, UPT, UR8, -UR6, URZ ;  /* 0x800000060806c290 */ /* 0x000fe4000fffe0ff */
[----:B------:R-:W-:Y:S02]  /*4f80*/  @!UP4 UIMAD UR15, UR4, UR5, UR15 ;  /* 0x00000005040fc2a4 */ /* 0x000fe4000f8e020f */
[----:B------:R-:W-:Y:S01]  /*4f90*/  @!UP4 UIMAD UR14, UR6, UR10, UR14 ;  /* 0x0000000a060ec2a4 */ /* 0x000fe2000f8e020e */
[----:B------:R-:W-:Y:S11]  /*4fa0*/  BRA.U UP2, `(.L_x_85) ;  /* 0x0000000102107547 */ /* 0x000ff6000b800000 */
[----:B------:R-:W-:Y:S04]  /*4fb0*/  MOV R3, UR68 ;  /* 0x0000004400037c02 */ /* 0x000fe80008000f00 */
[----:B------:R-:W-:Y:S04]  /*4fc0*/  SHF.L.U32 R3, R3, 0x1f, RZ ;  /* 0x0000001f03037819 */ /* 0x000fe800000006ff */
[----:B------:R-:W1:Y:S02]  /*4fd0*/  SYNCS.PHASECHK.TRANS64.TRYWAIT P2, [UR31+0xc8], R3 ;  /* 0x0000c803ff0075a7 */ /* 0x000e64000804111f */
[----:B-1----:R-:W-:Y:S05]  /*4fe0*/  @!P2 BRA `(.L_x_86) ;  /* 0x000000780054a947 */ /* 0x002fea0003800000 */
.L_x_85:
[----:B------:R-:W-:Y:S05]  /*4ff0*/  BRA.U !UP5, `(.L_x_87) ;  /* 0x000000010d387547 */ /* 0x000fea000b800000 */
[----:B------:R-:W-:Y:S01]  /*5000*/  UPLOP3.LUT UP1, UPT, UPT, UPT, UP6, 0x80, 0x8 ;  /* 0x000000000008789c */ /* 0x000fe20003f2f060 */
[----:B------:R-:W-:Y:S01]  /*5010*/  IMAD.MOV.U32 R58, RZ, RZ, 0x1 ;  /* 0x00000001ff3a7424 */ /* 0x000fe200078e00ff */
[----:B------:R-:W2:Y:S04]  /*5020*/  LDCU.64 UR8, c[0x0][0x358] ;  /* 0x00006b00ff0877ac */ /* 0x000ea80008000a00 */
[----:B------:R-:W-:Y:S05]  /*5030*/  PLOP3.LUT P2, PT, PT, PT, UP1, 0x80, 0x8 ;  /* 0x000000000008781c */ /* 0x000fea0003f4f018 */
[----:B------:R-:W3:Y:S01]  /*5040*/  @UP1 LDCU.64 UR4, c[0x0][0x888] ;  /* 0x00011100ff0417ac */ /* 0x000ee20008000a00 */
[----:B------:R-:W-:Y:S04]  /*5050*/  @UP1 UIMAD UR6, UR52, UR54, URZ ;  /* 0x00000036340612a4 */ /* 0x000fe8000f8e02ff */
[----:B---3--:R-:W-:Y:S06]  /*5060*/  @UP1 UIMAD.WIDE UR4, UR6, 0x4, UR4 ;  /* 0x00000004060418a5 */ /* 0x008fec000f8e0204 */
[----:B-1----:R-:W-:Y:S01]  /*5070*/  IMAD.U32 R2, RZ, RZ, UR4 ;  /* 0x00000004ff027e24 */ /* 0x002fe2000f8e00ff */
[----:B------:R-:W-:Y:S04]  /*5080*/  MOV R3, UR5 ;  /* 0x0000000500037c02 */ /* 0x000fe80008000f00 */
[----:B------:R-:W1:Y:S01]  /*5090*/  @!UP1 LDCU UR4, c[0x0][0x880] ;  /* 0x00011000ff0497ac */ /* 0x000e620008000800 */
[----:B--2--5:R2:W5:Y:S02]  /*50a0*/  @P2 LDG.E R27, desc[UR8][R2.64] ;  /* 0x00000008021b2981 */ /* 0x024564000c1e1900 */
[----:B--2---:R-:W-:Y:S05]  /*50b0*/  HFMA2 R2, -RZ, RZ, 0, 5.9604644775390625e-08 ;  /* 0x00000001ff027431 */ /* 0x004fea00000001ff */
[----:B------:R-:W-:Y:S01]  /*50c0*/  @!P2 PRMT R58, R2, 0x7610, R58 ;  /* 0x00007610023aa816 */ /* 0x000fe2000000003a */
[----:B-1----:R-:W-:Y:S07]  /*50d0*/  @!P2 IMAD.U32 R27, RZ, RZ, UR4 ;  /* 0x00000004ff1bae24 */ /* 0x002fee000f8e00ff */
.L_x_87:
[----:B-----5:R-:W-:Y:S01]  /*50e0*/  @!P1 FSETP.EQ.AND P3, PT, R27, RZ, PT ;  /* 0x000000ff1b00920b */ /* 0x020fe20003f62000 */
[----:B------:R-:W-:Y:S01]  /*50f0*/  @!UPT UIADD3 URZ, UPT, UPT, URZ, URZ, URZ ;  /* 0x000000fffffff290 */ /* 0x000fe2000fffe0ff */
[----:B------:R-:W-:Y:S11]  /*5100*/  @!P1 BRA `(.L_x_88) ;  /* 0x0000000000149947 */ /* 0x000ff60003800000 */
[----:B------:R-:W-:Y:S02]  /*5110*/  LOP3.LUT P1, RZ, R58, 0xff, RZ, 0xc0, !PT ;  /* 0x000000ff3aff7812 */ /* 0x000fe4000782c0ff */
[----:B------:R-:W-:Y:S04]  /*5120*/  PLOP3.LUT P3, PT, PT, PT, UP1, 0x80, 0x8 ;  /* 0x000000000008781c */ /* 0x000fe80003f6f018 */
[----:B------:R-:W-:Y:S07]  /*5130*/  PLOP3.LUT P3, PT, P3, PT, PT, 0x8, 0x80 ;  /* 0x000000000080781c */ /* 0x000fee0001f6e170 */
[----:B------:R-:W-:Y:S11]  /*5140*/  @P1 FSETP.EQ.AND P3, PT, R27, RZ, PT ;  /* 0x000000ff1b00120b */ /* 0x000ff60003f62000 */
[----:B------:R-:W-:Y:S02]  /*5150*/  @!UPT UIADD3 URZ, UPT, UPT, URZ, URZ, URZ ;  /* 0x000000fffffff290 */ /* 0x000fe4000fffe0ff */
.L_x_88:
[----:B------:R-:W-:Y:S01]  /*5160*/  USHF.L.U32 UR43, UR51, 0x7, URZ ;  /* 0x00000007332b7899 */ /* 0x000fe200080006ff */
[----:B------:R-:W2:Y:S01]  /*5170*/  SYNCS.PHASECHK.TRANS64.TRYWAIT P1, [UR31+0xa0], R9 ;  /* 0x0000a009ff0075a7 */ /* 0x000ea2000802111f */
[----:B------:R-:W-:Y:S02]  /*5180*/  UISETP.NE.AND UP0, UPT, UR60, 0x1, UPT ;  /* 0x000000013c00788c */ /* 0x000fe4000bf05270 */
[----:B------:R-:W-:Y:S01]  /*5190*/  UIMAD.WIDE.U32 UR4, UR43, UR61, URZ ;  /* 0x0000003d2b0472a5 */ /* 0x000fe2000f8e00ff */
[----:B------:R-:W-:Y:S04]  /*51a0*/  ELECT P2, URZ, PT ;  /* 0x0000000000ff782f */ /* 0x000fe80003840000 */
[----:B------:R-:W-:Y:S02]  /*51b0*/  PLOP3.LUT P2, PT, P3, P2, PT, 0xf2, 0x2f ;  /* 0x00000000002f781c */ /* 0x000fe40001f45e72 */
[----:B------:R-:W-:Y:S02]  /*51c0*/  UMOV UR4, UR5 ;  /* 0x0000000500047c82 */ /* 0x000fe40008000000 */
[----:B------:R-:W-:Y:S04]  /*51d0*/  USHF.R.U32.HI UR4, URZ, UR62, UR4 ;  /* 0x0000003eff047299 */ /* 0x000fe80008011604 */
[----:B------:R-:W-:Y:S02]  /*51e0*/  USEL UR44, UR43, UR4, !UP0 ;  /* 0x000000042b2c7287 */ /* 0x000fe4000c000000 */
[----:B------:R-:W-:Y:S02]  /*51f0*/  UISETP.NE.AND UP0, UPT, UR63, 0x1, UPT ;  /* 0x000000013f00788c */ /* 0x000fe4000bf05270 */
[----:B------:R-:W-:Y:S07]  /*5200*/  UIMAD.WIDE.U32 UR4, UR44, UR64, URZ ;  /* 0x000000402c0472a5 */ /* 0x000fee000f8e00ff */
[----:B------:R-:W-:Y:S02]  /*5210*/  UMOV UR4, UR5 ;  /* 0x0000000500047c82 */ /* 0x000fe40008000000 */
[----:B------:R-:W-:Y:S04]  /*5220*/  USHF.R.U32.HI UR4, URZ, UR65, UR4 ;  /* 0x00000041ff047299 */ /* 0x000fe80008011604 */
[----:B------:R-:W-:Y:S02]  /*5230*/  USEL UR45, UR44, UR4, !UP0 ;  /* 0x000000042c2d7287 */ /* 0x000fe4000c000000 */
[----:B------:R-:W-:Y:S02]  /*5240*/  UIADD3 UR4, UPT, UPT, -UR44, URZ, URZ ;  /* 0x000000ff2c047290 */ /* 0x000fe4000fffe1ff */
[----:B------:R-:W-:Y:S02]  /*5250*/  UIADD3 UR5, UPT, UPT, -UR45, URZ, URZ ;  /* 0x000000ff2d057290 */ /* 0x000fe4000fffe1ff */
[----:B------:R-:W-:Y:S02]  /*5260*/  UIMAD UR43, UR60, UR4, UR43 ;  /* 0x000000043c2b72a4 */ /* 0x000fe4000f8e022b */
[----:B------:R-:W-:Y:S01]  /*5270*/  UIMAD UR44, UR63, UR5, UR44 ;  /* 0x000000053f2c72a4 */ /* 0x000fe2000f8e022c */
[----:B--2---:R-:W-:Y:S11]  /*5280*/  @!P1 BRA `(.L_x_89) ;  /* 0x0000007400c49947 */ /* 0x004ff60003800000 */
.L_x_219:
[----:B------:R-:W-:Y:S01]  /*5290*/  VOTEU.ALL UP0, P2 ;  /* 0x0000000000ff7886 */ /* 0x000fe20001000000 */
[----:B-1----:R-:W-:Y:S04]  /*52a0*/  @!P2 IADD3 R3, P1, PT, R12, 0x580, RZ ;  /* 0x000005800c03a810 */ /* 0x002fe80007f3e0ff */
[----:B------:R-:W-:Y:S01]  /*52b0*/  @!UP0 UPRMT UR4, URZ, 0x40, URZ ;  /* 0x00000040ff048896 */ /* 0x000fe200080000ff */
[----:B------:R-:W-:Y:S01]  /*52c0*/  @!P2 IMAD.X R2, RZ, RZ, R13, P1 ;  /* 0x000000ffff02a224 */ /* 0x000fe200008e060d */
[----:B------:R-:W-:Y:S01]  /*52d0*/  @!P2 R2UR UR5, R3 ;  /* 0x000000000305a2ca */ /* 0x000fe200000e0000 */
[----:B------:R-:W-:Y:S02]  /*52e0*/  @!UP0 UIADD3 UR40, UPT, UPT, UR31, 0x200, URZ ;  /* 0x000002001f288890 */ /* 0x000fe4000fffe0ff */
[----:B------:R-:W-:Y:S02]  /*52f0*/  @!UP0 UPRMT UR6, UR4, 0x5410, URZ ;  /* 0x0000541004068896 */ /* 0x000fe400080000ff */
[----:B------:R-:W-:Y:S01]  /*5300*/  @!P2 R2UR UR4, R2 ;  /* 0x000000000204a2ca */ /* 0x000fe200000e0000 */
[----:B------:R-:W-:Y:S07]  /*5310*/  VOTEU.ALL UP0, P2 ;  /* 0x0000000000ff7886 */ /* 0x000fee0001000000 */
[----:B------:R-:W-:Y:S05]  /*5320*/  IMAD.U32 R2, RZ, RZ, UR5 ;  /* 0x00000005ff027e24 */ /* 0x000fea000f8e00ff */
[----:B------:R-:W-:Y:S01]  /*5330*/  IMAD.U32 R3, RZ, RZ, UR4 ;  /* 0x00000004ff037e24 */ /* 0x000fe2000f8e00ff */
[----:B------:R-:W-:Y:S01]  /*5340*/  @!P2 R2UR UR4, R2 ;  /* 0x000000000204a2ca */ /* 0x000fe200000e0000 */
[----:B------:R-:W-:Y:S03]  /*5350*/  @!P2 IMAD.MOV.U32 R2, RZ, RZ, 0x2000 ;  /* 0x00002000ff02a424 */ /* 0x000fe600078e00ff */
[----:B------:R-:W-:Y:S11]  /*5360*/  @!P2 R2UR UR5, R3 ;  /* 0x000000000305a2ca */ /* 0x000ff600000e0000 */
[----:B------:R-:W-:Y:S02]  /*5370*/  @!UPT UIADD3 URZ, UPT, UPT, URZ, URZ, URZ ;  /* 0x000000fffffff290 */ /* 0x000fe4000fffe0ff */
[----:B------:R1:W-:Y:S01]  /*5380*/  @!UP0 UTMALDG.4D.IM2COL [UR40], [UR4], UR6 ;  /* 0x00000028040083b4 */ /* 0x0003e20008058006 */
[----:B------:R1:W-:Y:S01]  /*5390*/  @!P2 SYNCS.ARRIVE.TRANS64.RED.A0TR RZ, [UR31+0x80], R2 ;  /* 0x00008002ffffa9a7 */ /* 0x0003e2000830041f */
[----:B------:R-:W-:Y:S01]  /*53a0*/  SYNCS.ARRIVE.TRANS64.RED.A1T0 RZ, [UR48], RZ ;  /* 0x000000ffffff79a7 */ /* 0x000fe20008100430 */
[----:B------:R-:W2:Y:S02]  /*53b0*/  SYNCS.PHASECHK.TRANS64.TRYWAIT P1, [UR31+0xa8], R9 ;  /* 0x0000a809ff0075a7 */ /* 0x000ea4000802111f */
[----:B-12---:R-:W-:Y:S05]  /*53c0*/  @!P1 BRA `(.L_x_90) ;  /* 0x00000074008c9947 */ /* 0x006fea0003800000 */
.L_x_221:
[----:B------:R-:W-:Y:S01]  /*53d0*/  VOTEU.ALL UP0, P2 ;  /* 0x0000000000ff7886 */ /* 0x000fe20001000000 */
[----:B------:R-:W-:Y:S01]  /*53e0*/  @!P2 IADD3 R3, P1, PT, R12, 0x580, RZ ;  /* 0x000005800c03a810 */ /* 0x000fe20007f3e0ff */
[----:B------:R-:W-:Y:S01]  /*53f0*/  UMOV UR35, UR43 ;  /* 0x0000002b00237c82 */ /* 0x000fe20008000000 */
[----:B------:R-:W-:Y:S01]  /*5400*/  UMOV UR36, UR44 ;  /* 0x0000002c00247c82 */ /* 0x000fe20008000000 */
[----:B------:R-:W-:Y:S01]  /*5410*/  UMOV UR37, UR45 ;  /* 0x0000002d00257c82 */ /* 0x000fe20008000000 */
[----:B------:R-:W-:Y:S01]  /*5420*/  @!UP0 UPRMT UR4, URZ, 0x40, URZ ;  /* 0x00000040ff048896 */ /* 0x000fe200080000ff */
[----:B-1----:R-:W-:Y:S01]  /*5430*/  @!P2 IMAD.X R2, RZ, RZ, R13, P1 ;  /* 0x000000ffff02a224 */ /* 0x002fe200008e060d */
[----:B------:R-:W-:Y:S01]  /*5440*/  @!P2 R2UR UR5, R3 ;  /* 0x000000000305a2ca */ /* 0x000fe200000e0000 */
[----:B------:R-:W-:Y:S02]  /*5450*/  @!UP0 UIADD3 UR34, UPT, UPT, UR42, 0x10, URZ ;  /* 0x000000102a228890 */ /* 0x000fe4000fffe0ff */
[----:B------:R-:W-:Y:S02]  /*5460*/  @!UP0 UPRMT UR6, UR4, 0x5410, URZ ;  /* 0x0000541004068896 */ /* 0x000fe400080000ff */
[----:B------:R-:W-:Y:S01]  /*5470*/  @!P2 R2UR UR4, R2 ;  /* 0x000000000204a2ca */ /* 0x000fe200000e0000 */
[----:B------:R-:W-:Y:S01]  /*5480*/  @!UP0 UIADD3 UR32, UPT, UPT, UR31, 0x2200, URZ ;  /* 0x000022001f208890 */ /* 0x000fe2000fffe0ff */
[----:B------:R-:W-:Y:S06]  /*5490*/  VOTEU.ALL UP0, P2 ;  /* 0x0000000000ff7886 */ /* 0x000fec0001000000 */
        /* <DEDUP_REMOVED lines=11> */
.L_x_223:
        /* <DEDUP_REMOVED lines=24> */
.L_x_225:
        /* <DEDUP_REMOVED lines=8> */
[----:B------:R-:W-:Y:S01]  /*5750*/  @!UP0 UIADD3 UR18, UPT, UPT, UR42, 0x30, URZ ;  /* 0x000000302a128890 */ /* 0x000fe2000fffe0ff */
[----:B------:R-:W-:Y:S01]  /*5760*/  SHF.L.U32 R8, RZ, 0x1f, RZ ;  /* 0x0000001fff087819 */ /* 0x000fe200000006ff */
        /* <DEDUP_REMOVED lines=15> */
.L_x_227:
        /* <DEDUP_REMOVED lines=12> */
[----:B------:R-:W-:Y:S01]  /*5920*/  VOTEU.ALL UP0, P2 ;  /* 0x0000000000ff7886 */ /* 0x000fe20001000000 */
[----:B------:R-:W-:Y:S05]  /*5930*/  UMOV UR13, UR45 ;  /* 0x0000002d000d7c82 */ /* 0x000fea0008000000 */
        /* <DEDUP_REMOVED lines=11> */
.L_x_229:
        /* <DEDUP_REMOVED lines=25> */
.L_x_231:
        /* <DEDUP_REMOVED lines=9> */
[----:B------:R-:W-:Y:S01]  /*5c10*/  @P0 SHF.R.U32.HI R4, RZ, 0x10, R5 ;  /* 0x00000010ff040819 */ /* 0x000fe20000011605 */
[----:B------:R-:W-:Y:S02]  /*5c20*/  @!UP0 UPRMT UR6, UR4, 0x5410, URZ ;  /* 0x0000541004068896 */ /* 0x000fe400080000ff */
[----:B------:R-:W-:Y:S01]  /*5c30*/  @!P2 R2UR UR4, R2 ;  /* 0x000000000204a2ca */ /* 0x000fe200000e0000 */
[----:B------:R-:W-:Y:S01]  /*5c40*/  @!UP0 UIADD3 UR8, UPT, UPT, UR31, 0x4200, URZ ;  /* 0x000042001f088890 */ /* 0x000fe2000fffe0ff */
[----:B------:R-:W-:Y:S01]  /*5c50*/  @P0 R2UR UR52, R4 ;  /* 0x00000000043402ca */ /* 0x000fe200000e0000 */
[----:B------:R-:W-:Y:S01]  /*5c60*/  VOTEU.ALL UP0, P2 ;  /* 0x0000000000ff7886 */ /* 0x000fe20001000000 */
[----:B------:R-:W-:Y:S04]  /*5c70*/  UMOV UR13, UR45 ;  /* 0x0000002d000d7c82 */ /* 0x000fe80008000000 */
        /* <DEDUP_REMOVED lines=11> */
.L_x_233:
        /* <DEDUP_REMOVED lines=9> */
[----:B------:R-:W-:Y:S01]  /*5dc0*/  R2UR UR16, R66 ;  /* 0x00000000421072ca */ /* 0x000fe200000e0000 */
[----:B------:R-:W-:Y:S01]  /*5dd0*/  @!UP0 UPRMT UR6, UR4, 0x5410, URZ ;  /* 0x0000541004068896 */ /* 0x000fe200080000ff */
[----:B------:R-:W-:Y:S01]  /*5de0*/  R2UR UR7, R67 ;  /* 0x00000000430772ca */ /* 0x000fe200000e0000 */
[----:B------:R-:W-:Y:S01]  /*5df0*/  @!UP0 UIADD3 UR8, UPT, UPT, UR31, 0x6200, URZ ;  /* 0x000062001f088890 */ /* 0x000fe2000fffe0ff */
[----:B------:R-:W-:Y:S01]  /*5e00*/  @!P2 R2UR UR4, R2 ;  /* 0x000000000204a2ca */ /* 0x000fe200000e0000 */
[----:B------:R-:W-:Y:S01]  /*5e10*/  VOTEU.ALL UP0, P2 ;  /* 0x0000000000ff7886 */ /* 0x000fe20001000000 */
[----:B------:R-:W-:Y:S01]  /*5e20*/  UMOV UR13, UR45 ;  /* 0x0000002d000d7c82 */ /* 0x000fe20008000000 */
[----:B------:R-:W-:Y:S01]  /*5e30*/  LOP3.LUT R10, R10, 0x1, RZ, 0x3c, !PT ;  /* 0x000000010a0a7812 */ /* 0x000fe200078e3cff */
[----:B------:R-:W-:Y:S03]  /*5e40*/  UPLOP3.LUT UP2, UPT, UPT, UPT, UPT, 0x80, 0x8 ;  /* 0x000000000008789c */ /* 0x000fe60003f4f070 */
[----:B------:R-:W-:Y:S02]  /*5e50*/  IMAD.U32 R2, RZ, RZ, UR5 ;  /* 0x00000005ff027e24 */ /* 0x000fe4000f8e00ff */
[----:B------:R-:W-:Y:S02]  /*5e60*/  UIADD3 UR21, UPT, UPT, UR14, UR16, URZ ;  /* 0x000000100e157290 */ /* 0x000fe4000fffe0ff */
[----:B------:R-:W-:Y:S02]  /*5e70*/  UIADD3 UR51, UPT, UPT, UR15, UR7, URZ ;  /* 0x000000070f337290 */ /* 0x000fe4000fffe0ff */
[----:B------:R-:W-:Y:S01]  /*5e80*/  IMAD.U32 R3, RZ, RZ, UR4 ;  /* 0x00000004ff037e24 */ /* 0x000fe2000f8e00ff */
[----:B------:R-:W-:Y:S04]  /*5e90*/  @!P2 R2UR UR4, R2 ;  /* 0x000000000204a2ca */ /* 0x000fe800000e0000 */
[----:B------:R-:W-:Y:S11]  /*5ea0*/  @!P2 R2UR UR5, R3 ;  /* 0x000000000305a2ca */ /* 0x000ff600000e0000 */
[----:B------:R-:W-:Y:S02]  /*5eb0*/  @!UPT UIADD3 URZ, UPT, UPT, URZ, URZ, URZ ;  /* 0x000000fffffff290 */ /* 0x000fe4000fffe0ff */
[----:B------:R1:W-:Y:S01]  /*5ec0*/  @!UP0 UTMALDG.4D.IM2COL [UR8], [UR4], UR6 ;  /* 0x00000008040083b4 */ /* 0x0003e20008058006 */
[----:B------:R1:W-:Y:S01]  /*5ed0*/  @!P2 SYNCS.ARRIVE.TRANS64.RED.A0TR RZ, [UR31+0x98], R0 ;  /* 0x00009800ffffa9a7 */ /* 0x0003e2000830041f */
[----:B------:R-:W-:Y:S01]  /*5ee0*/  SYNCS.ARRIVE.TRANS64.RED.A1T0 RZ, [UR38], RZ ;  /* 0x000000ffffff79a7 */ /* 0x000fe20008100426 */
[----:B------:R-:W-:Y:S05]  /*5ef0*/  BRA.U UP3, `(.L_x_97) ;  /* 0xffffffe903b07547 */ /* 0x000fea000b83ffff */
[----:B------:R-:W2:Y:S02]  /*5f00*/  SYNCS.PHASECHK.TRANS64.TRYWAIT P0, [UR31+0xa0], R9 ;  /* 0x0000a009ff0075a7 */ /* 0x000ea4000800111f */
[----:B--2---:R-:W-:Y:S05]  /*5f10*/  @!P0 BRA `(.L_x_98) ;  /* 0x0000006c00608947 */ /* 0x004fea0003800000 */
.L_x_235:
[----:B------:R-:W2:Y:S02]  /*5f20*/  SYNCS.PHASECHK.TRANS64.TRYWAIT P0, [UR31+0xa8], R9 ;  /* 0x0000a809ff0075a7 */ /* 0x000ea4000800111f */
[----:B--2---:R-:W-:Y:S05]  /*5f30*/  @!P0 BRA `(.L_x_99) ;  /* 0x0000006c00708947 */ /* 0x004fea0003800000 */
.L_x_237:
[----:B------:R-:W2:Y:S01]  /*5f40*/  SYNCS.PHASECHK.TRANS64.TRYWAIT P0, [UR31+0xb0], R9 ;  /* 0x0000b009ff0075a7 */ /* 0x000ea2000800111f */
[----:B-1----:R-:W-:Y:S01]  /*5f50*/  HFMA2 R0, -RZ, RZ, 0, 5.9604644775390625e-08 ;  /* 0x00000001ff007431 */ /* 0x002fe200000001ff */
[----:B--2---:R-:W-:Y:S06]  /*5f60*/  @!P0 BRA `(.L_x_100) ;  /* 0x0000006c007c8947 */ /* 0x004fec0003800000 */
.L_x_239:
[----:B-1----:R-:W-:Y:S02]  /*5f70*/  MOV R2, UR31 ;  /* 0x0000001f00027c02 */ /* 0x002fe40008000f00 */
[----:B------:R-:W-:-:S07]  /*5f80*/  SHF.L.U32 R0, R0, 0x1f, RZ ;  /* 0x0000001f00007819 */ /* 0x000fce00000006ff */
.L_x_101:
[----:B-1----:R1:W2:Y:S02]  /*5f90*/  SYNCS.PHASECHK.TRANS64.TRYWAIT P0, [R2+URZ+0xb8], R0 ;  /* 0x0000b800020075a7 */ /* 0x0022a400080011ff */
[----:B--2---:R-:W-:Y:S05]  /*5fa0*/  @!P0 NANOSLEEP.SYNCS 0x989680 ;  /* 0x009896800000895d */ /* 0x004fea0003900000 */
[----:B------:R-:W2:Y:S02]  /*5fb0*/  @!P0 SYNCS.PHASECHK.TRANS64 P0, [R2+URZ+0xb8], R0 ;  /* 0x0000b800020085a7 */ /* 0x000ea400080010ff */
[----:B--2---:R-:W-:Y:S05]  /*5fc0*/  @P0 EXIT ;  /* 0x000000000000094d */ /* 0x004fea0003800000 */
[----:B------:R-:W-:Y:S05]  /*5fd0*/  BRA `(.L_x_101) ;  /* 0xfffffffc00ec7947 */ /* 0x000fea000383ffff */
.L_x_82:
[----:B------:R-:W-:-:S06]  /*5fe0*/  UISETP.GE.AND UP0, UPT, UR18, 0x4, UPT ;  /* 0x000000041200788c */ /* 0x000fcc000bf06270 */
[----:B------:R-:W-:-:S13]  /*5ff0*/  PLOP3.LUT P0, PT, PT, PT, UP0, 0x80, 0x8 ;  /* 0x000000000008781c */ /* 0x000fda0003f0f008 */
[----:B-1----:R-:W-:Y:S05]  /*6000*/  @!P0 EXIT ;  /* 0x000000000000894d */ /* 0x002fea0003800000 */
[----:B------:R-:W1:Y:S08]  /*6010*/  S2UR UR4, SR_CgaCtaId ;  /* 0x00000000000479c3 */ /* 0x000e700000008800 */
[----:B------:R-:W-:Y:S01]  /*6020*/  BAR.SYNC.DEFER_BLOCKING 0x6, 0xa0 ;  /* 0x0182800000007b1d */ /* 0x000fe20000010000 */
[C---:B------:R-:W-:Y:S01]  /*6030*/  IMAD.SHL.U32 R0, R56.reuse, 0x10, RZ ;  /* 0x0000001038007824 */ /* 0x040fe200078e00ff */
[C---:B------:R-:W-:Y:S01]  /*6040*/  SHF.L.U32 R23, R56.reuse, 0x10, RZ ;  /* 0x0000001038177819 */ /* 0x040fe200000006ff */
[C---:B------:R-:W-:Y:S01]  /*6050*/  IMAD.SHL.U32 R55, R56.reuse, 0x2, RZ ;  /* 0x0000000238377824 */ /* 0x040fe200078e00ff */
[----:B------:R-:W-:Y:S01]  /*6060*/  LOP3.LUT R57, R56, 0x60, RZ, 0xc0, !PT ;  /* 0x0000006038397812 */ /* 0x000fe200078ec0ff */
[----:B------:R-:W-:Y:S01]  /*6070*/  HFMA2 R53, -RZ, RZ, 0, 0 ;  /* 0x00000000ff357431 */ /* 0x000fe200000001ff */
[----:B------:R-:W-:-:S02]  /*6080*/  UMOV UR49, 0x400 ;  /* 0x0000040000317882 */ /* 0x000fc40000000000 */
[----:B------:R-:W2:Y:S01]  /*6090*/  LDC.64 R50, c[0x0][0x8b0] ;  /* 0x00022c00ff327b82 */ /* 0x000ea20000000a00 */
[----:B------:R-:W3:Y:S01]  /*60a0*/  LDCU.128 UR8, c[0x0][0xa80] ;  /* 0x00015000ff0877ac */ /* 0x000ee20008000c00 */
[----:B------:R-:W-:Y:S01]  /*60b0*/  LOP3.LUT R4, R0, 0x60, RZ, 0xc0, !PT ;  /* 0x0000006000047812 */ /* 0x000fe200078ec0ff */
[----:B------:R-:W-:Y:S01]  /*60c0*/  IMAD.MOV.U32 R54, RZ, RZ, RZ ;  /* 0x000000ffff367224 */ /* 0x000fe200078e00ff */
[----:B------:R-:W-:Y:S01]  /*60d0*/  LOP3.LUT R70, R56, 0x2, RZ, 0xc0, !PT ;  /* 0x0000000238467812 */ /* 0x000fe200078ec0ff */
[----:B------:R-:W4:Y:S01]  /*60e0*/  LDCU UR63, c[0x0][0x370] ;  /* 0x00006e00ff3f77ac */ /* 0x000f220008000800 */
[----:B------:R-:W-:Y:S02]  /*60f0*/  LOP3.LUT R55, R4, 0xc, R55, 0xf8, !PT ;  /* 0x0000000c04377812 */ /* 0x000fe400078ef837 */
[----:B------:R-:W2:Y:S01]  /*6100*/  LDC.64 R48, c[0x0][0x8a8] ;  /* 0x00022a00ff307b82 */ /* 0x000ea20000000a00 */
[----:B------:R-:W-:Y:S01]  /*6110*/  LOP3.LUT R56, R56, 0x4, RZ, 0xc0, !PT ;  /* 0x0000000438387812 */ /* 0x000fe200078ec0ff */
[----:B------:R-:W2:Y:S01]  /*6120*/  LDCU.64 UR54, c[0x0][0x348] ;  /* 0x00006900ff3677ac */ /* 0x000ea20008000a00 */
[----:B------:R-:W-:-:S02]  /*6130*/  LOP3.LUT R55, R55, 0x790, R0, 0xf8, !PT ;  /* 0x0000079037377812 */ /* 0x000fc400078ef800 */
[----:B------:R-:W-:Y:S01]  /*6140*/  MOV R22, RZ ;  /* 0x000000ff00167202 */ /* 0x000fe20000000f00 */
[----:B------:R-:W2:Y:S01]  /*6150*/  LDCU UR45, c[0x0][0xb0c] ;  /* 0x00016180ff2d77ac */ /* 0x000ea20008000800 */
[----:B------:R-:W-:Y:S01]  /*6160*/  LOP3.LUT R23, R23, 0x600000, RZ, 0xc0, !PT ;  /* 0x0060000017177812 */ /* 0x000fe200078ec0ff */
[----:B-1----:R-:W-:Y:S01]  /*6170*/  ULEA UR49, UR4, UR49, 0x18 ;  /* 0x0000003104317291 */ /* 0x002fe2000f8ec0ff */
[----:B---3--:R-:W-:Y:S01]  /*6180*/  IMAD.U32 R65, RZ, RZ, UR8 ;  /* 0x00000008ff417e24 */ /* 0x008fe2000f8e00ff */
[----:B------:R-:W1:Y:S01]  /*6190*/  LDCU.64 UR4, c[0x0][0x890] ;  /* 0x00011200ff0477ac */ /* 0x000e620008000a00 */
[----:B------:R-:W-:Y:S01]  /*61a0*/  MOV R64, UR9 ;  /* 0x0000000900407c02 */ /* 0x000fe20008000f00 */
[----:B------:R-:W-:Y:S02]  /*61b0*/  IMAD.U32 R63, RZ, RZ, UR10 ;  /* 0x0000000aff3f7e24 */ /* 0x000fe4000f8e00ff */
[----:B------:R-:W-:Y:S01]  /*61c0*/  IMAD.U32 R62, RZ, RZ, UR11 ;  /* 0x0000000bff3e7e24 */ /* 0x000fe2000f8e00ff */
[----:B------:R-:W3:Y:S02]  /*61d0*/  LDCU UR38, c[0x0][0xb30] ;  /* 0x00016600ff2677ac */ /* 0x000ee40008000800 */
[----:B------:R-:W4:Y:S01]  /*61e0*/  LDS R2, [UR49+0x120] ;  /* 0x00012031ff027984 */ /* 0x000f220008000800 */
[----:B------:R-:W2:Y:S01]  /*61f0*/  LDCU.64 UR60, c[0x0][0x888] ;  /* 0x00011100ff3c77ac */ /* 0x000ea20008000a00 */
[----:B------:R-:W2:Y:S01]  /*6200*/  LDCU.64 UR46, c[0x0][0xb28] ;  /* 0x00016500ff2e77ac */ /* 0x000ea20008000a00 */
[----:B------:R-:W2:Y:S01]  /*6210*/  LDCU.128 UR56, c[0x0][0xb10] ;  /* 0x00016200ff3877ac */ /* 0x000ea20008000c00 */
[----:B-1----:R-:W-:Y:S01]  /*6220*/  MOV R61, UR4 ;  /* 0x00000004003d7c02 */ /* 0x002fe20008000f00 */
[----:B------:R-:W-:Y:S01]  /*6230*/  IMAD.U32 R60, RZ, RZ, UR5 ;  /* 0x00000005ff3c7e24 */ /* 0x000fe2000f8e00ff */
[----:B------:R-:W-:Y:S01]  /*6240*/  UIADD3 UR4, UPT, UPT, UR49, 0x200, URZ ;  /* 0x0000020031047890 */ /* 0x000fe2000fffe0ff */
[----:B------:R-:W1:Y:S05]  /*6250*/  LDCU UR62, c[0x0][0x374] ;  /* 0x00006e80ff3e77ac */ /* 0x000e6a0008000800 */
[----:B------:R-:W-:Y:S01]  /*6260*/  IMAD.U32 R52, RZ, RZ, UR4 ;  /* 0x00000004ff347e24 */ /* 0x000fe2000f8e00ff */
[----:B------:R-:W-:Y:S01]  /*6270*/  UMOV UR53, URZ ;  /* 0x000000ff00357c82 */ /* 0x000fe20008000000 */
[----:B------:R-:W-:-:S02]  /*6280*/  UMOV UR50, URZ ;  /* 0x000000ff00327c82 */ /* 0x000fc40008000000 */
[----:B------:R-:W-:-:S04]  /*6290*/  IMAD R55, R55, 0x4, R52 ;  /* 0x0000000437377824 */ /* 0x000fc800078e0234 */
[--C-:B------:R-:W-:Y:S02]  /*62a0*/  IMAD R70, R70, -0x10, R55.reuse ;  /* 0xfffffff046467824 */ /* 0x100fe400078e0237 */
[----:B------:R-:W-:Y:S02]  /*62b0*/  IMAD R69, R56, -0x10, R55 ;  /* 0xfffffff038457824 */ /* 0x000fe400078e0237 */
[C---:B----4-:R-:W-:Y:S01]  /*62c0*/  VIADD R3, R2.reuse, 0x80 ;  /* 0x0000008002037836 */ /* 0x050fe20000000000 */
[----:B------:R-:W-:-:S04]  /*62d0*/  LOP3.LUT R2, R2, 0xffff, RZ, 0xc0, !PT ;  /* 0x0000ffff02027812 */ /* 0x000fc800078ec0ff */
[----:B------:R-:W-:-:S05]  /*62e0*/  LOP3.LUT R3, R3, 0xffff, RZ, 0xc0, !PT ;  /* 0x0000ffff03037812 */ /* 0x000fca00078ec0ff */
[----:B-123--:R4:W-:Y:S02]  /*62f0*/  STL.64 [R1], R2 ;  /* 0x0000000201007387 */ /* 0x00e9e40000100a00 */
.L_x_177:
[----:B----4-:R-:W-:Y:S04]  /*6300*/  SHF.L.U32 R2, R53, 0x1f, RZ ;  /* 0x0000001f35027819 */ /* 0x010fe800000006ff */
[----:B-1----:R-:W1:Y:S02]  /*6310*/  SYNCS.PHASECHK.TRANS64.TRYWAIT P0, [UR49+0xd0], R2 ;  /* 0x0000d002ff0075a7 */ /* 0x002e640008001131 */
[----:B-1-3--:R-:W-:Y:S05]  /*6320*/  @!P0 BRA `(.L_x_102) ;  /* 0x0000006800a48947 */ /* 0x00afea0003800000 */
.L_x_241:
[----:B-1----:R-:W-:Y:S01]  /*6330*/  LEA R2, R22, UR48, 0x2 ;  /* 0x0000003016027c11 */ /* 0x002fe2000f8e10ff */
[----:B------:R-:W1:Y:S01]  /*6340*/  LDS.128 R4, [UR49+0x110] ;  /* 0x00011031ff047984 */ /* 0x000e620008000c00 */
[----:B------:R-:W-:Y:S02]  /*6350*/  UIADD3 UR4, UPT, UPT, UR49, 0xd8, URZ ;  /* 0x000000d831047890 */ /* 0x000fe4000fffe0ff */
[----:B------:R-:W-:Y:S01]  /*6360*/  UISETP.GE.AND UP0, UPT, UR39, 0x1, UPT ;  /* 0x000000012700788c */ /* 0x000fe2000bf06270 */
[----:B------:R-:W-:Y:S01]  /*6370*/  @!PT LDS RZ, [RZ] ;  /* 0x00000000fffff984 */ /* 0x000fe20000000800 */
[----:B------:R-:W-:Y:S01]  /*6380*/  @!PT LDS RZ, [RZ] ;  /* 0x00000000fffff984 */ /* 0x000fe20000000800 */
[----:B------:R-:W-:Y:S01]  /*6390*/  @!PT LDS RZ, [RZ] ;  /* 0x00000000fffff984 */ /* 0x000fe20000000800 */
[----:B------:R-:W-:Y:S01]  /*63a0*/  @!PT LDS RZ, [RZ] ;  /* 0x00000000fffff984 */ /* 0x000fe20000000800 */
[----:B------:R2:W-:Y:S06]  /*63b0*/  MEMBAR.ALL.CTA ;  /* 0x0000000000007992 */ /* 0x0005ec0000008000 */
[----:B--2---:R-:W2:Y:S01]  /*63c0*/  FENCE.VIEW.ASYNC.S ;  /* 0x00000000000073c6 */ /* 0x004ea20000000000 */
[----:B------:R-:W-:Y:S09]  /*63d0*/  UPRMT UR4, URZ, 0x654, UR4 ;  /* 0x00000654ff047896 */ /* 0x000ff20008000004 */
[----:B--2---:R-:W-:Y:S01]  /*63e0*/  SYNCS.ARRIVE.TRANS64.RED.A1T0 RZ, [UR4], RZ ;  /* 0x000000ffffff79a7 */ /* 0x004fe20008100404 */
[----:B------:R-:W5:Y:S01]  /*63f0*/  LDL R2, [R2] ;  /* 0x0000000002027983 */ /* 0x000f620000100800 */
[----:B-1----:R-:W-:Y:S11]  /*6400*/  LOP3.LUT P0, RZ, R6, 0x1, RZ, 0xc0, !PT ;  /* 0x0000000106ff7812 */ /* 0x002ff6000780c0ff */
[----:B------:R-:W-:Y:S02]  /*6410*/  @!UPT UIADD3 URZ, UPT, UPT, URZ, URZ, URZ ;  /* 0x000000fffffff290 */ /* 0x000fe4000fffe0ff */
[----:B------:R-:W-:Y:S01]  /*6420*/  VOTEU.ANY UP1, P0 ;  /* 0x0000000000ff7886 */ /* 0x000fe20000020100 */
[----:B------:R-:W-:Y:S01]  /*6430*/  PLOP3.LUT P0, PT, PT, PT, UP1, 0x80, 0x8 ;  /* 0x000000000008781c */ /* 0x000fe20003f0f018 */
[----:B------:R-:W-:Y:S06]  /*6440*/  UP2UR UR4, UPR, URZ, 0x2 ;  /* 0x00000002ff047883 */ /* 0x000fec0008000000 */
[----:B------:R-:W-:Y:S06]  /*6450*/  IMAD.U32 R76, RZ, RZ, UR4 ;  /* 0x00000004ff4c7e24 */ /* 0x000fec000f8e00ff */
[----:B------:R-:W-:Y:S02]  /*6460*/  @P0 MOV R3, R4 ;  /* 0x0000000400030202 */ /* 0x000fe40000000f00 */
[----:B------:R-:W-:Y:S02]  /*6470*/  @P0 LOP3.LUT R0, R5, 0xffff, RZ, 0xc0, !PT ;  /* 0x0000ffff05000812 */ /* 0x000fe400078ec0ff */
[----:B------:R-:W-:Y:S02]  /*6480*/  @P0 R2UR UR5, R3 ;  /* 0x00000000030502ca */ /* 0x000fe400000e0000 */
[----:B------:R-:W-:Y:S11]  /*6490*/  @P0 R2UR UR4, R0 ;  /* 0x00000000000402ca */ /* 0x000ff600000e0000 */
[----:B------:R-:W-:Y:S02]  /*64a0*/  @UP1 UMOV UR37, UR5 ;  /* 0x0000000500251c82 */ /* 0x000fe40008000000 */
[----:B------:R-:W-:Y:S01]  /*64b0*/  @UP1 UMOV UR36, UR4 ;  /* 0x0000000400241c82 */ /* 0x000fe20008000000 */
[----:B------:R-:W-:Y:S05]  /*64c0*/  BRA.U !UP0, `(.L_x_103) ;  /* 0x0000000108cc7547 */ /* 0x000fea000b800000 */
[----:B------:R-:W1:Y:S01]  /*64d0*/  LDCU UR9, c[0x0][0xb20] ;  /* 0x00016400ff0977ac */ /* 0x000e620008000800 */
[----:B------:R-:W-:Y:S02]  /*64e0*/  UIMAD.WIDE.U32 UR4, UR62, UR59, URZ ;  /* 0x0000003b3e0472a5 */ /* 0x000fe4000f8e00ff */
[----:B------:R-:W-:Y:S02]  /*64f0*/  UIMAD.WIDE.U32 UR6, UR63, UR56, URZ ;  /* 0x000000383f0672a5 */ /* 0x000fe4000f8e00ff */
[----:B------:R-:W-:Y:S02]  /*6500*/  UIMAD.WIDE.U32 UR10, UR36, UR59, URZ ;  /* 0x0000003b240a72a5 */ /* 0x000fe4000f8e00ff */
[----:B------:R-:W-:Y:S02]  /*6510*/  UISETP.NE.AND UP0, UPT, UR58, 0x1, UPT ;  /* 0x000000013a00788c */ /* 0x000fe4000bf05270 */
[----:B------:R-:W-:Y:S02]  /*6520*/  UISETP.NE.AND UP1, UPT, UR45, 0x1, UPT ;  /* 0x000000012d00788c */ /* 0x000fe4000bf25270 */
[----:B------:R-:W-:Y:S02]  /*6530*/  UISETP.NE.AND UP2, UPT, UR39, 0x1, UPT ;  /* 0x000000012700788c */ /* 0x000fe4000bf45270 */
[----:B------:R-:W-:Y:S01]  /*6540*/  UIMAD.WIDE.U32 UR12, UR37, UR56, URZ ;  /* 0x00000038250c72a5 */ /* 0x000fe2000f8e00ff */
[----:B------:R-:W-:Y:S01]  /*6550*/  UMOV UR4, UR5 ;  /* 0x0000000500047c82 */ /* 0x000fe20008000000 */
[----:B------:R-:W-:Y:S01]  /*6560*/  UMOV UR6, UR11 ;  /* 0x0000000b00067c82 */ /* 0x000fe20008000000 */
[----:B-1----:R-:W-:Y:S03]  /*6570*/  USHF.R.U32.HI UR8, URZ, UR9, UR4 ;  /* 0x00000009ff087299 */ /* 0x002fe60008011604 */
[----:B------:R-:W-:Y:S02]  /*6580*/  UMOV UR4, UR7 ;  /* 0x0000000700047c82 */ /* 0x000fe40008000000 */
[----:B------:R-:W-:Y:S02]  /*6590*/  USHF.R.U32.HI UR5, URZ, UR57, UR4 ;  /* 0x00000039ff057299 */ /* 0x000fe40008011604 */
[----:B------:R-:W-:Y:S02]  /*65a0*/  USEL UR4, UR62, UR8, !UP0 ;  /* 0x000000083e047287 */ /* 0x000fe4000c000000 */
[----:B------:R-:W-:Y:S02]  /*65b0*/  USHF.R.U32.HI UR8, URZ, UR9, UR6 ;  /* 0x00000009ff087299 */ /* 0x000fe40008011606 */
[----:B------:R-:W-:Y:S02]  /*65c0*/  UIMAD.WIDE.U32 UR6, UR4, UR46, URZ ;  /* 0x0000002e040672a5 */ /* 0x000fe4000f8e00ff */
[----:B------:R-:W-:Y:S02]  /*65d0*/  USEL UR9, UR63, UR5, !UP1 ;  /* 0x000000053f097287 */ /* 0x000fe4000c800000 */
[----:B------:R-:W-:Y:S02]  /*65e0*/  USEL UR8, UR36, UR8, !UP0 ;  /* 0x0000000824087287 */ /* 0x000fe4000c000000 */
[----:B------:R-:W-:Y:S01]  /*65f0*/  UIMAD.WIDE.U32 UR10, UR9, UR46, URZ ;  /* 0x0000002e090a72a5 */ /* 0x000fe2000f8e00ff */
[----:B------:R-:W-:Y:S01]  /*6600*/  UMOV UR6, UR7 ;  /* 0x0000000700067c82 */ /* 0x000fe20008000000 */
[----:B------:R-:W-:Y:S01]  /*6610*/  UMOV UR5, UR13 ;  /* 0x0000000d00057c82 */ /* 0x000fe20008000000 */
[----:B------:R-:W-:Y:S02]  /*6620*/  @UP2 USHF.R.U32.HI UR4, URZ, UR47, UR6 ;  /* 0x0000002fff042299 */ /* 0x000fe40008011606 */
[----:B------:R-:W-:Y:S02]  /*6630*/  USHF.R.U32.HI UR5, URZ, UR57, UR5 ;  /* 0x00000039ff057299 */ /* 0x000fe40008011605 */
[----:B------:R-:W-:Y:S02]  /*6640*/  UIMAD UR4, UR39, UR4, URZ ;  /* 0x00000004270472a4 */ /* 0x000fe4000f8e02ff */
[----:B------:R-:W-:Y:S02]  /*6650*/  USEL UR5, UR37, UR5, !UP1 ;  /* 0x0000000525057287 */ /* 0x000fe4000c800000 */
[----:B------:R-:W-:Y:S01]  /*6660*/  UISETP.GE.AND UP0, UPT, UR8, UR4, UPT ;  /* 0x000000040800728c */ /* 0x000fe2000bf06270 */
[----:B------:R-:W-:Y:S01]  /*6670*/  UMOV UR6, UR11 ;  /* 0x0000000b00067c82 */ /* 0x000fe20008000000 */
[----:B------:R-:W-:Y:S02]  /*6680*/  UIMAD.WIDE.U32 UR10, UR8, UR46, URZ ;  /* 0x0000002e080a72a5 */ /* 0x000fe4000f8e00ff */
[----:B------:R-:W-:Y:S04]  /*6690*/  @UP2 USHF.R.U32.HI UR9, URZ, UR47, UR6 ;  /* 0x0000002fff092299 */ /* 0x000fe80008011606 */
[----:B------:R-:W-:Y:S01]  /*66a0*/  UIMAD UR6, UR39, UR9, URZ ;  /* 0x00000009270672a4 */ /* 0x000fe2000f8e02ff */
[----:B------:R-:W-:Y:S03]  /*66b0*/  UMOV UR4, UR11 ;  /* 0x0000000b00047c82 */ /* 0x000fe60008000000 */
[----:B------:R-:W-:Y:S02]  /*66c0*/  UISETP.GE.OR UP0, UPT, UR5, UR6, UP0 ;  /* 0x000000060500728c */ /* 0x000fe40008706670 */
[----:B------:R-:W-:Y:S02]  /*66d0*/  USHF.R.U32.HI UR4, URZ, UR47, UR4 ;  /* 0x0000002fff047299 */ /* 0x000fe40008011604 */
[----:B------:R-:W-:Y:S02]  /*66e0*/  UIMAD.WIDE.U32 UR6, UR5, UR46, URZ ;  /* 0x0000002e050672a5 */ /* 0x000fe4000f8e00ff */
[----:B------:R-:W-:Y:S02]  /*66f0*/  USEL UR11, UR8, UR4, !UP2 ;  /* 0x00000004080b7287 */ /* 0x000fe4000d000000 */
[----:B------:R-:W-:Y:S02]  /*6700*/  UIADD3 UR6, UPT, UPT, -UR5, URZ, URZ ;  /* 0x000000ff05067290 */ /* 0x000fe4000fffe1ff */
[----:B------:R-:W-:Y:S02]  /*6710*/  UIADD3 UR10, UPT, UPT, -UR11, URZ, URZ ;  /* 0x000000ff0b0a7290 */ /* 0x000fe4000fffe1ff */
[----:B------:R-:W-:Y:S02]  /*6720*/  UIMAD UR6, UR45, UR6, UR37 ;  /* 0x000000062d0672a4 */ /* 0x000fe4000f8e0225 */
[----:B------:R-:W-:Y:S01]  /*6730*/  UIMAD UR10, UR39, UR10, UR8 ;  /* 0x0000000a270a72a4 */ /* 0x000fe2000f8e0208 */
[----:B------:R-:W-:Y:S01]  /*6740*/  @!UP0 UMOV UR4, UR7 ;  /* 0x0000000700048c82 */ /* 0x000fe20008000000 */
[----:B------:R-:W-:Y:S02]  /*6750*/  UIADD3 UR7, UPT, UPT, -UR8, URZ, URZ ;  /* 0x000000ff08077290 */ /* 0x000fe4000fffe1ff */
[----:B------:R-:W-:Y:S04]  /*6760*/  @!UP0 USHF.R.U32.HI UR4, URZ, UR47, UR4 ;  /* 0x0000002fff048299 */ /* 0x000fe80008011604 */
[----:B------:R-:W-:Y:S04]  /*6770*/  @!UP0 USEL UR4, UR5, UR4, !UP2 ;  /* 0x0000000405048287 */ /* 0x000fe8000d000000 */
[----:B------:R-:W-:Y:S02]  /*6780*/  @!UP0 UIMAD UR9, UR9, UR10, UR4 ;  /* 0x0000000a090982a4 */ /* 0x000fe4000f8e0204 */
[----:B------:R-:W-:Y:S02]  /*6790*/  @!UP0 UIADD3 UR10, UPT, UPT, UR11, -UR4, URZ ;  /* 0x800000040b0a8290 */ /* 0x000fe4000fffe0ff */
[----:B------:R-:W-:Y:S02]  /*67a0*/  UIMAD UR4, UR58, UR7, UR36 ;  /* 0x000000073a0472a4 */ /* 0x000fe4000f8e0224 */
[----:B------:R-:W-:Y:S03]  /*67b0*/  @!UP0 UIMAD UR8, UR10, UR39, UR5 ;  /* 0x000000270a0882a4 */ /* 0x000fe6000f8e0205 */
[----:B------:R-:W-:Y:S02]  /*67c0*/  @!UP0 UMOV UR5, UR9 ;  /* 0x0000000900058c82 */ /* 0x000fe40008000000 */
[----:B------:R-:W-:Y:S02]  /*67d0*/  UIMAD UR37, UR5, UR45, UR6 ;  /* 0x0000002d052572a4 */ /* 0x000fe4000f8e0206 */
[----:B------:R-:W-:Y:S11]  /*67e0*/  UIMAD UR36, UR8, UR58, UR4 ;  /* 0x0000003a082472a4 */ /* 0x000ff6000f8e0204 */
[----:B------:R-:W-:Y:S01]  /*67f0*/  @!UPT UIADD3 URZ, UPT, UPT, URZ, URZ, URZ ;  /* 0x000000fffffff290 */ /* 0x000fe2000fffe0ff */
.L_x_103:
[----:B------:R-:W-:Y:S01]  /*6800*/  UISETP.NE.AND UP0, UPT, UR38, 0x1, UPT ;  /* 0x000000012600788c */ /* 0x000fe2000bf05270 */
[----:B------:R-:W-:Y:S01]  /*6810*/  @P0 SHF.R.U32.HI R4, RZ, 0x10, R5 ;  /* 0x00000010ff040819 */ /* 0x000fe20000011605 */
[----:B------:R-:W-:Y:S01]  /*6820*/  USHF.L.U32 UR41, UR21, 0x7, URZ ;  /* 0x0000000715297899 */ /* 0x000fe200080006ff */
[----:B------:R-:W-:Y:S01]  /*6830*/  R2UR UR11, R71 ;  /* 0x00000000470b72ca */ /* 0x000fe200000e0000 */
[----:B------:R-:W-:Y:S01]  /*6840*/  BSSY.RECONVERGENT B6, `(.L_x_104) ;  /* 0x0000035000067945 */ /* 0x000fe20003800200 */
[----:B------:R-:W-:Y:S02]  /*6850*/  @P0 R2UR UR11, R4 ;  /* 0x00000000040b02ca */ /* 0x000fe400000e0000 */
[----:B------:R-:W-:Y:S04]  /*6860*/  LOP3.LUT P0, RZ, R52, 0x1b0, RZ, 0xc0, !PT ;  /* 0x000001b034ff7812 */ /* 0x000fe8000780c0ff */
[----:B------:R-:W1:Y:S07]  /*6870*/  @!UP0 LDCU.128 UR12, c[0x0][0xb10] ;  /* 0x00016200ff0c87ac */ /* 0x000e6e0008000c00 */
[----:B------:R-:W-:Y:S01]  /*6880*/  IMAD.U32 R71, RZ, RZ, UR11 ;  /* 0x0000000bff477e24 */ /* 0x000fe2000f8e00ff */
[----:B------:R-:W2:Y:S01]  /*6890*/  @!UP0 LDCU UR5, c[0x0][0xb0c] ;  /* 0x00016180ff0587ac */ /* 0x000ea20008000800 */
[----:B------:R-:W3:Y:S01]  /*68a0*/  @!UP0 LDCU UR10, c[0x0][0xb20] ;  /* 0x00016400ff0a87ac */ /* 0x000ee20008000800 */
[----:B-1----:R-:W-:Y:S02]  /*68b0*/  UIMAD.WIDE.U32 UR8, UR37, UR12, URZ ;  /* 0x0000000c250872a5 */ /* 0x002fe4000f8e00ff */
[----:B------:R-:W-:Y:S02]  /*68c0*/  UIMAD.WIDE.U32 UR6, UR36, UR15, URZ ;  /* 0x0000000f240672a5 */ /* 0x000fe4000f8e00ff */
[----:B------:R-:W-:Y:S03]  /*68d0*/  @!UP0 UISETP.NE.AND UP1, UPT, UR14, 0x1, UPT ;  /* 0x000000010e00888c */ /* 0x000fe6000bf25270 */
[----:B------:R-:W-:Y:S01]  /*68e0*/  @!UP0 UMOV UR4, UR9 ;  /* 0x0000000900048c82 */ /* 0x000fe20008000000 */
[----:B--2---:R-:W-:Y:S02]  /*68f0*/  @!UP0 UISETP.NE.AND UP2, UPT, UR5, 0x1, UPT ;  /* 0x000000010500888c */ /* 0x004fe4000bf45270 */
[----:B------:R-:W-:Y:S01]  /*6900*/  @!UP0 USHF.R.U32.HI UR4, URZ, UR13, UR4 ;  /* 0x0000000dff048299 */ /* 0x000fe20008011604 */
[----:B------:R-:W-:Y:S02]  /*6910*/  @!UP0 UMOV UR6, UR7 ;  /* 0x0000000700068c82 */ /* 0x000fe40008000000 */
[----:B---3--:R-:W-:Y:S02]  /*6920*/  @!UP0 USHF.R.U32.HI UR6, URZ, UR10, UR6 ;  /* 0x0000000aff068299 */ /* 0x008fe40008011606 */
[----:B------:R-:W-:Y:S02]  /*6930*/  @!UP0 USEL UR7, UR37, UR4, !UP2 ;  /* 0x0000000425078287 */ /* 0x000fe4000d000000 */
[----:B------:R-:W-:Y:S04]  /*6940*/  @!UP0 USEL UR6, UR36, UR6, !UP1 ;  /* 0x0000000624068287 */ /* 0x000fe8000c800000 */
[----:B------:R-:W-:Y:S02]  /*6950*/  @!UP0 UIADD3 UR4, UPT, UPT, -UR7, UR6, URZ ;  /* 0x0000000607048290 */ /* 0x000fe4000fffe1ff */
[----:B------:R-:W-:Y:S02]  /*6960*/  @!UP0 UIADD3 UR6, UPT, UPT, UR7, -UR6, URZ ;  /* 0x8000000607068290 */ /* 0x000fe4000fffe0ff */
[----:B------:R-:W-:Y:S02]  /*6970*/  @!UP0 UIMAD UR37, UR4, UR5, UR37 ;  /* 0x00000005042582a4 */ /* 0x000fe4000f8e0225 */
[----:B------:R-:W-:Y:S01]  /*6980*/  @!UP0 UIMAD UR36, UR6, UR14, UR36 ;  /* 0x0000000e062482a4 */ /* 0x000fe2000f8e0224 */
[----:B------:R-:W-:Y:S11]  /*6990*/  @!P0 BRA `(.L_x_105) ;  /* 0x00000000007c8947 */ /* 0x000ff60003800000 */
[----:B------:R-:W1:Y:S01]  /*69a0*/  LDCU.64 UR8, c[0x4][0x80] ;  /* 0x01001000ff0877ac */ /* 0x000e620008000a00 */
[----:B------:R-:W-:Y:S01]  /*69b0*/  MOV R16, 0x0 ;  /* 0x0000000000107802 */ /* 0x000fe20000000f00 */
[----:B------:R-:W-:Y:S02]  /*69c0*/  HFMA2 R12, -RZ, RZ, 0, 5.9604644775390625e-08 ;  /* 0x00000001ff0c7431 */ /* 0x000fe400000001ff */
[----:B------:R-:W-:Y:S01]  /*69d0*/  IMAD.MOV.U32 R8, RZ, RZ, 0x70 ;  /* 0x00000070ff087424 */ /* 0x000fe200078e00ff */
[----:B------:R2:W3:Y:S01]  /*69e0*/  LDC.64 R14, c[0x4][R16] ;  /* 0x01000000100e7b82 */ /* 0x0004e20000000a00 */
[----:B------:R-:W4:Y:S01]  /*69f0*/  LDCU.64 UR6, c[0x4][0x88] ;  /* 0x01001100ff0677ac */ /* 0x000f220008000a00 */
[----:B------:R-:W-:Y:S01]  /*6a00*/  IMAD.MOV.U32 R13, RZ, RZ, RZ ;  /* 0x000000ffff0d7224 */ /* 0x000fe200078e00ff */
[----:B------:R-:W2:Y:S01]  /*6a10*/  LDCU.64 UR4, c[0x4][0x8] ;  /* 0x01000100ff0477ac */ /* 0x000ea20008000a00 */
[----:B-1----:R-:W-:Y:S01]  /*6a20*/  MOV R5, UR9 ;  /* 0x0000000900057c02 */ /* 0x002fe20008000f00 */
[----:B------:R-:W-:Y:S01]  /*6a30*/  IMAD.U32 R4, RZ, RZ, UR8 ;  /* 0x00000008ff047e24 */ /* 0x000fe2000f8e00ff */
[----:B----4-:R-:W-:Y:S01]  /*6a40*/  MOV R7, UR7 ;  /* 0x0000000700077c02 */ /* 0x010fe20008000f00 */
[----:B------:R-:W-:Y:S01]  /*6a50*/  IMAD.U32 R6, RZ, RZ, UR6 ;  /* 0x00000006ff067e24 */ /* 0x000fe2000f8e00ff */
[----:B--2---:R-:W-:Y:S01]  /*6a60*/  MOV R11, UR5 ;  /* 0x00000005000b7c02 */ /* 0x004fe20008000f00 */
[----:B------:R-:W-:Y:S02]  /*6a70*/  IMAD.U32 R10, RZ, RZ, UR4 ;  /* 0x00000004ff0a7e24 */ /* 0x000fe4000f8e00ff */
[----:B------:R-:W-:Y:S07]  /*6a80*/  LEPC R20, `(.L_x_106) ;  /* 0x000000001014794e */ /* 0x000fee0000000000 */
[----:B---3-5:R-:W-:Y:S05]  /*6a90*/  CALL.ABS.NOINC R14 ;  /* 0x000000000e007343 */ /* 0x028fea0003c00000 */
.L_x_106:
[----:B------:R-:W1:Y:S01]  /*6aa0*/  LDCU.64 UR8, c[0x4][0x80] ;  /* 0x01001000ff0877ac */ /* 0x000e620008000a00 */
[----:B------:R-:W2:Y:S01]  /*6ab0*/  LDC.64 R16, c[0x4][R16] ;  /* 0x0100000010107b82 */ /* 0x000ea20000000a00 */
[----:B------:R-:W-:Y:S02]  /*6ac0*/  HFMA2 R12, -RZ, RZ, 0, 5.9604644775390625e-08 ;  /* 0x00000001ff0c7431 */ /* 0x000fe400000001ff */
[----:B------:R-:W-:Y:S02]  /*6ad0*/  IMAD.MOV.U32 R8, RZ, RZ, 0x70 ;  /* 0x00000070ff087424 */ /* 0x000fe400078e00ff */
[----:B------:R-:W-:Y:S01]  /*6ae0*/  IMAD.MOV.U32 R13, RZ, RZ, RZ ;  /* 0x000000ffff0d7224 */ /* 0x000fe200078e00ff */
[----:B------:R-:W3:Y:S01]  /*6af0*/  LDCU.64 UR6, c[0x4][0x88] ;  /* 0x01001100ff0677ac */ /* 0x000ee20008000a00 */
[----:B------:R-:W4:Y:S01]  /*6b00*/  LDCU.64 UR4, c[0x4][0x8] ;  /* 0x01000100ff0477ac */ /* 0x000f220008000a00 */
[----:B-1----:R-:W-:Y:S02]  /*6b10*/  MOV R4, UR8 ;  /* 0x0000000800047c02 */ /* 0x002fe40008000f00 */
[----:B------:R-:W-:Y:S02]  /*6b20*/  MOV R5, UR9 ;  /* 0x0000000900057c02 */ /* 0x000fe40008000f00 */
[----:B---3--:R-:W-:Y:S01]  /*6b30*/  MOV R7, UR7 ;  /* 0x0000000700077c02 */ /* 0x008fe20008000f00 */
[----:B------:R-:W-:Y:S01]  /*6b40*/  IMAD.U32 R6, RZ, RZ, UR6 ;  /* 0x00000006ff067e24 */ /* 0x000fe2000f8e00ff */
[----:B----4-:R-:W-:Y:S01]  /*6b50*/  MOV R11, UR5 ;  /* 0x00000005000b7c02 */ /* 0x010fe20008000f00 */
[----:B------:R-:W-:Y:S02]  /*6b60*/  IMAD.U32 R10, RZ, RZ, UR4 ;  /* 0x00000004ff0a7e24 */ /* 0x000fe4000f8e00ff */
[----:B------:R-:W-:Y:S07]  /*6b70*/  LEPC R20, `(.L_x_105) ;  /* 0x000000001014794e */ /* 0x000fee0000000000 */
[----:B--2---:R-:W-:Y:S05]  /*6b80*/  CALL.ABS.NOINC R16 ;  /* 0x0000000010007343 */ /* 0x004fea0003c00000 */
.L_x_105:
[----:B------:R-:W-:Y:S05]  /*6b90*/  BSYNC.RECONVERGENT B6 ;  /* 0x0000000000067941 */ /* 0x000fea0003800200 */
.L_x_104:
[----:B------:R-:W-:Y:S02]  /*6ba0*/  R2UR UR6, R68 ;  /* 0x00000000440672ca */ /* 0x000fe400000e0000 */
[----:B------:R-:W-:Y:S02]  /*6bb0*/  R2UR UR5, R61 ;  /* 0x000000003d0572ca */ /* 0x000fe400000e0000 */
[----:B------:R-:W-:Y:S02]  /*6bc0*/  R2UR UR4, R60 ;  /* 0x000000003c0472ca */ /* 0x000fe400000e0000 */
[----:B------:R-:W-:Y:S02]  /*6bd0*/  ISETP.NE.U32.AND P4, PT, R50, RZ, PT ;  /* 0x000000ff3200720c */ /* 0x000fe40003f85070 */
[----:B------:R-:W-:Y:S02]  /*6be0*/  ISETP.NE.U32.AND P2, PT, RZ, UR60, PT ;  /* 0x0000003cff007c0c */ /* 0x000fe4000bf45070 */
[----:B------:R-:W-:Y:S02]  /*6bf0*/  ISETP.NE.AND.EX P4, PT, R51, RZ, PT, P4 ;  /* 0x000000ff3300720c */ /* 0x000fe40003f85340 */
[----:B------:R-:W-:Y:S01]  /*6c00*/  ISETP.NE.AND.EX P2, PT, RZ, UR61, PT, P2 ;  /* 0x0000003dff007c0c */ /* 0x000fe2000bf45320 */
[----:B------:R-:W-:Y:S02]  /*6c10*/  UISETP.NE.AND UP2, UPT, UR6, URZ, UPT ;  /* 0x000000ff0600728c */ /* 0x000fe4000bf45270 */
[----:B------:R-:W-:Y:S04]  /*6c20*/  UISETP.NE.U32.AND UP0, UPT, UR5, URZ, UPT ;  /* 0x000000ff0500728c */ /* 0x000fe8000bf05070 */
[----:B------:R-:W-:Y:S01]  /*6c30*/  UISETP.NE.AND.EX UP1, UPT, UR4, URZ, UPT, UP0 ;  /* 0x000000ff0400728c */ /* 0x000fe2000bf25300 */
[----:B------:R-:W-:Y:S01]  /*6c40*/  PLOP3.LUT P1, PT, PT, PT, UP2, 0x80, 0x8 ;  /* 0x000000000008781c */ /* 0x000fe20003f2f028 */
[----:B------:R-:W-:Y:S03]  /*6c50*/  UPLOP3.LUT UP0, UPT, UPT, UPT, UPT, 0x40, 0x4 ;  /* 0x000000000004789c */ /* 0x000fe60003f0e870 */
[----:B------:R-:W-:Y:S06]  /*6c60*/  @UP2 UPLOP3.LUT UP0, UPT, UPT, UPT, UP1, 0x80, 0x8 ;  /* 0x000000000008289c */ /* 0x000fec0003f0f010 */
[----:B------:R-:W-:Y:S01]  /*6c70*/  PLOP3.LUT P0, PT, PT, PT, UP0, 0x80, 0x8 ;  /* 0x000000000008781c */ /* 0x000fe20003f0f008 */
[----:B------:R-:W-:Y:S01]  /*6c80*/  @!UPT UIADD3 URZ, UPT, UPT, URZ, URZ, URZ ;  /* 0x000000fffffff290 */ /* 0x000fe2000fffe0ff */
[----:B------:R-:W-:Y:S11]  /*6c90*/  BRA.U !UP1, `(.L_x_107) ;  /* 0x0000000109407547 */ /* 0x000ff6000b800000 */
[----:B------:R-:W-:Y:S01]  /*6ca0*/  UISETP.NE.U32.AND UP0, UPT, UR60, URZ, UPT ;  /* 0x000000ff3c00728c */ /* 0x000fe2000bf05070 */
[----:B------:R-:W-:Y:S01]  /*6cb0*/  R2UR UR6, R61 ;  /* 0x000000003d0672ca */ /* 0x000fe200000e0000 */
[----:B------:R-:W1:Y:S01]  /*6cc0*/  LDCU.64 UR8, c[0x0][0x358] ;  /* 0x00006b00ff0877ac */ /* 0x000e620008000a00 */
[----:B------:R-:W-:Y:S02]  /*6cd0*/  HFMA2 R58, -RZ, RZ, 0, 5.9604644775390625e-08 ;  /* 0x00000001ff3a7431 */ /* 0x000fe400000001ff */
[----:B------:R-:W-:Y:S01]  /*6ce0*/  IMAD.MOV.U32 R0, RZ, RZ, 0x1 ;  /* 0x00000001ff007424 */ /* 0x000fe200078e00ff */
[----:B------:R-:W-:Y:S06]  /*6cf0*/  UISETP.NE.AND.EX UP0, UPT, UR61, URZ, UPT, UP0 ;  /* 0x000000ff3d00728c */ /* 0x000fec000bf05300 */
[----:B------:R-:W-:Y:S05]  /*6d00*/  PLOP3.LUT P3, PT, PT, PT, UP0, 0x80, 0x8 ;  /* 0x000000000008781c */ /* 0x000fea0003f6f008 */
[----:B------:R-:W2:Y:S01]  /*6d10*/  @UP0 LDCU.64 UR4, c[0x0][0x888] ;  /* 0x00011100ff0407ac */ /* 0x000ea20008000a00 */
[----:B------:R-:W-:Y:S07]  /*6d20*/  @UP0 UIMAD UR6, UR52, UR6, URZ ;  /* 0x00000006340602a4 */ /* 0x000fee000f8e02ff */
[----:B------:R-:W-:Y:S01]  /*6d30*/  @!P3 PRMT R58, R0, 0x7610, R58 ;  /* 0x00007610003ab816 */ /* 0x000fe2000000003a */
[----:B--2---:R-:W-:Y:S06]  /*6d40*/  @UP0 UIMAD.WIDE UR4, UR6, 0x4, UR4 ;  /* 0x00000004060408a5 */ /* 0x004fec000f8e0204 */
[----:B------:R-:W-:Y:S02]  /*6d50*/  IMAD.U32 R4, RZ, RZ, UR4 ;  /* 0x00000004ff047e24 */ /* 0x000fe4000f8e00ff */
[----:B------:R-:W-:Y:S03]  /*6d60*/  IMAD.U32 R5, RZ, RZ, UR5 ;  /* 0x00000005ff057e24 */ /* 0x000fe6000f8e00ff */
[----:B------:R-:W2:Y:S02]  /*6d70*/  @!UP0 LDCU UR4, c[0x0][0x880] ;  /* 0x00011000ff0487ac */ /* 0x000ea40008000800 */
[----:B-1---5:R1:W5:Y:S02]  /*6d80*/  @P3 LDG.E R27, desc[UR8][R4.64] ;  /* 0x00000008041b3981 */ /* 0x022364000c1e1900 */
[----:B-12---:R-:W-:Y:S02]  /*6d90*/  @!P3 MOV R27, UR4 ;  /* 0x00000004001bbc02 */ /* 0x006fe40008000f00 */
.L_x_107:
[----:B------:R-:W-:Y:S05]  /*6da0*/  @!P4 BRA `(.L_x_108) ;  /* 0x000000000024c947 */ /* 0x000fea0003800000 */
[----:B------:R-:W-:Y:S01]  /*6db0*/  ISETP.NE.U32.AND P3, PT, R48, RZ, PT ;  /* 0x000000ff3000720c */ /* 0x000fe20003f65070 */
[----:B------:R-:W1:Y:S03]  /*6dc0*/  LDCU.64 UR4, c[0x0][0x358] ;  /* 0x00006b00ff0477ac */ /* 0x000e660008000a00 */
[----:B------:R-:W-:Y:S11]  /*6dd0*/  ISETP.NE.AND.EX P3, PT, R49, RZ, PT, P3 ;  /* 0x000000ff3100720c */ /* 0x000ff60003f65330 */
[----:B------:R-:W-:Y:S02]  /*6de0*/  @!UPT UIADD3 URZ, UPT, UPT, URZ, URZ, URZ ;  /* 0x000000fffffff290 */ /* 0x000fe4000fffe0ff */
[----:B------:R-:W2:Y:S01]  /*6df0*/  @P3 LDC.64 R4, c[0x0][0x8a8] ;  /* 0x00022a00ff043b82 */ /* 0x000ea20000000a00 */
[----:B------:R-:W-:Y:S04]  /*6e00*/  @P3 IMAD R0, R50, UR52, RZ ;  /* 0x0000003432003c24 */ /* 0x000fe8000f8e02ff */
[----:B--2---:R-:W-:Y:S05]  /*6e10*/  @P3 IMAD.WIDE R4, R0, 0x4, R4 ;  /* 0x0000000400043825 */ /* 0x004fea00078e0204 */
[----:B-1---5:R1:W5:Y:S02]  /*6e20*/  @P3 LDG.E R24, desc[UR4][R4.64] ;  /* 0x0000000404183981 */ /* 0x022364000c1e1900 */
[----:B-1----:R-:W2:Y:S02]  /*6e30*/  @!P3 LDC R24, c[0x0][0x8a0] ;  /* 0x00022800ff18bb82 */ /* 0x002ea40000000800 */
.L_x_108:
[----:B-----5:R-:W-:Y:S01]  /*6e40*/  FSETP.NEU.AND P4, PT, R27, RZ, PT ;  /* 0x000000ff1b00720b */ /* 0x020fe20003f8d000 */
[----:B------:R-:W1:Y:S01]  /*6e50*/  LDCU.64 UR10, c[0x0][0xa90] ;  /* 0x00015200ff0a77ac */ /* 0x000e620008000a00 */
[----:B------:R-:W-:Y:S01]  /*6e60*/  SEL R4, RZ, 0xffffffff, P2 ;  /* 0xffffffffff047807 */ /* 0x000fe20001000000 */
[----:B------:R-:W-:Y:S01]  /*6e70*/  BSSY B1, `(.L_x_109) ;  /* 0x000004e000017945 */ /* 0x000fe20003800000 */
[----:B------:R-:W-:Y:S01]  /*6e80*/  @P1 LOP3.LUT P2, RZ, R58, 0xff, RZ, 0xc0, !PT ;  /* 0x000000ff3aff1812 */ /* 0x000fe2000784c0ff */
[----:B------:R-:W-:Y:S01]  /*6e90*/  IMAD.MOV.U32 R81, RZ, RZ, 0x1 ;  /* 0x00000001ff517424 */ /* 0x000fe200078e00ff */
[----:B------:R-:W-:Y:S01]  /*6ea0*/  @P1 SEL R0, RZ, 0xffffffff, P4 ;  /* 0xffffffffff001807 */ /* 0x000fe20002000000 */
[----:B------:R-:W-:Y:S01]  /*6eb0*/  USHF.L.U32 UR8, UR51, 0x7, URZ ;  /* 0x0000000733087899 */ /* 0x000fe200080006ff */
[----:B------:R-:W-:Y:S01]  /*6ec0*/  LEA R79, R22, UR49, 0x3 ;  /* 0x00000031164f7c11 */ /* 0x000fe2000f8e18ff */
[----:B------:R-:W-:Y:S01]  /*6ed0*/  IMAD.IADD R25, R23, 0x1, R2 ;  /* 0x0000000117197824 */ /* 0x000fe200078e0202 */
[----:B------:R-:W-:Y:S01]  /*6ee0*/  @P0 SEL R0, R4, R0, !P2 ;  /* 0x0000000004000207 */ /* 0x000fe20005000000 */
[----:B------:R-:W-:Y:S01]  /*6ef0*/  IMAD R78, R56, -0x10, R70 ;  /* 0xfffffff0384e7824 */ /* 0x000fe200078e0246 */
[----:B------:R-:W-:Y:S01]  /*6f00*/  R2UR UR4, R64 ;  /* 0x00000000400472ca */ /* 0x000fe200000e0000 */
[----:B------:R-:W-:Y:S01]  /*6f10*/  IMAD.U32 R74, RZ, RZ, UR8 ;  /* 0x00000008ff4a7e24 */ /* 0x000fe2000f8e00ff */
[----:B------:R-:W-:Y:S01]  /*6f20*/  @P1 LOP3.LUT R0, R0, 0x1, RZ, 0xc0, !PT ;  /* 0x0000000100001812 */ /* 0x000fe200078ec0ff */
[----:B------:R-:W-:Y:S01]  /*6f30*/  IMAD.MOV.U32 R80, RZ, RZ, RZ ;  /* 0x000000ffff507224 */ /* 0x000fe200078e00ff */
[----:B------:R-:W-:Y:S02]  /*6f40*/  R2UR UR6, R63 ;  /* 0x000000003f0672ca */ /* 0x000fe400000e0000 */
[----:B------:R-:W-:Y:S02]  /*6f50*/  CS2R R38, SRZ ;  /* 0x0000000000267805 */ /* 0x000fe4000001ff00 */
[----:B------:R-:W-:Y:S02]  /*6f60*/  ISETP.NE.U32.OR P6, PT, R0, 0x1, !P1 ;  /* 0x000000010000780c */ /* 0x000fe40004fc5470 */
[----:B------:R-:W-:Y:S02]  /*6f70*/  CS2R R36, SRZ ;  /* 0x0000000000247805 */ /* 0x000fe4000001ff00 */
[----:B------:R-:W-:Y:S02]  /*6f80*/  R2UR UR12, R65 ;  /* 0x00000000410c72ca */ /* 0x000fe400000e0000 */
[----:B------:R-:W-:Y:S02]  /*6f90*/  CS2R R34, SRZ ;  /* 0x0000000000227805 */ /* 0x000fe4000001ff00 */
[----:B------:R-:W-:Y:S02]  /*6fa0*/  R2UR UR9, R62 ;  /* 0x000000003e0972ca */ /* 0x000fe400000e0000 */
[----:B------:R-:W-:Y:S02]  /*6fb0*/  CS2R R32, SRZ ;  /* 0x0000000000207805 */ /* 0x000fe4000001ff00 */
[----:B------:R-:W-:Y:S01]  /*6fc0*/  PLOP3.LUT P3, PT, PT, PT, UP1, 0x80, 0x8 ;  /* 0x000000000008781c */ /* 0x000fe20003f6f018 */
[----:B------:R-:W-:Y:S01]  /*6fd0*/  UIMAD.WIDE.U32 UR4, UR8, UR4, URZ ;  /* 0x00000004080472a5 */ /* 0x000fe2000f8e00ff */
[----:B------:R-:W-:Y:S02]  /*6fe0*/  LOP3.LUT P5, R75, R58, 0xff, RZ, 0xc0, !PT ;  /* 0x000000ff3a4b7812 */ /* 0x000fe400078ac0ff */
[----:B------:R-:W-:Y:S02]  /*6ff0*/  CS2R R42, SRZ ;  /* 0x00000000002a7805 */ /* 0x000fe4000001ff00 */
[----:B------:R-:W-:Y:S02]  /*7000*/  SEL R3, RZ, 0xffffffff, P4 ;  /* 0xffffffffff037807 */ /* 0x000fe40002000000 */
[----:B------:R-:W-:Y:S02]  /*7010*/  CS2R R40, SRZ ;  /* 0x0000000000287805 */ /* 0x000fe4000001ff00 */
[----:B------:R-:W-:Y:S02]  /*7020*/  P2R R77, PR, RZ, 0x40 ;  /* 0x00000040ff4d7803 */ /* 0x000fe40000000000 */
[----:B------:R-:W-:Y:S02]  /*7030*/  CS2R R46, SRZ ;  /* 0x00000000002e7805 */ /* 0x000fe4000001ff00 */
[----:B------:R-:W-:Y:S01]  /*7040*/  @P6 SHF.L.U32 R0, RZ, 0x1f, RZ ;  /* 0x0000001fff006819 */ /* 0x000fe200000006ff */
[----:B------:R-:W-:Y:S01]  /*7050*/  UMOV UR4, UR5 ;  /* 0x0000000500047c82 */ /* 0x000fe20008000000 */
[----:B------:R-:W-:Y:S01]  /*7060*/  UISETP.NE.AND UP0, UPT, UR12, 0x1, UPT ;  /* 0x000000010c00788c */ /* 0x000fe2000bf05270 */
[----:B------:R-:W-:Y:S01]  /*7070*/  CS2R R44, SRZ ;  /* 0x00000000002c7805 */ /* 0x000fe2000001ff00 */
[----:B------:R3:W4:Y:S01]  /*7080*/  @P6 SYNCS.PHASECHK.TRANS64.TRYWAIT P1, [UR49+0x80], R0 ;  /* 0x00008000ff0065a7 */ /* 0x0007220008021131 */
[----:B------:R-:W-:Y:S01]  /*7090*/  USHF.R.U32.HI UR4, URZ, UR6, UR4 ;  /* 0x00000006ff047299 */ /* 0x000fe20008011604 */
[----:B------:R-:W-:Y:S03]  /*70a0*/  @P3 SEL R3, R4, R3, !P5 ;  /* 0x0000000304033207 */ /* 0x000fe60006800000 */
[----:B------:R-:W-:Y:S01]  /*70b0*/  USEL UR4, UR8, UR4, !UP0 ;  /* 0x0000000408047287 */ /* 0x000fe2000c000000 */
[----:B------:R-:W-:Y:S01]  /*70c0*/  LOP3.LUT R3, R3, 0x1, RZ, 0xc0, !PT ;  /* 0x0000000103037812 */ /* 0x000fe200078ec0ff */
[----:B------:R-:W-:Y:S04]  /*70d0*/  UISETP.NE.AND UP0, UPT, UR9, 0x1, UPT ;  /* 0x000000010900788c */ /* 0x000fe8000bf05270 */
[----:B------:R-:W-:Y:S02]  /*70e0*/  IMAD.U32 R73, RZ, RZ, UR4 ;  /* 0x00000004ff497e24 */ /* 0x000fe4000f8e00ff */
[----:B------:R-:W-:Y:S01]  /*70f0*/  PLOP3.LUT P2, PT, PT, PT, UP0, 0x80, 0x8 ;  /* 0x000000000008781c */ /* 0x000fe20003f4f008 */
[----:B------:R-:W-:Y:S02]  /*7100*/  IMAD R5, RZ, RZ, -UR4 ;  /* 0x80000004ff057e24 */ /* 0x000fe4000f8e02ff */
[----:B------:R-:W-:Y:S02]  /*7110*/  IMAD.U32 R72, RZ, RZ, UR4 ;  /* 0x00000004ff487e24 */ /* 0x000fe4000f8e00ff */
[----:B------:R-:W-:Y:S01]  /*7120*/  IMAD R74, R5, UR12, R74 ;  /* 0x0000000c054a7c24 */ /* 0x000fe2000f8e024a */
[----:B---3--:R-:W-:Y:S04]  /*7130*/  SHF.L.U32 R0, R54, 0x1f, RZ ;  /* 0x0000001f36007819 */ /* 0x008fe800000006ff */
[----:B------:R3:W2:Y:S01]  /*7140*/  SYNCS.PHASECHK.TRANS64.TRYWAIT P0, [R79+URZ+0xe0], R0 ;  /* 0x0000e0004f0075a7 */ /* 0x0006a200080011ff */
[----:B----4-:R-:W-:Y:S01]  /*7150*/  @P6 SEL R81, RZ, 0x1, !P1 ;  /* 0x00000001ff516807 */ /* 0x010fe20004800000 */
[----:B-1----:R-:W-:Y:S07]  /*7160*/  UIMAD.WIDE.U32 UR6, UR4, UR10, URZ ;  /* 0x0000000a040672a5 */ /* 0x002fee000f8e00ff */
[----:B------:R-:W-:Y:S02]  /*7170*/  UMOV UR5, UR7 ;  /* 0x0000000700057c82 */ /* 0x000fe40008000000 */
[----:B------:R-:W-:Y:S06]  /*7180*/  USHF.R.U32.HI UR5, URZ, UR11, UR5 ;  /* 0x0000000bff057299 */ /* 0x000fec0008011605 */
[----:B------:R-:W-:Y:S02]  /*7190*/  SEL R73, R73, UR5, !P2 ;  /* 0x0000000549497c07 */ /* 0x000fe4000d000000 */
[----:B------:R-:W-:Y:S03]  /*71a0*/  ISETP.NE.U32.AND P2, PT, R3, 0x1, PT ;  /* 0x000000010300780c */ /* 0x000fe60003f45070 */
[----:B------:R-:W-:Y:S01]  /*71b0*/  IMAD.MOV R4, RZ, RZ, -R73 ;  /* 0x000000ffff047224 */ /* 0x000fe200078e0a49 */
[----:B------:R-:W-:Y:S03]  /*71c0*/  P2R R82, PR, RZ, 0x4 ;  /* 0x00000004ff527803 */ /* 0x000fe60000000000 */
[----:B------:R-:W-:Y:S01]  /*71d0*/  IMAD R72, R4, UR9, R72 ;  /* 0x0000000904487c24 */ /* 0x000fe2000f8e0248 */
[----:B---3--:R-:W-:Y:S06]  /*71e0*/  @!P6 BRA `(.L_x_110) ;  /* 0x000000000058e947 */ /* 0x008fec0003800000 */
[----:B------:R-:W-:Y:S01]  /*71f0*/  IMAD.MOV.U32 R39, RZ, RZ, RZ ;  /* 0x000000ffff277224 */ /* 0x000fe200078e00ff */
[----:B------:R-:W-:Y:S01]  /*7200*/  ISETP.NE.AND P1, PT, R81, RZ, PT ;  /* 0x000000ff5100720c */ /* 0x000fe20003f25270 */
[----:B------:R-:W-:Y:S01]  /*7210*/  BSSY B0, `(.L_x_111) ;  /* 0x000000c000007945 */ /* 0x000fe20003800000 */
[----:B------:R-:W-:Y:S02]  /*7220*/  CS2R R46, SRZ ;  /* 0x00000000002e7805 */ /* 0x000fe4000001ff00 */
[----:B------:R-:W-:Y:S02]  /*7230*/  CS2R R44, SRZ ;  /* 0x00000000002c7805 */ /* 0x000fe4000001ff00 */
[----:B------:R-:W-:Y:S02]  /*7240*/  CS2R R42, SRZ ;  /* 0x00000000002a7805 */ /* 0x000fe4000001ff00 */
[----:B------:R-:W-:Y:S02]  /*7250*/  CS2R R40, SRZ ;  /* 0x0000000000287805 */ /* 0x000fe4000001ff00 */
[----:B------:R-:W-:Y:S02]  /*7260*/  CS2R R34, SRZ ;  /* 0x0000000000227805 */ /* 0x000fe4000001ff00 */
[----:B------:R-:W-:Y:S02]  /*7270*/  CS2R R32, SRZ ;  /* 0x0000000000207805 */ /* 0x000fe4000001ff00 */
[----:B------:R-:W-:Y:S01]  /*7280*/  CS2R R36, SRZ ;  /* 0x0000000000247805 */ /* 0x000fe2000001ff00 */
[----:B------:R-:W-:Y:S06]  /*7290*/  @P1 BRA `(.L_x_112) ;  /* 0x00000000000c1947 */ /* 0x000fec0003800000 */
[----:B------:R-:W-:Y:S04]  /*72a0*/  SHF.L.U32 R3, RZ, 0x1f, RZ ;  /* 0x0000001fff037819 */ /* 0x000fe800000006ff */
[----:B------:R-:W1:Y:S02]  /*72b0*/  SYNCS.PHASECHK.TRANS64.TRYWAIT P1, [UR49+0x80], R3 ;  /* 0x00008003ff0075a7 */ /* 0x000e640008021131 */
[----:B-1----:R-:W-:Y:S05]  /*72c0*/  @!P1 BRA `(.L_x_113) ;  /* 0x0000005800d49947 */ /* 0x002fea0003800000 */
.L_x_112:
[----:B------:R-:W-:Y:S05]  /*72d0*/  BSYNC B0 ;  /* 0x0000000000007941 */ /* 0x000fea0003800000 */
.L_x_111:
[----:B------:R-:W-:Y:S01]  /*72e0*/  ISETP.NE.AND P1, PT, R82, RZ, PT ;  /* 0x000000ff5200720c */ /* 0x000fe20003f25270 */
[----:B------:R-:W-:Y:S11]  /*72f0*/  HFMA2 R80, -RZ, RZ, 0, 5.9604644775390625e-08 ;  /* 0x00000001ff507431 */ /* 0x000ff600000001ff */
[----:B------:R-:W-:Y:S01]  /*7300*/  @!UPT UIADD3 URZ, UPT, UPT, URZ, URZ, URZ ;  /* 0x000000fffffff290 */ /* 0x000fe2000fffe0ff */
[----:B------:R3:W4:Y:S04]  /*7310*/  @P1 LDS.128 R44, [R55] ;  /* 0x00000000372c1984 */ /* 0x0007280000000c00 */
[----:B------:R3:W1:Y:S04]  /*7320*/  @P1 LDS.128 R40, [R70+0x10] ;  /* 0x0000100046281984 */ /* 0x0006680000000c00 */
[----:B------:R3:W1:Y:S04]  /*7330*/  @P1 LDS.128 R32, [R69+0x20] ;  /* 0x0000200045201984 */ /* 0x0006680000000c00 */
[----:B------:R3:W1:Y:S02]  /*7340*/  @P1 LDS.128 R36, [R78+0x30] ;  /* 0x000030004e241984 */ /* 0x0006640000000c00 */
.L_x_110:
[----:B------:R-:W-:Y:S05]  /*7350*/  BSYNC B1 ;  /* 0x0000000000017941 */ /* 0x000fea0003800000 */
.L_x_109:
[----:B-1----:R-:W-:Y:S04]  /*7360*/  SHF.R.U32.HI R2, RZ, 0x15, R25 ;  /* 0x00000015ff027819 */ /* 0x002fe80000011619 */
[----:B------:R-:W-:Y:S01]  /*7370*/  LOP3.LUT P1, RZ, R2, 0x3, R59, 0x48, !PT ;  /* 0x0000000302ff7812 */ /* 0x000fe2000782483b */
[----:B------:R-:W-:Y:S01]  /*7380*/  @!UPT UIADD3 URZ, UPT, UPT, URZ, URZ, URZ ;  /* 0x000000fffffff290 */ /* 0x000fe2000fffe0ff */
[----:B--2---:R-:W-:Y:S11]  /*7390*/  @P0 BRA `(.L_x_114) ;  /* 0x0000000000080947 */ /* 0x004ff60003800000 */
[----:B------:R-:W1:Y:S02]  /*73a0*/  SYNCS.PHASECHK.TRANS64.TRYWAIT P0, [R79+URZ+0xe0], R0 ;  /* 0x0000e0004f0075a7 */ /* 0x000e6400080011ff */
[----:B-1----:R-:W-:Y:S05]  /*73b0*/  @!P0 BRA `(.L_x_115) ;  /* 0x0000005800b08947 */ /* 0x002fea0003800000 */
.L_x_114:
[----:B------:R-:W-:Y:S05]  /*73c0*/  @!P1 BRA `(.L_x_116) ;  /* 0x0000000000409947 */ /* 0x000fea0003800000 */
[----:B------:R-:W2:Y:S01]  /*73d0*/  LDCU.64 UR8, c[0x4][0x70] ;  /* 0x01000e00ff0877ac */ /* 0x000ea20008000a00 */
[----:B------:R-:W-:Y:S01]  /*73e0*/  MOV R3, 0x0 ;  /* 0x0000000000037802 */ /* 0x000fe20000000f00 */
[----:B------:R-:W-:Y:S02]  /*73f0*/  HFMA2 R12, -RZ, RZ, 0, 5.9604644775390625e-08 ;  /* 0x00000001ff0c7431 */ /* 0x000fe400000001ff */
[----:B------:R-:W-:Y:S02]  /*7400*/  IMAD.MOV.U32 R8, RZ, RZ, 0x192 ;  /* 0x00000192ff087424 */ /* 0x000fe400078e00ff */
[----:B------:R-:W-:Y:S01]  /*7410*/  IMAD.MOV.U32 R13, RZ, RZ, RZ ;  /* 0x000000ffff0d7224 */ /* 0x000fe200078e00ff */
[----:B------:R-:W5:Y:S01]  /*7420*/  LDCU.64 UR6, c[0x4][0x78] ;  /* 0x01000f00ff0677ac */ /* 0x000f620008000a00 */
[----:B------:R-:W1:Y:S01]  /*7430*/  LDC.64 R2, c[0x4][R3] ;  /* 0x0100000003027b82 */ /* 0x000e620000000a00 */
[----:B------:R-:W3:Y:S01]  /*7440*/  LDCU.64 UR4, c[0x4][0x10] ;  /* 0x01000200ff0477ac */ /* 0x000ee20008000a00 */
[----:B--2---:R-:W-:Y:S01]  /*7450*/  MOV R5, UR9 ;  /* 0x0000000900057c02 */ /* 0x004fe20008000f00 */
[----:B------:R-:W-:Y:S01]  /*7460*/  IMAD.U32 R4, RZ, RZ, UR8 ;  /* 0x00000008ff047e24 */ /* 0x000fe2000f8e00ff */
[----:B-----5:R-:W-:Y:S01]  /*7470*/  MOV R7, UR7 ;  /* 0x0000000700077c02 */ /* 0x020fe20008000f00 */
[----:B------:R-:W-:Y:S01]  /*7480*/  IMAD.U32 R6, RZ, RZ, UR6 ;  /* 0x00000006ff067e24 */ /* 0x000fe2000f8e00ff */
[----:B---3--:R-:W-:Y:S01]  /*7490*/  MOV R11, UR5 ;  /* 0x00000005000b7c02 */ /* 0x008fe20008000f00 */
[----:B------:R-:W-:Y:S02]  /*74a0*/  IMAD.U32 R10, RZ, RZ, UR4 ;  /* 0x00000004ff0a7e24 */ /* 0x000fe4000f8e00ff */
[----:B------:R-:W-:Y:S07]  /*74b0*/  LEPC R20, `(.L_x_116) ;  /* 0x000000001014794e */ /* 0x000fee0000000000 */
[----:B-1--4-:R-:W-:Y:S05]  /*74c0*/  CALL.ABS.NOINC R2 ;  /* 0x0000000002007343 */ /* 0x012fea0003c00000 */
.L_x_116:
[----:B----4-:R-:W-:Y:S01]  /*74d0*/  LOP3.LUT R20, R44, 0xffffe000, RZ, 0xc0, !PT ;  /* 0xffffe0002c147812 */ /* 0x010fe200078ec0ff */
[----:B------:R-:W-:Y:S05]  /*74e0*/  WARPSYNC.ALL ;  /* 0x0000000000007948 */ /* 0x000fea0003800000 */
[----:B------:R-:W-:Y:S01]  /*74f0*/  R2UR UR4, R25 ;  /* 0x00000000190472ca */ /* 0x000fe200000e0000 */
[----:B------:R-:W-:Y:S01]  /*7500*/  BSSY.RECONVERGENT B0, `(.L_x_117) ;  /* 0x000005a000007945 */ /* 0x000fe20003800200 */
[----:B------:R-:W-:Y:S11]  /*7510*/  ISETP.NE.AND P0, PT, R57, RZ, PT ;  /* 0x000000ff3900720c */ /* 0x000ff60003f05270 */
[----:B------:R-:W1:Y:S02]  /*7520*/  LDTM.x16 R4, tmem[UR4] ;  /* 0x00000004000479ee */ /* 0x000e640008240000 */
[C---:B-1----:R-:W-:Y:S01]  /*7530*/  FMUL R0, R24.reuse, R4 ;  /* 0x0000000418007220 */ /* 0x042fe20000400000 */
[C---:B------:R-:W-:Y:S01]  /*7540*/  FMUL R2, R24.reuse, R5 ;  /* 0x0000000518027220 */ /* 0x040fe20000400000 */
[C---:B------:R-:W-:Y:S01]  /*7550*/  FMUL R4, R24.reuse, R8 ;  /* 0x0000000818047220 */ /* 0x040fe20000400000 */
[C---:B------:R-:W-:Y:S01]  /*7560*/  FMUL R5, R24.reuse, R9 ;  /* 0x0000000918057220 */ /* 0x040fe20000400000 */
[C---:B------:R-:W-:Y:S01]  /*7570*/  FMUL R8, R24.reuse, R12 ;  /* 0x0000000c18087220 */ /* 0x040fe20000400000 */
[C---:B------:R-:W-:Y:S01]  /*7580*/  FMUL R9, R24.reuse, R13 ;  /* 0x0000000d18097220 */ /* 0x040fe20000400000 */
[C---:B------:R-:W-:Y:S01]  /*7590*/  FMUL R12, R24.reuse, R16 ;  /* 0x00000010180c7220 */ /* 0x040fe20000400000 */
[----:B------:R-:W-:Y:S01]  /*75a0*/  LOP3.LUT R16, R45, 0xffffe000, RZ, 0xc0, !PT ;  /* 0xffffe0002d107812 */ /* 0x000fe200078ec0ff */
[----:B------:R-:W-:Y:S01]  /*75b0*/  FMUL R13, R24, R17 ;  /* 0x00000011180d7220 */ /* 0x000fe20000400000 */
[----:B------:R-:W-:Y:S01]  /*75c0*/  LOP3.LUT R17, R46, 0xffffe000, RZ, 0xc0, !PT ;  /* 0xffffe0002e117812 */ /* 0x000fe200078ec0ff */
[----:B------:R-:W-:Y:S01]  /*75d0*/  FFMA R28, R27, R20, R0 ;  /* 0x000000141b1c7223 */ /* 0x000fe20000000000 */
[----:B------:R-:W-:Y:S01]  /*75e0*/  LOP3.LUT R0, R47, 0xffffe000, RZ, 0xc0, !PT ;  /* 0xffffe0002f007812 */ /* 0x000fe200078ec0ff */
[C---:B------:R-:W-:Y:S01]  /*75f0*/  FMUL R3, R24.reuse, R6 ;  /* 0x0000000618037220 */ /* 0x040fe20000400000 */
[C---:B------:R-:W-:Y:S01]  /*7600*/  FMUL R6, R24.reuse, R10 ;  /* 0x0000000a18067220 */ /* 0x040fe20000400000 */
[C---:B------:R-:W-:Y:S01]  /*7610*/  FMUL R7, R24.reuse, R7 ;  /* 0x0000000718077220 */ /* 0x040fe20000400000 */
[----:B------:R-:W-:Y:S01]  /*7620*/  F2FP.TF32.F32.PACK_B R28, R28 ;  /* 0x0000001cff1c723e */ /* 0x000fe200024050ff */
[C---:B------:R-:W-:Y:S01]  /*7630*/  FMUL R10, R24.reuse, R14 ;  /* 0x0000000e180a7220 */ /* 0x040fe20000400000 */
[----:B------:R-:W-:Y:S01]  /*7640*/  FMUL R14, R24, R18 ;  /* 0x00000012180e7220 */ /* 0x000fe20000400000 */
[----:B------:R-:W-:Y:S01]  /*7650*/  LOP3.LUT R18, R40, 0xffffe000, RZ, 0xc0, !PT ;  /* 0xffffe00028127812 */ /* 0x000fe200078ec0ff */
[----:B------:R-:W-:Y:S01]  /*7660*/  FFMA R29, R27, R16, R2 ;  /* 0x000000101b1d7223 */ /* 0x000fe20000000002 */
[----:B------:R-:W-:Y:S01]  /*7670*/  LOP3.LUT R2, R41, 0xffffe000, RZ, 0xc0, !PT ;  /* 0xffffe00029027812 */ /* 0x000fe200078ec0ff */
[----:B------:R-:W-:Y:S01]  /*7680*/  FFMA R30, R27, R17, R3 ;  /* 0x000000111b1e7223 */ /* 0x000fe20000000003 */
[----:B------:R-:W-:Y:S01]  /*7690*/  LOP3.LUT R3, R43, 0xffffe000, RZ, 0xc0, !PT ;  /* 0xffffe0002b037812 */ /* 0x000fe200078ec0ff */
[C---:B------:R-:W-:Y:S01]  /*76a0*/  FFMA R31, R27.reuse, R0, R7 ;  /* 0x000000001b1f7223 */ /* 0x040fe20000000007 */
[----:B------:R-:W-:Y:S01]  /*76b0*/  LOP3.LUT R0, R42, 0xffffe000, RZ, 0xc0, !PT ;  /* 0xffffe0002a007812 */ /* 0x000fe200078ec0ff */
[C---:B------:R-:W-:Y:S01]  /*76c0*/  FFMA R4, R27.reuse, R18, R4 ;  /* 0x000000121b047223 */ /* 0x040fe20000000004 */
[----:B------:R-:W-:Y:S01]  /*76d0*/  F2FP.TF32.F32.PACK_B R29, R29 ;  /* 0x0000001dff1d723e */ /* 0x000fe200024050ff */
[C---:B------:R-:W-:Y:S01]  /*76e0*/  FFMA R5, R27.reuse, R2, R5 ;  /* 0x000000021b057223 */ /* 0x040fe20000000005 */
[----:B------:R-:W-:Y:S01]  /*76f0*/  FMUL R11, R24, R11 ;  /* 0x0000000b180b7220 */ /* 0x000fe20000400000 */
[----:B------:R-:W-:Y:S01]  /*7700*/  F2FP.TF32.F32.PACK_B R30, R30 ;  /* 0x0000001eff1e723e */ /* 0x000fe200024050ff */
[C---:B------:R-:W-:Y:S01]  /*7710*/  FFMA R6, R27.reuse, R0, R6 ;  /* 0x000000001b067223 */ /* 0x040fe20000000006 */
[----:B------:R-:W-:Y:S01]  /*7720*/  F2FP.TF32.F32.PACK_B R31, R31 ;  /* 0x0000001fff1f723e */ /* 0x000fe200024050ff */
[----:B------:R-:W-:Y:S01]  /*7730*/  FFMA R7, R27, R3, R11 ;  /* 0x000000031b077223 */ /* 0x000fe2000000000b */
[----:B------:R-:W-:Y:S01]  /*7740*/  LOP3.LUT R2, R32, 0xffffe000, RZ, 0xc0, !PT ;  /* 0xffffe00020027812 */ /* 0x000fe200078ec0ff */
[----:B------:R-:W-:Y:S01]  /*7750*/  FMUL R15, R24, R15 ;  /* 0x0000000f180f7220 */ /* 0x000fe20000400000 */
[----:B------:R-:W-:Y:S01]  /*7760*/  LOP3.LUT R16, R33, 0xffffe000, RZ, 0xc0, !PT ;  /* 0xffffe00021107812 */ /* 0x000fe200078ec0ff */
[----:B------:R1:W-:Y:S01]  /*7770*/  STS.128 [R55], R28 ;  /* 0x0000001c37007388 */ /* 0x0003e20000000c00 */
[----:B------:R-:W-:Y:S01]  /*7780*/  LOP3.LUT R0, R34, 0xffffe000, RZ, 0xc0, !PT ;  /* 0xffffe00022007812 */ /* 0x000fe200078ec0ff */
[----:B------:R-:W-:Y:S01]  /*7790*/  FFMA R8, R27, R2, R8 ;  /* 0x000000021b087223 */ /* 0x000fe20000000008 */
[----:B------:R-:W-:Y:S01]  /*77a0*/  LOP3.LUT R2, R35, 0xffffe000, RZ, 0xc0, !PT ;  /* 0xffffe00023027812 */ /* 0x000fe200078ec0ff */
[C---:B------:R-:W-:Y:S01]  /*77b0*/  FFMA R9, R27.reuse, R16, R9 ;  /* 0x000000101b097223 */ /* 0x040fe20000000009 */
[----:B------:R-:W-:Y:S01]  /*77c0*/  F2FP.TF32.F32.PACK_B R4, R4 ;  /* 0x00000004ff04723e */ /* 0x000fe200024050ff */
[C---:B------:R-:W-:Y:S01]  /*77d0*/  FFMA R10, R27.reuse, R0, R10 ;  /* 0x000000001b0a7223 */ /* 0x040fe2000000000a */
[----:B------:R-:W-:Y:S01]  /*77e0*/  F2FP.TF32.F32.PACK_B R5, R5 ;  /* 0x00000005ff05723e */ /* 0x000fe200024050ff */
[----:B------:R-:W-:Y:S01]  /*77f0*/  FFMA R11, R27, R2, R15 ;  /* 0x000000021b0b7223 */ /* 0x000fe2000000000f */
[----:B------:R-:W-:Y:S01]  /*7800*/  F2FP.TF32.F32.PACK_B R6, R6 ;  /* 0x00000006ff06723e */ /* 0x000fe200024050ff */
[----:B------:R-:W-:Y:S01]  /*7810*/  FMUL R19, R24, R19 ;  /* 0x0000001318137220 */ /* 0x000fe20000400000 */
[----:B------:R-:W-:Y:S02]  /*7820*/  F2FP.TF32.F32.PACK_B R7, R7 ;  /* 0x00000007ff07723e */ /* 0x000fe400024050ff */
[----:B------:R-:W-:Y:S02]  /*7830*/  LOP3.LUT R3, R36, 0xffffe000, RZ, 0xc0, !PT ;  /* 0xffffe00024037812 */ /* 0x000fe400078ec0ff */
[----:B------:R-:W-:Y:S01]  /*7840*/  LOP3.LUT R0, R37, 0xffffe000, RZ, 0xc0, !PT ;  /* 0xffffe00025007812 */ /* 0x000fe200078ec0ff */
[----:B------:R1:W-:Y:S01]  /*7850*/  STS.128 [R70+0x10], R4 ;  /* 0x0000100446007388 */ /* 0x0003e20000000c00 */
        /* <DEDUP_REMOVED lines=8> */
[----:B------:R-:W-:Y:S02]  /*78e0*/  F2FP.TF32.F32.PACK_B R10, R10 ;  /* 0x0000000aff0a723e */ /* 0x000fe400024050ff */
[----:B------:R-:W-:Y:S02]  /*78f0*/  F2FP.TF32.F32.PACK_B R11, R11 ;  /* 0x0000000bff0b723e */ /* 0x000fe400024050ff */
[----:B------:R-:W-:Y:S02]  /*7900*/  F2FP.TF32.F32.PACK_B R12, R12 ;  /* 0x0000000cff0c723e */ /* 0x000fe400024050ff */
[----:B------:R-:W-:Y:S01]  /*7910*/  F2FP.TF32.F32.PACK_B R13, R13 ;  /* 0x0000000dff0d723e */ /* 0x000fe200024050ff */
[----:B------:R1:W-:Y:S01]  /*7920*/  STS.128 [R69+0x20], R8 ;  /* 0x0000200845007388 */ /* 0x0003e20000000c00 */
[----:B------:R-:W-:Y:S02]  /*7930*/  F2FP.TF32.F32.PACK_B R14, R14 ;  /* 0x0000000eff0e723e */ /* 0x000fe400024050ff */
[----:B------:R-:W-:Y:S05]  /*7940*/  F2FP.TF32.F32.PACK_B R15, R15 ;  /* 0x0000000fff0f723e */ /* 0x000fea00024050ff */
[----:B------:R1:W-:Y:S01]  /*7950*/  STS.128 [R78+0x30], R12 ;  /* 0x0000300c4e007388 */ /* 0x0003e20000000c00 */
[----:B------:R-:W-:Y:S01]  /*7960*/  @!PT LDS RZ, [RZ] ;  /* 0x00000000fffff984 */ /* 0x000fe20000000800 */
[----:B------:R-:W-:Y:S01]  /*7970*/  @!PT LDS RZ, [RZ] ;  /* 0x00000000fffff984 */ /* 0x000fe20000000800 */
[----:B------:R-:W-:Y:S01]  /*7980*/  @!PT LDS RZ, [RZ] ;  /* 0x00000000fffff984 */ /* 0x000fe20000000800 */
[----:B------:R-:W-:Y:S01]  /*7990*/  @!PT LDS RZ, [RZ] ;  /* 0x00000000fffff984 */ /* 0x000fe20000000800 */
[----:B------:R2:W-:Y:S07]  /*79a0*/  MEMBAR.ALL.CTA ;  /* 0x0000000000007992 */ /* 0x0005ee0000008000 */
[----:B--2---:R-:W2:Y:S02]  /*79b0*/  FENCE.VIEW.ASYNC.S ;  /* 0x00000000000073c6 */ /* 0x004ea40000000000 */
[----:B--2---:R-:W-:Y:S06]  /*79c0*/  BAR.SYNC.DEFER_BLOCKING 0x1, 0x80 ;  /* 0x0042000000007b1d */ /* 0x004fec0000010000 */
[----:B------:R-:W-:Y:S05]  /*79d0*/  @P0 BRA `(.L_x_118) ;  /* 0x0000000000300947 */ /* 0x000fea0003800000 */
[----:B------:R-:W-:Y:S01]  /*79e0*/  UIADD3 UR4, UPT, UPT, UR49, 0x200, URZ ;  /* 0x0000020031047890 */ /* 0x000fe2000fffe0ff */
[----:B------:R-:W-:Y:S02]  /*79f0*/  R2UR UR42, R74 ;  /* 0x000000004a2a72ca */ /* 0x000fe400000e0000 */
[----:B------:R-:W-:Y:S02]  /*7a00*/  R2UR UR43, R72 ;  /* 0x00000000482b72ca */ /* 0x000fe400000e0000 */
[----:B------:R-:W-:Y:S01]  /*7a10*/  R2UR UR44, R73 ;  /* 0x00000000492c72ca */ /* 0x000fe200000e0000 */
[----:B------:R-:W-:Y:S01]  /*7a20*/  IMAD.U32 R52, RZ, RZ, UR4 ;  /* 0x00000004ff347e24 */ /* 0x000fe2000f8e00ff */
[----:B------:R-:W-:Y:S04]  /*7a30*/  UIADD3 UR4, UP0, UPT, UR54, 0x680, URZ ;  /* 0x0000068036047890 */ /* 0x000fe8000ff1e0ff */
[----:B------:R-:W-:Y:S01]  /*7a40*/  R2UR UR40, R52 ;  /* 0x00000000342872ca */ /* 0x000fe200000e0000 */
[----:B------:R-:W-:Y:S11]  /*7a50*/  UIADD3.X UR5, UPT, UPT, URZ, UR55, URZ, UP0, !UPT ;  /* 0x00000037ff057290 */ /* 0x000ff600087fe4ff */
[----:B------:R-:W-:Y:S01]  /*7a60*/  @!UPT UIADD3 URZ, UPT, UPT, URZ, URZ, URZ ;  /* 0x000000fffffff290 */ /* 0x000fe2000fffe0ff */
[----:B------:R2:W-:Y:S01]  /*7a70*/  UTMASTG.4D.IM2COL [UR40], [UR4] ;  /* 0x00000028040073b5 */ /* 0x0005e20008058000 */
[----:B------:R0:W-:Y:S01]  /*7a80*/  UTMACMDFLUSH ;  /* 0x00000000000079b7 */ /* 0x0001e20000000000 */
[----:B--2---:R-:W-:Y:S04]  /*7a90*/  DEPBAR.LE SB0, 0x1 ;  /* 0x000080400000791a */ /* 0x004fe80000000000 */
.L_x_118:
[----:B------:R-:W-:Y:S05]  /*7aa0*/  BSYNC.RECONVERGENT B0 ;  /* 0x0000000000007941 */ /* 0x000fea0003800200 */
.L_x_117:
[----:B------:R-:W-:Y:S01]  /*7ab0*/  BAR.SYNC.DEFER_BLOCKING 0x1, 0x80 ;  /* 0x0042000000007b1d */ /* 0x000fe20000010000 */
[----:B------:R-:W-:Y:S01]  /*7ac0*/  ISETP.NE.AND P1, PT, R77, RZ, PT ;  /* 0x000000ff4d00720c */ /* 0x000fe20003f25270 */
[----:B------:R-:W-:Y:S01]  /*7ad0*/  UISETP.NE.AND UP0, UPT, UR53, URZ, UPT ;  /* 0x000000ff3500728c */ /* 0x000fe2000bf05270 */
[----:B------:R-:W-:Y:S11]  /*7ae0*/  LEA R2, R80, UR49, 0x3 ;  /* 0x0000003150027c11 */ /* 0x000ff6000f8e18ff */
[----:B-1----:R-:W-:Y:S01]  /*7af0*/  @P1 SHF.L.U32 R4, RZ, 0x1f, RZ ;  /* 0x0000001fff041819 */ /* 0x002fe200000006ff */
[----:B------:R-:W-:Y:S06]  /*7b00*/  BRA.U !UP0, `(.L_x_119) ;  /* 0x0000000108247547 */ /* 0x000fec000b800000 */
[----:B------:R-:W1:Y:S01]  /*7b10*/  S2R R0, SR_CgaCtaId ;  /* 0x0000000000007919 */ /* 0x000e620000008800 */
[----:B------:R-:W-:Y:S01]  /*7b20*/  IMAD.U32 R3, RZ, RZ, UR50 ;  /* 0x00000032ff037e24 */ /* 0x000fe2000f8e00ff */
[----:B------:R-:W-:Y:S04]  /*7b30*/  UIADD3 UR4, UPT, UPT, UR50, 0x1, URZ ;  /* 0x0000000132047890 */ /* 0x000fe8000fffe0ff */
[----:B------:R-:W-:Y:S01]  /*7b40*/  @P1 LEA R3, R3, UR49, 0x3 ;  /* 0x0000003103031c11 */ /* 0x000fe2000f8e18ff */
[----:B------:R-:W-:Y:S04]  /*7b50*/  UISETP.NE.AND UP0, UPT, UR4, 0x4, UPT ;  /* 0x000000040400788c */ /* 0x000fe8000bf05270 */
[----:B------:R-:W-:Y:S01]  /*7b60*/  @P1 VIADD R3, R3, 0xa0 ;  /* 0x000000a003031836 */ /* 0x000fe20000000000 */
[----:B------:R-:W-:Y:S04]  /*7b70*/  USEL UR50, UR4, URZ, UP0 ;  /* 0x000000ff04327287 */ /* 0x000fe80008000000 */
[----:B-1----:R-:W-:Y:S04]  /*7b80*/  @P1 PRMT R0, R0, 0x654, R3 ;  /* 0x0000065400001816 */ /* 0x002fe80000000003 */
[----:B------:R1:W-:Y:S04]  /*7b90*/  @P1 SYNCS.ARRIVE.TRANS64.RED.A1T0 RZ, [R0+URZ], RZ ;  /* 0x000000ff00ff19a7 */ /* 0x0003e800081004ff */
.L_x_119:
[----:B------:R-:W2:Y:S01]  /*7ba0*/  @P1 SYNCS.PHASECHK.TRANS64.TRYWAIT P0, [R2+URZ+0x80], R4 ;  /* 0x00008004020015a7 */ /* 0x000ea200080011ff */
[----:B------:R-:W-:Y:S01]  /*7bb0*/  BSSY B1, `(.L_x_120) ;  /* 0x0000016000017945 */ /* 0x000fe20003800000 */
[----:B--2---:R-:W-:Y:S03]  /*7bc0*/  @P1 SEL R81, RZ, 0x1, !P0 ;  /* 0x00000001ff511807 */ /* 0x004fe60004000000 */
[----:B------:R-:W-:Y:S05]  /*7bd0*/  @!P1 BRA `(.L_x_121) ;  /* 0x00000000004c9947 */ /* 0x000fea0003800000 */
[----:B------:R-:W-:Y:S01]  /*7be0*/  ISETP.NE.AND P0, PT, R81, RZ, PT ;  /* 0x000000ff5100720c */ /* 0x000fe20003f05270 */
[----:B------:R-:W-:Y:S01]  /*7bf0*/  BSSY B0, `(.L_x_122) ;  /* 0x000000b000007945 */ /* 0x000fe20003800000 */
[----:B------:R-:W-:Y:S11]  /*7c00*/  ISETP.NE.AND P1, PT, R82, RZ, PT ;  /* 0x000000ff5200720c */ /* 0x000ff60003f25270 */
[----:B------:R-:W-:Y:S02]  /*7c10*/  @!UPT UIADD3 URZ, UPT, UPT, URZ, URZ, URZ ;  /* 0x000000fffffff290 */ /* 0x000fe4000fffe0ff */
[C---:B------:R-:W-:Y:S01]  /*7c20*/  @P1 IMAD R6, R80.reuse, 0x2000, R55 ;  /* 0x0000200050061824 */ /* 0x040fe200078e0237 */
[C---:B------:R-:W-:Y:S01]  /*7c30*/  @P1 LEA R4, R80.reuse, R69, 0xd ;  /* 0x0000004550041211 */ /* 0x040fe200078e68ff */
[C---:B------:R-:W-:Y:S02]  /*7c40*/  @P1 IMAD R5, R80.reuse, 0x2000, R70 ;  /* 0x0000200050051824 */ /* 0x040fe400078e0246 */
[----:B------:R-:W-:Y:S01]  /*7c50*/  @P1 IMAD R3, R80, 0x2000, R78 ;  /* 0x0000200050031824 */ /* 0x000fe200078e024e */
[----:B------:R-:W-:Y:S06]  /*7c60*/  @P0 BRA `(.L_x_123) ;  /* 0x00000000000c0947 */ /* 0x000fec0003800000 */
[----:B-1----:R-:W-:Y:S04]  /*7c70*/  SHF.L.U32 R0, RZ, 0x1f, RZ ;  /* 0x0000001fff007819 */ /* 0x002fe800000006ff */
[----:B------:R-:W1:Y:S02]  /*7c80*/  SYNCS.PHASECHK.TRANS64.TRYWAIT P0, [R2+URZ+0x80], R0 ;  /* 0x00008000020075a7 */ /* 0x000e6400080011ff */
[----:B-1----:R-:W-:Y:S05]  /*7c90*/  @!P0 BRA `(.L_x_124) ;  /* 0x00000050008c8947 */ /* 0x002fea0003800000 */
.L_x_123:
[----:B------:R-:W-:Y:S05]  /*7ca0*/  BSYNC B0 ;  /* 0x0000000000007941 */ /* 0x000fea0003800000 */
.L_x_122:
[----:B------:R-:W-:Y:S02]  /*7cb0*/  ISETP.NE.AND P0, PT, R82, RZ, PT ;  /* 0x000000ff5200720c */ /* 0x000fe40003f05270 */
[----:B------:R-:W-:Y:S11]  /*7cc0*/  IADD3 R80, PT, PT, R80, 0x1, RZ ;  /* 0x0000000150507810 */ /* 0x000ff60007ffe0ff */
[----:B------:R2:W4:Y:S04]  /*7cd0*/  @P0 LDS.128 R44, [R6] ;  /* 0x00000000062c0984 */ /* 0x0005280000000c00 */
[----:B------:R2:W1:Y:S04]  /*7ce0*/  @P0 LDS.128 R40, [R5+0x10] ;  /* 0x0000100005280984 */ /* 0x0004680000000c00 */
[----:B------:R2:W1:Y:S04]  /*7cf0*/  @P0 LDS.128 R32, [R4+0x20] ;  /* 0x0000200004200984 */ /* 0x0004680000000c00 */
[----:B------:R2:W1:Y:S02]  /*7d00*/  @P0 LDS.128 R36, [R3+0x30] ;  /* 0x0000300003240984 */ /* 0x0004640000000c00 */
.L_x_121:
[----:B------:R-:W-:Y:S05]  /*7d10*/  BSYNC B1 ;  /* 0x0000000000017941 */ /* 0x000fea0003800000 */
.L_x_120:
[----:B-1----:R-:W-:Y:S05]  /*7d20*/  VIADD R0, R25, 0x10 ;  /* 0x0000001019007836 */ /* 0x002fea0000000000 */
[----:B------:R-:W-:Y:S04]  /*7d30*/  SHF.R.U32.HI R0, RZ, 0x15, R0 ;  /* 0x00000015ff007819 */ /* 0x000fe80000011600 */
[----:B------:R-:W-:Y:S11]  /*7d40*/  LOP3.LUT P0, RZ, R0, 0x3, R59, 0x48, !PT ;  /* 0x0000000300ff7812 */ /* 0x000ff6000780483b */
[----:B------:R-:W-:Y:S02]  /*7d50*/  @!UPT UIADD3 URZ, UPT, UPT, URZ, URZ, URZ ;  /* 0x000000fffffff290 */ /* 0x000fe4000fffe0ff */
[----:B------:R-:W-:Y:S05]  /*7d60*/  @!P0 BRA `(.L_x_125) ;  /* 0x0000000000408947 */ /* 0x000fea0003800000 */
[----:B------:R-:W1:Y:S01]  /*7d70*/  LDCU.64 UR8, c[0x4][0x70] ;  /* 0x01000e00ff0877ac */ /* 0x000e620008000a00 */
[----:B--2---:R-:W-:Y:S01]  /*7d80*/  MOV R3, 0x0 ;  /* 0x0000000000037802 */ /* 0x004fe20000000f00 */
[----:B------:R-:W-:Y:S02]  /*7d90*/  HFMA2 R12, -RZ, RZ, 0, 5.9604644775390625e-08 ;  /* 0x00000001ff0c7431 */ /* 0x000fe400000001ff */
[----:B------:R-:W-:Y:S02]  /*7da0*/  IMAD.MOV.U32 R8, RZ, RZ, 0x192 ;  /* 0x00000192ff087424 */ /* 0x000fe400078e00ff */
[----:B------:R-:W-:Y:S01]  /*7db0*/  IMAD.MOV.U32 R13, RZ, RZ, RZ ;  /* 0x000000ffff0d7224 */ /* 0x000fe200078e00ff */
[----:B------:R-:W2:Y:S01]  /*7dc0*/  LDCU.64 UR6, c[0x4][0x78] ;  /* 0x01000f00ff0677ac */ /* 0x000ea20008000a00 */
[----:B------:R-:W3:Y:S01]  /*7dd0*/  LDC.64 R2, c[0x4][R3] ;  /* 0x0100000003027b82 */ /* 0x000ee20000000a00 */
[----:B------:R-:W5:Y:S01]  /*7de0*/  LDCU.64 UR4, c[0x4][0x10] ;  /* 0x01000200ff0477ac */ /* 0x000f620008000a00 */
[----:B-1----:R-:W-:Y:S01]  /*7df0*/  MOV R5, UR9 ;  /* 0x0000000900057c02 */ /* 0x002fe20008000f00 */
[----:B------:R-:W-:Y:S01]  /*7e00*/  IMAD.U32 R4, RZ, RZ, UR8 ;  /* 0x00000008ff047e24 */ /* 0x000fe2000f8e00ff */
[----:B--2---:R-:W-:Y:S01]  /*7e10*/  MOV R7, UR7 ;  /* 0x0000000700077c02 */ /* 0x004fe20008000f00 */
[----:B------:R-:W-:Y:S01]  /*7e20*/  IMAD.U32 R6, RZ, RZ, UR6 ;  /* 0x00000006ff067e24 */ /* 0x000fe2000f8e00ff */
[----:B-----5:R-:W-:Y:S01]  /*7e30*/  MOV R11, UR5 ;  /* 0x00000005000b7c02 */ /* 0x020fe20008000f00 */
[----:B------:R-:W-:Y:S02]  /*7e40*/  IMAD.U32 R10, RZ, RZ, UR4 ;  /* 0x00000004ff0a7e24 */ /* 0x000fe4000f8e00ff */
[----:B------:R-:W-:Y:S07]  /*7e50*/  LEPC R20, `(.L_x_125) ;  /* 0x000000001014794e */ /* 0x000fee0000000000 */
[----:B---34-:R-:W-:Y:S05]  /*7e60*/  CALL.ABS.NOINC R2 ;  /* 0x0000000002007343 */ /* 0x018fea0003c00000 */
.L_x_125:
[----:B--2-4-:R-:W-:Y:S01]  /*7e70*/  LOP3.LUT R3, R44, 0xffffe000, RZ, 0xc0, !PT ;  /* 0xffffe0002c037812 */ /* 0x014fe200078ec0ff */
[----:B------:R-:W-:Y:S05]  /*7e80*/  WARPSYNC.ALL ;  /* 0x0000000000007948 */ /* 0x000fea0003800000 */
[----:B------:R-:W-:Y:S01]  /*7e90*/  R2UR UR4, R25 ;  /* 0x00000000190472ca */ /* 0x000fe200000e0000 */
[----:B------:R-:W1:Y:S01]  /*7ea0*/  S2R R83, SR_CgaCtaId ;  /* 0x0000000000537919 */ /* 0x000e620000008800 */
[----:B------:R-:W-:Y:S01]  /*7eb0*/  LOP3.LUT R20, R40, 0xffffe000, RZ, 0xc0, !PT ;  /* 0xffffe00028147812 */ /* 0x000fe200078ec0ff */
[----:B------:R-:W-:Y:S01]  /*7ec0*/  BSSY.RECONVERGENT B0, `(.L_x_126) ;  /* 0x000005e000007945 */ /* 0x000fe20003800200 */
[----:B------:R-:W-:Y:S02]  /*7ed0*/  ISETP.NE.AND P6, PT, R77, RZ, PT ;  /* 0x000000ff4d00720c */ /* 0x000fe40003fc5270 */
[----:B------:R-:W-:Y:S07]  /*7ee0*/  ISETP.NE.AND P0, PT, R57, RZ, PT ;  /* 0x000000ff3900720c */ /* 0x000fee0003f05270 */
[----:B------:R-:W2:Y:S02]  /*7ef0*/  LDTM.x16 R4, tmem[UR4+0x10] ;  /* 0x00001004000479ee */ /* 0x000ea40008240000 */
[C---:B--2---:R-:W-:Y:S01]  /*7f00*/  FMUL R0, R24.reuse, R4 ;  /* 0x0000000418007220 */ /* 0x044fe20000400000 */
[----:B------:R-:W-:Y:S01]  /*7f10*/  LOP3.LUT R4, R45, 0xffffe000, RZ, 0xc0, !PT ;  /* 0xffffe0002d047812 */ /* 0x000fe200078ec0ff */
[C---:B------:R-:W-:Y:S01]  /*7f20*/  FMUL R2, R24.reuse, R5 ;  /* 0x0000000518027220 */ /* 0x040fe20000400000 */
[----:B------:R-:W-:Y:S01]  /*7f30*/  FMUL R5, R24, R12 ;  /* 0x0000000c18057220 */ /* 0x000fe20000400000 */
[C---:B------:R-:W-:Y:S01]  /*7f40*/  FFMA R28, R27.reuse, R3, R0 ;  /* 0x000000031b1c7223 */ /* 0x040fe20000000000 */
[----:B------:R-:W-:Y:S01]  /*7f50*/  LOP3.LUT R3, R46, 0xffffe000, RZ, 0xc0, !PT ;  /* 0xffffe0002e037812 */ /* 0x000fe200078ec0ff */
[----:B------:R-:W-:Y:S01]  /*7f60*/  FFMA R29, R27, R4, R2 ;  /* 0x000000041b1d7223 */ /* 0x000fe20000000002 */
[----:B------:R-:W-:Y:S01]  /*7f70*/  LOP3.LUT R4, R47, 0xffffe000, RZ, 0xc0, !PT ;  /* 0xffffe0002f047812 */ /* 0x000fe200078ec0ff */
[C---:B------:R-:W-:Y:S01]  /*7f80*/  FMUL R0, R24.reuse, R6 ;  /* 0x0000000618007220 */ /* 0x040fe20000400000 */
[----:B------:R-:W-:Y:S01]  /*7f90*/  F2FP.TF32.F32.PACK_B R28, R28 ;  /* 0x0000001cff1c723e */ /* 0x000fe200024050ff */
[C---:B------:R-:W-:Y:S01]  /*7fa0*/  FMUL R2, R24.reuse, R7 ;  /* 0x0000000718027220 */ /* 0x040fe20000400000 */
[----:B------:R-:W-:Y:S01]  /*7fb0*/  F2FP.TF32.F32.PACK_B R29, R29 ;  /* 0x0000001dff1d723e */ /* 0x000fe200024050ff */
[C---:B------:R-:W-:Y:S01]  /*7fc0*/  FFMA R30, R27.reuse, R3, R0 ;  /* 0x000000031b1e7223 */ /* 0x040fe20000000000 */
[C---:B------:R-:W-:Y:S01]  /*7fd0*/  FMUL R0, R24.reuse, R8 ;  /* 0x0000000818007220 */ /* 0x040fe20000400000 */
[----:B------:R-:W-:Y:S01]  /*7fe0*/  FFMA R31, R27, R4, R2 ;  /* 0x000000041b1f7223 */ /* 0x000fe20000000002 */
[C---:B------:R-:W-:Y:S01]  /*7ff0*/  FMUL R6, R24.reuse, R13 ;  /* 0x0000000d18067220 */ /* 0x040fe20000400000 */
[----:B------:R-:W-:Y:S01]  /*8000*/  LOP3.LUT R13, R41, 0xffffe000, RZ, 0xc0, !PT ;  /* 0xffffe000290d7812 */ /* 0x000fe200078ec0ff */
[C---:B------:R-:W-:Y:S01]  /*8010*/  FMUL R2, R24.reuse, R9 ;  /* 0x0000000918027220 */ /* 0x040fe20000400000 */
[----:B------:R-:W-:Y:S01]  /*8020*/  F2FP.TF32.F32.PACK_B R30, R30 ;  /* 0x0000001eff1e723e */ /* 0x000fe200024050ff */
[----:B------:R-:W-:Y:S01]  /*8030*/  FMUL R9, R24, R16 ;  /* 0x0000001018097220 */ /* 0x000fe20000400000 */
[----:B------:R-:W-:Y:S01]  /*8040*/  F2FP.TF32.F32.PACK_B R31, R31 ;  /* 0x0000001fff1f723e */ /* 0x000fe200024050ff */
[----:B------:R-:W-:Y:S01]  /*8050*/  FFMA R16, R27, R20, R0 ;  /* 0x000000141b107223 */ /* 0x000fe20000000000 */
[----:B------:R-:W-:Y:S01]  /*8060*/  LOP3.LUT R0, R42, 0xffffe000, RZ, 0xc0, !PT ;  /* 0xffffe0002a007812 */ /* 0x000fe200078ec0ff */
[C---:B------:R-:W-:Y:S01]  /*8070*/  FMUL R3, R24.reuse, R10 ;  /* 0x0000000a18037220 */ /* 0x040fe20000400000 */
[C---:B------:R-:W-:Y:S01]  /*8080*/  FMUL R7, R24.reuse, R14 ;  /* 0x0000000e18077220 */ /* 0x040fe20000400000 */
[----:B------:R-:W-:Y:S01]  /*8090*/  LOP3.LUT R14, R43, 0xffffe000, RZ, 0xc0, !PT ;  /* 0xffffe0002b0e7812 */ /* 0x000fe200078ec0ff */
[----:B------:R-:W-:Y:S01]  /*80a0*/  FMUL R10, R24, R17 ;  /* 0x00000011180a7220 */ /* 0x000fe20000400000 */
[----:B------:R-:W-:Y:S01]  /*80b0*/  F2FP.TF32.F32.PACK_B R16, R16 ;  /* 0x00000010ff10723e */ /* 0x000fe200024050ff */
[----:B------:R-:W-:Y:S01]  /*80c0*/  FFMA R17, R27, R13, R2 ;  /* 0x0000000d1b117223 */ /* 0x000fe20000000002 */
[----:B------:R-:W-:Y:S01]  /*80d0*/  LOP3.LUT R2, R32, 0xffffe000, RZ, 0xc0, !PT ;  /* 0xffffe00020027812 */ /* 0x000fe200078ec0ff */
[----:B------:R-:W-:Y:S01]  /*80e0*/  STS.128 [R55+0x2000], R28 ;  /* 0x0020001c37007388 */ /* 0x000fe20000000c00 */
[----:B------:R-:W-:Y:S01]  /*80f0*/  LOP3.LUT R13, R39, 0xffffe000, RZ, 0xc0, !PT ;  /* 0xffffe000270d7812 */ /* 0x000fe200078ec0ff */
[C---:B------:R-:W-:Y:S01]  /*8100*/  FMUL R4, R24.reuse, R11 ;  /* 0x0000000b18047220 */ /* 0x040fe20000400000 */
[----:B------:R-:W-:Y:S01]  /*8110*/  F2FP.TF32.F32.PACK_B R17, R17 ;  /* 0x00000011ff11723e */ /* 0x000fe200024050ff */
[C---:B------:R-:W-:Y:S01]  /*8120*/  FMUL R11, R24.reuse, R18 ;  /* 0x00000012180b7220 */ /* 0x040fe20000400000 */
[----:B------:R-:W-:Y:S01]  /*8130*/  FFMA R18, R27, R0, R3 ;  /* 0x000000001b127223 */ /* 0x000fe20000000003 */
[----:B------:R-:W-:Y:S01]  /*8140*/  LOP3.LUT R0, R33, 0xffffe000, RZ, 0xc0, !PT ;  /* 0xffffe00021007812 */ /* 0x000fe200078ec0ff */
[----:B------:R-:W-:Y:S01]  /*8150*/  FMUL R12, R24, R19 ;  /* 0x00000013180c7220 */ /* 0x000fe20000400000 */
[----:B------:R-:W-:Y:S01]  /*8160*/  LOP3.LUT R3, R34, 0xffffe000, RZ, 0xc0, !PT ;  /* 0xffffe00022037812 */ /* 0x000fe200078ec0ff */
[C---:B------:R-:W-:Y:S01]  /*8170*/  FFMA R19, R27.reuse, R14, R4 ;  /* 0x0000000e1b137223 */ /* 0x040fe20000000004 */
[----:B------:R-:W-:Y:S01]  /*8180*/  FFMA R4, R27, R2, R5 ;  /* 0x000000021b047223 */ /* 0x000fe20000000005 */
[----:B------:R-:W-:Y:S01]  /*8190*/  LOP3.LUT R2, R35, 0xffffe000, RZ, 0xc0, !PT ;  /* 0xffffe00023027812 */ /* 0x000fe200078ec0ff */
[----:B------:R-:W-:Y:S01]  /*81a0*/  FMUL R8, R24, R15 ;  /* 0x0000000f18087220 */ /* 0x000fe20000400000 */
[----:B------:R-:W-:Y:S01]  /*81b0*/  F2FP.TF32.F32.PACK_B R18, R18 ;  /* 0x00000012ff12723e */ /* 0x000fe200024050ff */
[C---:B------:R-:W-:Y:S01]  /*81c0*/  FFMA R5, R27.reuse, R0, R6 ;  /* 0x000000001b057223 */ /* 0x040fe20000000006 */
[----:B------:R-:W-:Y:S01]  /*81d0*/  F2FP.TF32.F32.PACK_B R19, R19 ;  /* 0x00000013ff13723e */ /* 0x000fe200024050ff */
[C---:B------:R-:W-:Y:S01]  /*81e0*/  FFMA R6, R27.reuse, R3, R7 ;  /* 0x000000031b067223 */ /* 0x040fe20000000007 */
[----:B------:R-:W-:Y:S01]  /*81f0*/  FFMA R7, R27, R2, R8 ;  /* 0x000000021b077223 */ /* 0x000fe20000000008 */
[----:B------:R-:W-:Y:S02]  /*8200*/  LOP3.LUT R0, R36, 0xffffe000, RZ, 0xc0, !PT ;  /* 0xffffe00024007812 */ /* 0x000fe400078ec0ff */
[----:B------:R-:W-:Y:S01]  /*8210*/  STS.128 [R70+0x2010], R16 ;  /* 0x0020101046007388 */ /* 0x000fe20000000c00 */
[----:B------:R-:W-:Y:S02]  /*8220*/  LOP3.LUT R2, R37, 0xffffe000, RZ, 0xc0, !PT ;  /* 0xffffe00025027812 */ /* 0x000fe400078ec0ff */
[----:B------:R-:W-:Y:S01]  /*8230*/  LOP3.LUT R3, R38, 0xffffe000, RZ, 0xc0, !PT ;  /* 0xffffe00026037812 */ /* 0x000fe200078ec0ff */
[C---:B------:R-:W-:Y:S01]  /*8240*/  FFMA R8, R27.reuse, R0, R9 ;  /* 0x000000001b087223 */ /* 0x040fe20000000009 */
[----:B------:R-:W-:Y:S01]  /*8250*/  F2FP.TF32.F32.PACK_B R4, R4 ;  /* 0x00000004ff04723e */ /* 0x000fe200024050ff */
[C---:B------:R-:W-:Y:S01]  /*8260*/  FFMA R9, R27.reuse, R2, R10 ;  /* 0x000000021b097223 */ /* 0x040fe2000000000a */
[----:B------:R-:W-:Y:S01]  /*8270*/  F2FP.TF32.F32.PACK_B R5, R5 ;  /* 0x00000005ff05723e */ /* 0x000fe200024050ff */
[C---:B------:R-:W-:Y:S01]  /*8280*/  FFMA R10, R27.reuse, R3, R11 ;  /* 0x000000031b0a7223 */ /* 0x040fe2000000000b */
[----:B------:R-:W-:Y:S01]  /*8290*/  F2FP.TF32.F32.PACK_B R6, R6 ;  /* 0x00000006ff06723e */ /* 0x000fe200024050ff */
[----:B------:R-:W-:Y:S01]  /*82a0*/  FFMA R11, R27, R13, R12 ;  /* 0x0000000d1b0b7223 */ /* 0x000fe2000000000c */
[----:B------:R-:W-:Y:S01]  /*82b0*/  F2FP.TF32.F32.PACK_B R7, R7 ;  /* 0x00000007ff07723e */ /* 0x000fe200024050ff */
[----:B------:R-:W-:Y:S01]  /*82c0*/  IMAD.U32 R0, RZ, RZ, UR50 ;  /* 0x00000032ff007e24 */ /* 0x000fe2000f8e00ff */
[----:B------:R-:W-:Y:S02]  /*82d0*/  F2FP.TF32.F32.PACK_B R8, R8 ;  /* 0x00000008ff08723e */ /* 0x000fe400024050ff */
[----:B------:R-:W-:Y:S01]  /*82e0*/  F2FP.TF32.F32.PACK_B R9, R9 ;  /* 0x00000009ff09723e */ /* 0x000fe200024050ff */
[----:B------:R2:W-:Y:S01]  /*82f0*/  STS.128 [R69+0x2020], R4 ;  /* 0x0020200445007388 */ /* 0x0005e20000000c00 */
[----:B------:R-:W-:Y:S02]  /*8300*/  F2FP.TF32.F32.PACK_B R10, R10 ;  /* 0x0000000aff0a723e */ /* 0x000fe400024050ff */
[----:B------:R-:W-:Y:S02]  /*8310*/  F2FP.TF32.F32.PACK_B R11, R11 ;  /* 0x0000000bff0b723e */ /* 0x000fe400024050ff */
[----:B------:R-:W-:Y:S02]  /*8320*/  @P6 LEA R0, R0, UR49, 0x3 ;  /* 0x0000003100006c11 */ /* 0x000fe4000f8e18ff */
[----:B------:R-:W-:Y:S01]  /*8330*/  @P6 SHF.L.U32 R2, RZ, 0x1f, RZ ;  /* 0x0000001fff026819 */ /* 0x000fe200000006ff */
[----:B------:R4:W-:Y:S02]  /*8340*/  STS.128 [R78+0x2030], R8 ;  /* 0x002030084e007388 */ /* 0x0009e40000000c00 */
[----:B------:R-:W-:Y:S05]  /*8350*/  @P6 VIADD R0, R0, 0xa0 ;  /* 0x000000a000006836 */ /* 0x000fea0000000000 */
[----:B-1----:R-:W-:Y:S01]  /*8360*/  @P6 PRMT R0, R83, 0x654, R0 ;  /* 0x0000065453006816 */ /* 0x002fe20000000000 */
[----:B------:R-:W-:Y:S01]  /*8370*/  @!PT LDS RZ, [RZ] ;  /* 0x00000000fffff984 */ /* 0x000fe20000000800 */
[----:B------:R-:W-:Y:S01]  /*8380*/  @!PT LDS RZ, [RZ] ;  /* 0x00000000fffff984 */ /* 0x000fe20000000800 */
[----:B------:R-:W-:Y:S01]  /*8390*/  @!PT LDS RZ, [RZ] ;  /* 0x00000000fffff984 */ /* 0x000fe20000000800 */
[----:B------:R-:W-:Y:S01]  /*83a0*/  @!PT LDS RZ, [RZ] ;  /* 0x00000000fffff984 */ /* 0x000fe20000000800 */
[----:B------:R1:W-:Y:S06]  /*83b0*/  MEMBAR.ALL.CTA ;  /* 0x0000000000007992 */ /* 0x0003ec0000008000 */
[----:B-1----:R-:W1:Y:S01]  /*83c0*/  FENCE.VIEW.ASYNC.S ;  /* 0x00000000000073c6 */ /* 0x002e620000000000 */
[----:B--2---:R-:W-:Y:S01]  /*83d0*/  LEA R6, R80, UR49, 0x3 ;  /* 0x0000003150067c11 */ /* 0x004fe2000f8e18ff */
[----:B-1----:R-:W-:Y:S06]  /*83e0*/  BAR.SYNC.DEFER_BLOCKING 0x1, 0x80 ;  /* 0x0042000000007b1d */ /* 0x002fec0000010000 */
[----:B------:R-:W-:Y:S05]  /*83f0*/  @P0 BRA `(.L_x_127) ;  /* 0x0000000000280947 */ /* 0x000fea0003800000 */
[----:B------:R-:W-:Y:S01]  /*8400*/  R2UR UR10, R74 ;  /* 0x000000004a0a72ca */ /* 0x000fe200000e0000 */
[----:B------:R-:W-:Y:S01]  /*8410*/  UIADD3 UR4, UP0, UPT, UR54, 0x680, URZ ;  /* 0x0000068036047890 */ /* 0x000fe2000ff1e0ff */
[----:B------:R-:W-:Y:S01]  /*8420*/  R2UR UR11, R72 ;  /* 0x00000000480b72ca */ /* 0x000fe200000e0000 */
[----:B------:R-:W-:Y:S01]  /*8430*/  UIADD3 UR9, UPT, UPT, UR41, 0x10, URZ ;  /* 0x0000001029097890 */ /* 0x000fe2000fffe0ff */
[----:B------:R-:W-:Y:S01]  /*8440*/  R2UR UR12, R73 ;  /* 0x00000000490c72ca */ /* 0x000fe200000e0000 */
[----:B------:R-:W-:Y:S02]  /*8450*/  UIADD3 UR8, UPT, UPT, UR49, 0x2200, URZ ;  /* 0x0000220031087890 */ /* 0x000fe4000fffe0ff */
[----:B------:R-:W-:Y:S10]  /*8460*/  UIADD3.X UR5, UPT, UPT, URZ, UR55, URZ, UP0, !UPT ;  /* 0x00000037ff057290 */ /* 0x000ff400087fe4ff */
[----:B------:R1:W-:Y:S01]  /*8470*/  UTMASTG.4D.IM2COL [UR8], [UR4] ;  /* 0x00000008040073b5 */ /* 0x0003e20008058000 */
[----:B------:R0:W-:Y:S01]  /*8480*/  UTMACMDFLUSH ;  /* 0x00000000000079b7 */ /* 0x0001e20000000000 */
[----:B-1----:R-:W-:Y:S04]  /*8490*/  DEPBAR.LE SB0, 0x1 ;  /* 0x000080400000791a */ /* 0x002fe80000000000 */
.L_x_127:
[----:B------:R-:W-:Y:S05]  /*84a0*/  BSYNC.RECONVERGENT B0 ;  /* 0x0000000000007941 */ /* 0x000fea0003800200 */
.L_x_126:
[----:B------:R-:W-:Y:S01]  /*84b0*/  BAR.SYNC.DEFER_BLOCKING 0x1, 0x80 ;  /* 0x0042000000007b1d */ /* 0x000fe20000010000 */
[----:B------:R-:W-:Y:S04]  /*84c0*/  UIADD3 UR4, UPT, UPT, UR50, 0x1, URZ ;  /* 0x0000000132047890 */ /* 0x000fe8000fffe0ff */
[----:B------:R-:W-:Y:S04]  /*84d0*/  UISETP.NE.AND UP0, UPT, UR4, 0x4, UPT ;  /* 0x000000040400788c */ /* 0x000fe8000bf05270 */
[----:B------:R-:W-:Y:S01]  /*84e0*/  USEL UR42, UR4, URZ, UP0 ;  /* 0x000000ff042a7287 */ /* 0x000fe20008000000 */
[----:B------:R1:W-:Y:S01]  /*84f0*/  @P6 SYNCS.ARRIVE.TRANS64.RED.A1T0 RZ, [R0+URZ], RZ ;  /* 0x000000ff00ff69a7 */ /* 0x0003e200081004ff */
[----:B------:R-:W-:Y:S01]  /*8500*/  BSSY B1, `(.L_x_128) ;  /* 0x0000017000017945 */ /* 0x000fe20003800000 */
[----:B------:R-:W2:Y:S02]  /*8510*/  @P6 SYNCS.PHASECHK.TRANS64.TRYWAIT P0, [R6+URZ+0x80], R2 ;  /* 0x00008002060065a7 */ /* 0x000ea400080011ff */
[----:B--2---:R-:W-:Y:S01]  /*8520*/  @P6 SEL R81, RZ, 0x1, !P0 ;  /* 0x00000001ff516807 */ /* 0x004fe20004000000 */
[----:B-1----:R-:W-:Y:S06]  /*8530*/  @!P6 BRA `(.L_x_129) ;  /* 0x00000000004ce947 */ /* 0x002fec0003800000 */
        /* <DEDUP_REMOVED lines=9> */
[----:B------:R-:W-:Y:S04]  /*85d0*/  SHF.L.U32 R5, RZ, 0x1f, RZ ;  /* 0x0000001fff057819 */ /* 0x000fe800000006ff */
[----:B------:R-:W1:Y:S02]  /*85e0*/  SYNCS.PHASECHK.TRANS64.TRYWAIT P0, [R6+URZ+0x80], R5 ;  /* 0x00008005060075a7 */ /* 0x000e6400080011ff */
[----:B-1----:R-:W-:Y:S05]  /*85f0*/  @!P0 BRA `(.L_x_132) ;  /* 0x0000004800488947 */ /* 0x002fea0003800000 */
.L_x_131:
[----:B------:R-:W-:Y:S05]  /*8600*/  BSYNC B0 ;  /* 0x0000000000007941 */ /* 0x000fea0003800000 */
.L_x_130:
[----:B------:R-:W-:Y:S02]  /*8610*/  ISETP.NE.AND P0, PT, R82, RZ, PT ;  /* 0x000000ff5200720c */ /* 0x000fe40003f05270 */
[----:B------:R-:W-:Y:S11]  /*8620*/  IADD3 R80, PT, PT, R80, 0x1, RZ ;  /* 0x0000000150507810 */ /* 0x000ff60007ffe0ff */
[----:B------:R2:W1:Y:S04]  /*8630*/  @P0 LDS.128 R44, [R4] ;  /* 0x00000000042c0984 */ /* 0x0004680000000c00 */
[----:B------:R2:W1:Y:S04]  /*8640*/  @P0 LDS.128 R40, [R3+0x10] ;  /* 0x0000100003280984 */ /* 0x0004680000000c00 */
[----:B------:R2:W1:Y:S04]  /*8650*/  @P0 LDS.128 R32, [R2+0x20] ;  /* 0x0000200002200984 */ /* 0x0004680000000c00 */
[----:B------:R2:W1:Y:S02]  /*8660*/  @P0 LDS.128 R36, [R0+0x30] ;  /* 0x0000300000240984 */ /* 0x0004640000000c00 */
.L_x_129:
[----:B------:R-:W-:Y:S05]  /*8670*/  BSYNC B1 ;  /* 0x0000000000017941 */ /* 0x000fea0003800000 */
.L_x_128:
[----:B--2---:R-:W-:Y:S05]  /*8680*/  VIADD R0, R25, 0x20 ;  /* 0x0000002019007836 */ /* 0x004fea0000000000 */
[----:B------:R-:W-:Y:S04]  /*8690*/  SHF.R.U32.HI R0, RZ, 0x15, R0 ;  /* 0x00000015ff007819 */ /* 0x000fe80000011600 */
[----:B------:R-:W-:Y:S11]  /*86a0*/  LOP3.LUT P0, RZ, R0, 0x3, R59, 0x48, !PT ;  /* 0x0000000300ff7812 */ /* 0x000ff6000780483b */
[----:B------:R-:W-:Y:S02]  /*86b0*/  @!UPT UIADD3 URZ, UPT, UPT, URZ, URZ, URZ ;  /* 0x000000fffffff290 */ /* 0x000fe4000fffe0ff */
[----:B------:R-:W-:Y:S05]  /*86c0*/  @!P0 BRA `(.L_x_133) ;  /* 0x0000000000408947 */ /* 0x000fea0003800000 */
[----:B------:R-:W1:Y:S01]  /*86d0*/  LDCU.64 UR8, c[0x4][0x70] ;  /* 0x01000e00ff0877ac */ /* 0x000e620008000a00 */
[----:B------:R-:W-:Y:S01]  /*86e0*/  MOV R3, 0x0 ;  /* 0x0000000000037802 */ /* 0x000fe20000000f00 */
[----:B------:R-:W-:Y:S02]  /*86f0*/  HFMA2 R12, -RZ, RZ, 0, 5.9604644775390625e-08 ;  /* 0x00000001ff0c7431 */ /* 0x000fe400000001ff */
[----:B----4-:R-:W-:Y:S02]  /*8700*/  IMAD.MOV.U32 R8, RZ, RZ, 0x192 ;  /* 0x00000192ff087424 */ /* 0x010fe400078e00ff */
[----:B------:R-:W-:Y:S01]  /*8710*/  IMAD.MOV.U32 R13, RZ, RZ, RZ ;  /* 0x000000ffff0d7224 */ /* 0x000fe200078e00ff */
[----:B------:R-:W2:Y:S01]  /*8720*/  LDCU.64 UR6, c[0x4][0x78] ;  /* 0x01000f00ff0677ac */ /* 0x000ea20008000a00 */
[----:B------:R-:W4:Y:S01]  /*8730*/  LDC.64 R2, c[0x4][R3] ;  /* 0x0100000003027b82 */ /* 0x000f220000000a00 */
        /* <DEDUP_REMOVED lines=9> */
.L_x_133:
[----:B-1----:R-:W-:Y:S01]  /*87d0*/  LOP3.LUT R3, R44, 0xffffe000, RZ, 0xc0, !PT ;  /* 0xffffe0002c037812 */ /* 0x002fe200078ec0ff */
[----:B------:R-:W-:Y:S05]  /*87e0*/  WARPSYNC.ALL ;  /* 0x0000000000007948 */ /* 0x000fea0003800000 */
[----:B------:R-:W-:Y:S01]  /*87f0*/  R2UR UR4, R25 ;  /* 0x00000000190472ca */ /* 0x000fe200000e0000 */
[----:B------:R-:W-:Y:S01]  /*8800*/  BSSY.RECONVERGENT B0, `(.L_x_134) ;  /* 0x000005f000007945 */ /* 0x000fe20003800200 */
[----:B------:R-:W-:Y:S02]  /*8810*/  LOP3.LUT R20, R40, 0xffffe000, RZ, 0xc0, !PT ;  /* 0xffffe00028147812 */ /* 0x000fe400078ec0ff */
[----:B------:R-:W-:Y:S02]  /*8820*/  LOP3.LUT R21, R41, 0xffffe000, RZ, 0xc0, !PT ;  /* 0xffffe00029157812 */ /* 0x000fe400078ec0ff */
[----:B------:R-:W-:Y:S02]  /*8830*/  LOP3.LUT R26, R42, 0xffffe000, RZ, 0xc0, !PT ;  /* 0xffffe0002a1a7812 */ /* 0x000fe400078ec0ff */
[----:B------:R-:W-:Y:S02]  /*8840*/  ISETP.NE.AND P6, PT, R77, RZ, PT ;  /* 0x000000ff4d00720c */ /* 0x000fe40003fc5270 */
[----:B------:R-:W-:Y:S03]  /*8850*/  ISETP.NE.AND P0, PT, R57, RZ, PT ;  /* 0x000000ff3900720c */ /* 0x000fe60003f05270 */
[----:B----4-:R-:W1:Y:S02]  /*8860*/  LDTM.x16 R4, tmem[UR4+0x20] ;  /* 0x00002004000479ee */ /* 0x010e640008240000 */
[C---:B-1----:R-:W-:Y:S01]  /*8870*/  FMUL R0, R24.reuse, R4 ;  /* 0x0000000418007220 */ /* 0x042fe20000400000 */
        /* <DEDUP_REMOVED lines=13> */
[C---:B------:R-:W-:Y:S01]  /*8950*/  FFMA R31, R27.reuse, R4, R2 ;  /* 0x000000041b1f7223 */ /* 0x040fe20000000002 */
[C---:B------:R-:W-:Y:S01]  /*8960*/  FMUL R2, R24.reuse, R9 ;  /* 0x0000000918027220 */ /* 0x040fe20000400000 */
[C---:B------:R-:W-:Y:S01]  /*8970*/  FMUL R9, R24.reuse, R16 ;  /* 0x0000001018097220 */ /* 0x040fe20000400000 */
[----:B------:R-:W-:Y:S01]  /*8980*/  F2FP.TF32.F32.PACK_B R30, R30 ;  /* 0x0000001eff1e723e */ /* 0x000fe200024050ff */
[----:B------:R-:W-:Y:S01]  /*8990*/  FFMA R16, R27, R20, R0 ;  /* 0x000000141b107223 */ /* 0x000fe20000000000 */
[----:B------:R-:W-:Y:S01]  /*89a0*/  LOP3.LUT R0, R43, 0xffffe000, RZ, 0xc0, !PT ;  /* 0xffffe0002b007812 */ /* 0x000fe200078ec0ff */
[C---:B------:R-:W-:Y:S01]  /*89b0*/  FMUL R3, R24.reuse, R10 ;  /* 0x0000000a18037220 */ /* 0x040fe20000400000 */
[----:B------:R-:W-:Y:S01]  /*89c0*/  F2FP.TF32.F32.PACK_B R31, R31 ;  /* 0x0000001fff1f723e */ /* 0x000fe200024050ff */
[C---:B------:R-:W-:Y:S01]  /*89d0*/  FMUL R4, R24.reuse, R11 ;  /* 0x0000000b18047220 */ /* 0x040fe20000400000 */
[----:B------:R-:W-:Y:S01]  /*89e0*/  F2FP.TF32.F32.PACK_B R16, R16 ;  /* 0x00000010ff10723e */ /* 0x000fe200024050ff */
[----:B------:R-:W-:Y:S01]  /*89f0*/  FMUL R10, R24, R17 ;  /* 0x00000011180a7220 */ /* 0x000fe20000400000 */
[C---:B------:R-:W-:Y:S01]  /*8a00*/  FFMA R17, R27.reuse, R21, R2 ;  /* 0x000000151b117223 */ /* 0x040fe20000000002 */
[----:B------:R-:W-:Y:S01]  /*8a10*/  LOP3.LUT R2, R32, 0xffffe000, RZ, 0xc0, !PT ;  /* 0xffffe00020027812 */ /* 0x000fe200078ec0ff */
[----:B------:R1:W-:Y:S01]  /*8a20*/  STS.128 [R55+0x4000], R28 ;  /* 0x0040001c37007388 */ /* 0x0003e20000000c00 */
[C---:B------:R-:W-:Y:S01]  /*8a30*/  FMUL R11, R24.reuse, R18 ;  /* 0x00000012180b7220 */ /* 0x040fe20000400000 */
[----:B------:R-:W-:Y:S01]  /*8a40*/  FFMA R18, R27, R26, R3 ;  /* 0x0000001a1b127223 */ /* 0x000fe20000000003 */
[----:B------:R-:W-:Y:S01]  /*8a50*/  LOP3.LUT R3, R33, 0xffffe000, RZ, 0xc0, !PT ;  /* 0xffffe00021037812 */ /* 0x000fe200078ec0ff */
[C---:B------:R-:W-:Y:S01]  /*8a60*/  FMUL R12, R24.reuse, R19 ;  /* 0x00000013180c7220 */ /* 0x040fe20000400000 */
[----:B------:R-:W-:Y:S01]  /*8a70*/  F2FP.TF32.F32.PACK_B R17, R17 ;  /* 0x00000011ff11723e */ /* 0x000fe200024050ff */
[----:B------:R-:W-:Y:S01]  /*8a80*/  FFMA R19, R27, R0, R4 ;  /* 0x000000001b137223 */ /* 0x000fe20000000004 */
[----:B------:R-:W-:Y:S01]  /*8a90*/  F2FP.TF32.F32.PACK_B R18, R18 ;  /* 0x00000012ff12723e */ /* 0x000fe200024050ff */
[----:B------:R-:W-:Y:S01]  /*8aa0*/  FMUL R6, R24, R13 ;  /* 0x0000000d18067220 */ /* 0x000fe20000400000 */
[----:B------:R-:W-:Y:S01]  /*8ab0*/  LOP3.LUT R13, R34, 0xffffe000, RZ, 0xc0, !PT ;  /* 0xffffe000220d7812 */ /* 0x000fe200078ec0ff */
[C---:B------:R-:W-:Y:S01]  /*8ac0*/  FMUL R7, R24.reuse, R14 ;  /* 0x0000000e18077220 */ /* 0x040fe20000400000 */
[----:B------:R-:W-:Y:S01]  /*8ad0*/  LOP3.LUT R14, R35, 0xffffe000, RZ, 0xc0, !PT ;  /* 0xffffe000230e7812 */ /* 0x000fe200078ec0ff */
[----:B------:R-:W-:Y:S01]  /*8ae0*/  FMUL R8, R24, R15 ;  /* 0x0000000f18087220 */ /* 0x000fe20000400000 */
[----:B------:R-:W-:Y:S01]  /*8af0*/  F2FP.TF32.F32.PACK_B R19, R19 ;  /* 0x00000013ff13723e */ /* 0x000fe200024050ff */
[C---:B------:R-:W-:Y:S01]  /*8b00*/  FFMA R4, R27.reuse, R2, R5 ;  /* 0x000000021b047223 */ /* 0x040fe20000000005 */
[C---:B------:R-:W-:Y:S01]  /*8b10*/  FFMA R5, R27.reuse, R3, R6 ;  /* 0x000000031b057223 */ /* 0x040fe20000000006 */
[C---:B------:R-:W-:Y:S01]  /*8b20*/  FFMA R6, R27.reuse, R13, R7 ;  /* 0x0000000d1b067223 */ /* 0x040fe20000000007 */
[----:B------:R-:W-:Y:S01]  /*8b30*/  FFMA R7, R27, R14, R8 ;  /* 0x0000000e1b077223 */ /* 0x000fe20000000008 */
[----:B------:R1:W-:Y:S01]  /*8b40*/  STS.128 [R70+0x4010], R16 ;  /* 0x0040101046007388 */ /* 0x0003e20000000c00 */
[----:B------:R-:W-:Y:S01]  /*8b50*/  LOP3.LUT R0, R36, 0xffffe000, RZ, 0xc0, !PT ;  /* 0xffffe00024007812 */ /* 0x000fe200078ec0ff */
[----:B------:R-:W-:Y:S01]  /*8b60*/  IMAD.U32 R14, RZ, RZ, UR42 ;  /* 0x0000002aff0e7e24 */ /* 0x000fe2000f8e00ff */
[----:B------:R-:W-:Y:S02]  /*8b70*/  LOP3.LUT R2, R37, 0xffffe000, RZ, 0xc0, !PT ;  /* 0xffffe00025027812 */ /* 0x000fe400078ec0ff */
        /* <DEDUP_REMOVED lines=14> */
[----:B------:R-:W-:Y:S02]  /*8c60*/  F2FP.TF32.F32.PACK_B R11, R11 ;  /* 0x0000000bff0b723e */ /* 0x000fe400024050ff */
[----:B------:R-:W-:Y:S02]  /*8c70*/  @P6 LEA R14, R14, UR49, 0x3 ;  /* 0x000000310e0e6c11 */ /* 0x000fe4000f8e18ff */
[----:B------:R-:W-:Y:S01]  /*8c80*/  LEA R0, R80, UR49, 0x3 ;  /* 0x0000003150007c11 */ /* 0x000fe2000f8e18ff */
[----:B------:R1:W-:Y:S01]  /*8c90*/  STS.128 [R78+0x4030], R8 ;  /* 0x004030084e007388 */ /* 0x0003e20000000c00 */
[----:B------:R-:W-:Y:S01]  /*8ca0*/  @P6 SHF.L.U32 R2, RZ, 0x1f, RZ ;  /* 0x0000001fff026819 */ /* 0x000fe200000006ff */
[----:B------:R-:W-:Y:S05]  /*8cb0*/  @P6 VIADD R14, R14, 0xa0 ;  /* 0x000000a00e0e6836 */ /* 0x000fea0000000000 */
[----:B------:R-:W-:Y:S01]  /*8cc0*/  @P6 PRMT R14, R83, 0x654, R14 ;  /* 0x00000654530e6816 */ /* 0x000fe2000000000e */
[----:B------:R-:W-:Y:S01]  /*8cd0*/  @!PT LDS RZ, [RZ] ;  /* 0x00000000fffff984 */ /* 0x000fe20000000800 */
[----:B------:R-:W-:Y:S01]  /*8ce0*/  @!PT LDS RZ, [RZ] ;  /* 0x00000000fffff984 */ /* 0x000fe20000000800 */
[----:B------:R-:W-:Y:S01]  /*8cf0*/  @!PT LDS RZ, [RZ] ;  /* 0x00000000fffff984 */ /* 0x000fe20000000800 */
[----:B------:R-:W-:Y:S01]  /*8d00*/  @!PT LDS RZ, [RZ] ;  /* 0x00000000fffff984 */ /* 0x000fe20000000800 */
[----:B------:R2:W-:Y:S06]  /*8d10*/  MEMBAR.ALL.CTA ;  /* 0x0000000000007992 */ /* 0x0005ec0000008000 */
[----:B--2---:R-:W2:Y:S02]  /*8d20*/  FENCE.VIEW.ASYNC.S ;  /* 0x00000000000073c6 */ /* 0x004ea40000000000 */
[----:B--2---:R-:W-:Y:S06]  /*8d30*/  BAR.SYNC.DEFER_BLOCKING 0x1, 0x80 ;  /* 0x0042000000007b1d */ /* 0x004fec0000010000 */
        /* <DEDUP_REMOVED lines=10> */
[----:B--2---:R-:W-:Y:S04]  /*8de0*/  DEPBAR.LE SB0, 0x1 ;  /* 0x000080400000791a */ /* 0x004fe80000000000 */
.L_x_135:
[----:B------:R-:W-:Y:S05]  /*8df0*/  BSYNC.RECONVERGENT B0 ;  /* 0x0000000000007941 */ /* 0x000fea0003800200 */
.L_x_134:
[----:B------:R-:W-:Y:S01]  /*8e00*/  BAR.SYNC.DEFER_BLOCKING 0x1, 0x80 ;  /* 0x0042000000007b1d */ /* 0x000fe20000010000 */
[----:B------:R-:W-:Y:S01]  /*8e10*/  UIADD3 UR4, UPT, UPT, UR42, 0x1, URZ ;  /* 0x000000012a047890 */ /* 0x000fe2000fffe0ff */
[----:B------:R-:W-:Y:S03]  /*8e20*/  MOV R84, RZ ;  /* 0x000000ff00547202 */ /* 0x000fe60000000f00 */
[----:B------:R-:W-:Y:S04]  /*8e30*/  UISETP.NE.AND UP0, UPT, UR4, 0x4, UPT ;  /* 0x000000040400788c */ /* 0x000fe8000bf05270 */
[----:B------:R-:W-:Y:S01]  /*8e40*/  USEL UR40, UR4, URZ, UP0 ;  /* 0x000000ff04287287 */ /* 0x000fe20008000000 */
[----:B------:R2:W-:Y:S01]  /*8e50*/  @P6 SYNCS.ARRIVE.TRANS64.RED.A1T0 RZ, [R14+URZ], RZ ;  /* 0x000000ff0eff69a7 */ /* 0x0005e200081004ff */
[----:B------:R-:W-:Y:S01]  /*8e60*/  BSSY B1, `(.L_x_136) ;  /* 0x000001b000017945 */ /* 0x000fe20003800000 */
[----:B------:R-:W4:Y:S02]  /*8e70*/  @P6 SYNCS.PHASECHK.TRANS64.TRYWAIT P0, [R0+URZ+0x80], R2 ;  /* 0x00008002000065a7 */ /* 0x000f2400080011ff */
[----:B----4-:R-:W-:Y:S01]  /*8e80*/  @P6 SEL R81, RZ, 0x1, !P0 ;  /* 0x00000001ff516807 */ /* 0x010fe20004000000 */
[----:B--2---:R-:W-:Y:S06]  /*8e90*/  @!P6 BRA `(.L_x_137) ;  /* 0x00000000005ce947 */ /* 0x004fec0003800000 */
[----:B------:R-:W-:Y:S01]  /*8ea0*/  ISETP.NE.AND P0, PT, R81, RZ, PT ;  /* 0x000000ff5100720c */ /* 0x000fe20003f05270 */
[----:B------:R-:W-:Y:S01]  /*8eb0*/  BSSY B0, `(.L_x_138) ;  /* 0x000000b000007945 */ /* 0x000fe20003800000 */
[----:B------:R-:W-:Y:S11]  /*8ec0*/  ISETP.NE.AND P1, PT, R82, RZ, PT ;  /* 0x000000ff5200720c */ /* 0x000ff60003f25270 */
[----:B------:R-:W-:Y:S02]  /*8ed0*/  @!UPT UIADD3 URZ, UPT, UPT, URZ, URZ, URZ ;  /* 0x000000fffffff290 */ /* 0x000fe4000fffe0ff */
[C---:B-1----:R-:W-:Y:S01]  /*8ee0*/  @P1 IMAD R5, R80.reuse, 0x2000, R55 ;  /* 0x0000200050051824 */ /* 0x042fe200078e0237 */
[C---:B------:R-:W-:Y:S01]  /*8ef0*/  @P1 LEA R3, R80.reuse, R69, 0xd ;  /* 0x0000004550031211 */ /* 0x040fe200078e68ff */
[C---:B------:R-:W-:Y:S02]  /*8f00*/  @P1 IMAD R4, R80.reuse, 0x2000, R70 ;  /* 0x0000200050041824 */ /* 0x040fe400078e0246 */
[----:B------:R-:W-:Y:S01]  /*8f10*/  @P1 IMAD R2, R80, 0x2000, R78 ;  /* 0x0000200050021824 */ /* 0x000fe200078e024e */
[----:B------:R-:W-:Y:S06]  /*8f20*/  @P0 BRA `(.L_x_139) ;  /* 0x00000000000c0947 */ /* 0x000fec0003800000 */
[----:B------:R-:W-:Y:S04]  /*8f30*/  SHF.L.U32 R6, RZ, 0x1f, RZ ;  /* 0x0000001fff067819 */ /* 0x000fe800000006ff */
[----:B------:R-:W1:Y:S02]  /*8f40*/  SYNCS.PHASECHK.TRANS64.TRYWAIT P0, [R0+URZ+0x80], R6 ;  /* 0x00008006000075a7 */ /* 0x000e6400080011ff */
[----:B-1----:R-:W-:Y:S05]  /*8f50*/  @!P0 BRA `(.L_x_140) ;  /* 0x0000004000048947 */ /* 0x002fea0003800000 */
.L_x_139:
[----:B------:R-:W-:Y:S05]  /*8f60*/  BSYNC B0 ;  /* 0x0000000000007941 */ /* 0x000fea0003800000 */
.L_x_138:
[----:B------:R-:W-:Y:S01]  /*8f70*/  ISETP.NE.AND P0, PT, R82, RZ, PT ;  /* 0x000000ff5200720c */ /* 0x000fe20003f05270 */
[----:B------:R-:W-:Y:S11]  /*8f80*/  VIADD R80, R80, 0x1 ;  /* 0x0000000150507836 */ /* 0x000ff60000000000 */
[----:B------:R-:W-:Y:S01]  /*8f90*/  @!UPT UIADD3 URZ, UPT, UPT, URZ, URZ, URZ ;  /* 0x000000fffffff290 */ /* 0x000fe2000fffe0ff */
[----:B------:R2:W4:Y:S04]  /*8fa0*/  @P0 LDS.128 R44, [R5] ;  /* 0x00000000052c0984 */ /* 0x0005280000000c00 */
[----:B------:R2:W1:Y:S04]  /*8fb0*/  @P0 LDS.128 R40, [R4+0x10] ;  /* 0x0000100004280984 */ /* 0x0004680000000c00 */
[----:B------:R2:W1:Y:S04]  /*8fc0*/  @P0 LDS.128 R32, [R3+0x20] ;  /* 0x0000200003200984 */ /* 0x0004680000000c00 */
[----:B------:R2:W1:Y:S01]  /*8fd0*/  @P0 LDS.128 R36, [R2+0x30] ;  /* 0x0000300002240984 */ /* 0x0004620000000c00 */
[C---:B------:R-:W-:Y:S04]  /*8fe0*/  ISETP.NE.AND P0, PT, R80.reuse, 0x4, PT ;  /* 0x000000045000780c */ /* 0x040fe80003f05270 */
[----:B------:R-:W-:Y:S02]  /*8ff0*/  SEL R80, R80, RZ, P0 ;  /* 0x000000ff50507207 */ /* 0x000fe40000000000 */
[----:B------:R-:W-:Y:S02]  /*9000*/  SEL R84, RZ, 0x1, P0 ;  /* 0x00000001ff547807 */ /* 0x000fe40000000000 */
.L_x_137:
[----:B------:R-:W-:Y:S05]  /*9010*/  BSYNC B1 ;  /* 0x0000000000017941 */ /* 0x000fea0003800000 */
.L_x_136:
        /* <DEDUP_REMOVED lines=21> */
.L_x_141:
[----:B--2-4-:R-:W-:Y:S01]  /*9170*/  LOP3.LUT R3, R44, 0xffffe000, RZ, 0xc0, !PT ;  /* 0xffffe0002c037812 */ /* 0x014fe200078ec0ff */
        /* <DEDUP_REMOVED lines=8> */
[----:B------:R-:W1:Y:S02]  /*9200*/  LDTM.x16 R4, tmem[UR4+0x30] ;  /* 0x00003004000479ee */ /* 0x000e640008240000 */
        /* <DEDUP_REMOVED lines=27> */
[----:B------:R-:W-:Y:S01]  /*93c0*/  STS.128 [R55+0x6000], R28 ;  /* 0x0060001c37007388 */ /* 0x000fe20000000c00 */
        /* <DEDUP_REMOVED lines=17> */
[----:B------:R-:W-:Y:S01]  /*94e0*/  STS.128 [R70+0x6010], R16 ;  /* 0x0060101046007388 */ /* 0x000fe20000000c00 */
        /* <DEDUP_REMOVED lines=19> */
[----:B------:R-:W-:Y:S01]  /*9620*/  @P6 SHF.L.U32 R0, R84, 0x1f, RZ ;  /* 0x0000001f54006819 */ /* 0x000fe200000006ff */
[----:B------:R2:W-:Y:S02]  /*9630*/  STS.128 [R78+0x6030], R8 ;  /* 0x006030084e007388 */ /* 0x0005e40000000c00 */
[----:B------:R-:W-:Y:S05]  /*9640*/  @P6 VIADD R14, R14, 0xa0 ;  /* 0x000000a00e0e6836 */ /* 0x000fea0000000000 */
[----:B------:R-:W-:Y:S01]  /*9650*/  @P6 PRMT R14, R83, 0x654, R14 ;  /* 0x00000654530e6816 */ /* 0x000fe2000000000e */
[----:B------:R-:W-:Y:S01]  /*9660*/  @!PT LDS RZ, [RZ] ;  /* 0x00000000fffff984 */ /* 0x000fe20000000800 */
[----:B------:R-:W-:Y:S01]  /*9670*/  @!PT LDS RZ, [RZ] ;  /* 0x00000000fffff984 */ /* 0x000fe20000000800 */
[----:B------:R-:W-:Y:S01]  /*9680*/  @!PT LDS RZ, [RZ] ;  /* 0x00000000fffff984 */ /* 0x000fe20000000800 */
[----:B------:R-:W-:Y:S01]  /*9690*/  @!PT LDS RZ, [RZ] ;  /* 0x00000000fffff984 */ /* 0x000fe20000000800 */
[----:B------:R4:W-:Y:S06]  /*96a0*/  MEMBAR.ALL.CTA ;  /* 0x0000000000007992 */ /* 0x0009ec0000008000 */
[----:B----4-:R-:W4:Y:S01]  /*96b0*/  FENCE.VIEW.ASYNC.S ;  /* 0x00000000000073c6 */ /* 0x010f220000000000 */
[----:B-1----:R-:W-:Y:S01]  /*96c0*/  LEA R6, R80, UR49, 0x3 ;  /* 0x0000003150067c11 */ /* 0x002fe2000f8e18ff */
[----:B----4-:R-:W-:Y:S06]  /*96d0*/  BAR.SYNC.DEFER_BLOCKING 0x1, 0x80 ;  /* 0x0042000000007b1d */ /* 0x010fec0000010000 */
        /* <DEDUP_REMOVED lines=11> */
.L_x_143:
[----:B------:R-:W-:Y:S05]  /*9790*/  BSYNC.RECONVERGENT B0 ;  /* 0x0000000000007941 */ /* 0x000fea0003800200 */
.L_x_142:
[----:B------:R-:W-:Y:S01]  /*97a0*/  BAR.SYNC.DEFER_BLOCKING 0x1, 0x80 ;  /* 0x0042000000007b1d */ /* 0x000fe20000010000 */
[----:B------:R-:W-:Y:S04]  /*97b0*/  UIADD3 UR4, UPT, UPT, UR40, 0x1, URZ ;  /* 0x0000000128047890 */ /* 0x000fe8000fffe0ff */
[----:B------:R-:W-:Y:S04]  /*97c0*/  UISETP.NE.AND UP0, UPT, UR4, 0x4, UPT ;  /* 0x000000040400788c */ /* 0x000fe8000bf05270 */
[----:B------:R-:W-:Y:S01]  /*97d0*/  USEL UR43, UR4, URZ, UP0 ;  /* 0x000000ff042b7287 */ /* 0x000fe20008000000 */
[----:B------:R1:W-:Y:S01]  /*97e0*/  @P6 SYNCS.ARRIVE.TRANS64.RED.A1T0 RZ, [R14+URZ], RZ ;  /* 0x000000ff0eff69a7 */ /* 0x0003e200081004ff */
[----:B------:R-:W-:Y:S01]  /*97f0*/  BSSY B1, `(.L_x_144) ;  /* 0x000001c000017945 */ /* 0x000fe20003800000 */
[----:B------:R-:W4:Y:S02]  /*9800*/  @P6 SYNCS.PHASECHK.TRANS64.TRYWAIT P0, [R6+URZ+0x80], R0 ;  /* 0x00008000060065a7 */ /* 0x000f2400080011ff */
[----:B----4-:R-:W-:Y:S01]  /*9810*/  @P6 SEL R81, RZ, 0x1, !P0 ;  /* 0x00000001ff516807 */ /* 0x010fe20004000000 */
        /* <DEDUP_REMOVED lines=10> */
[----:B------:R-:W-:Y:S04]  /*98c0*/  SHF.L.U32 R5, R84, 0x1f, RZ ;  /* 0x0000001f54057819 */ /* 0x000fe800000006ff */
[----:B------:R-:W1:Y:S02]  /*98d0*/  SYNCS.PHASECHK.TRANS64.TRYWAIT P0, [R6+URZ+0x80], R5 ;  /* 0x00008005060075a7 */ /* 0x000e6400080011ff */
[----:B-1----:R-:W-:Y:S05]  /*98e0*/  @!P0 BRA `(.L_x_148) ;  /* 0x0000003400b48947 */ /* 0x002fea0003800000 */
.L_x_147:
[----:B------:R-:W-:Y:S05]  /*98f0*/  BSYNC B0 ;  /* 0x0000000000007941 */ /* 0x000fea0003800000 */
.L_x_146:
[----:B------:R-:W-:Y:S01]  /*9900*/  ISETP.NE.AND P0, PT, R82, RZ, PT ;  /* 0x000000ff5200720c */ /* 0x000fe20003f05270 */
[----:B------:R-:W-:Y:S11]  /*9910*/  VIADD R80, R80, 0x1 ;  /* 0x0000000150507836 */ /* 0x000ff60000000000 */
[----:B------:R-:W-:Y:S01]  /*9920*/  @!UPT UIADD3 URZ, UPT, UPT, URZ, URZ, URZ ;  /* 0x000000fffffff290 */ /* 0x000fe2000fffe0ff */
[----:B------:R-:W4:Y:S04]  /*9930*/  @P0 LDS.128 R44, [R4] ;  /* 0x00000000042c0984 */ /* 0x000f280000000c00 */
[----:B------:R-:W1:Y:S04]  /*9940*/  @P0 LDS.128 R40, [R3+0x10] ;  /* 0x0000100003280984 */ /* 0x000e680000000c00 */
[----:B------:R-:W1:Y:S04]  /*9950*/  @P0 LDS.128 R32, [R2+0x20] ;  /* 0x0000200002200984 */ /* 0x000e680000000c00 */
[----:B------:R5:W1:Y:S01]  /*9960*/  @P0 LDS.128 R36, [R0+0x30] ;  /* 0x0000300000240984 */ /* 0x000a620000000c00 */
[C---:B------:R-:W-:Y:S04]  /*9970*/  ISETP.NE.AND P0, PT, R80.reuse, 0x4, PT ;  /* 0x000000045000780c */ /* 0x040fe80003f05270 */
[----:B------:R-:W-:Y:S02]  /*9980*/  SEL R80, R80, RZ, P0 ;  /* 0x000000ff50507207 */ /* 0x000fe40000000000 */
[----:B-----5:R-:W-:Y:S04]  /*9990*/  SEL R0, RZ, 0x1, P0 ;  /* 0x00000001ff007807 */ /* 0x020fe80000000000 */
[----:B------:R-:W-:Y:S02]  /*99a0*/  LOP3.LUT R84, R84, R0, RZ, 0x3c, !PT ;  /* 0x0000000054547212 */ /* 0x000fe400078e3cff */
.L_x_145:
[----:B------:R-:W-:Y:S05]  /*99b0*/  BSYNC B1 ;  /* 0x0000000000017941 */ /* 0x000fea0003800000 */
.L_x_144:
[----:B------:R-:W-:Y:S05]  /*99c0*/  VIADD R0, R25, 0x40 ;  /* 0x0000004019007836 */ /* 0x000fea0000000000 */
[----:B------:R-:W-:Y:S04]  /*99d0*/  SHF.R.U32.HI R0, RZ, 0x15, R0 ;  /* 0x00000015ff007819 */ /* 0x000fe80000011600 */
[----:B------:R-:W-:Y:S11]  /*99e0*/  LOP3.LUT P0, RZ, R0, 0x3, R59, 0x48, !PT ;  /* 0x0000000300ff7812 */ /* 0x000ff6000780483b */
[----:B------:R-:W-:Y:S02]  /*99f0*/  @!UPT UIADD3 URZ, UPT, UPT, URZ, URZ, URZ ;  /* 0x000000fffffff290 */ /* 0x000fe4000fffe0ff */
[----:B------:R-:W-:Y:S05]  /*9a00*/  @!P0 BRA `(.L_x_149) ;  /* 0x0000000000408947 */ /* 0x000fea0003800000 */
[----:B------:R-:W1:Y:S01]  /*9a10*/  LDCU.64 UR8, c[0x4][0x70] ;  /* 0x01000e00ff0877ac */ /* 0x000e620008000a00 */
[----:B------:R-:W-:Y:S01]  /*9a20*/  MOV R3, 0x0 ;  /* 0x0000000000037802 */ /* 0x000fe20000000f00 */
[----:B------:R-:W-:Y:S02]  /*9a30*/  HFMA2 R12, -RZ, RZ, 0, 5.9604644775390625e-08 ;  /* 0x00000001ff0c7431 */ /* 0x000fe400000001ff */
[----:B--2---:R-:W-:Y:S02]  /*9a40*/  IMAD.MOV.U32 R8, RZ, RZ, 0x192 ;  /* 0x00000192ff087424 */ /* 0x004fe400078e00ff */
        /* <DEDUP_REMOVED lines=12> */
.L_x_149:
[----:B----4-:R-:W-:Y:S01]  /*9b10*/  LOP3.LUT R3, R44, 0xffffe000, RZ, 0xc0, !PT ;  /* 0xffffe0002c037812 */ /* 0x010fe200078ec0ff */
[----:B------:R-:W-:Y:S05]  /*9b20*/  WARPSYNC.ALL ;  /* 0x0000000000007948 */ /* 0x000fea0003800000 */
[----:B------:R-:W-:Y:S01]  /*9b30*/  R2UR UR4, R25 ;  /* 0x00000000190472ca */ /* 0x000fe200000e0000 */
[----:B------:R-:W-:Y:S01]  /*9b40*/  BSSY.RECONVERGENT B0, `(.L_x_150) ;  /* 0x0000062000007945 */ /* 0x000fe20003800200 */
[----:B-1----:R-:W-:Y:S02]  /*9b50*/  LOP3.LUT R20, R40, 0xffffe000, RZ, 0xc0, !PT ;  /* 0xffffe00028147812 */ /* 0x002fe400078ec0ff */
[----:B------:R-:W-:Y:S02]  /*9b60*/  LOP3.LUT R21, R41, 0xffffe000, RZ, 0xc0, !PT ;  /* 0xffffe00029157812 */ /* 0x000fe400078ec0ff */
[----:B------:R-:W-:Y:S02]  /*9b70*/  LOP3.LUT R26, R42, 0xffffe000, RZ, 0xc0, !PT ;  /* 0xffffe0002a1a7812 */ /* 0x000fe400078ec0ff */
[----:B------:R-:W-:Y:S02]  /*9b80*/  ISETP.NE.AND P6, PT, R77, RZ, PT ;  /* 0x000000ff4d00720c */ /* 0x000fe40003fc5270 */
[----:B------:R-:W-:Y:S03]  /*9b90*/  ISETP.NE.AND P0, PT, R57, RZ, PT ;  /* 0x000000ff3900720c */ /* 0x000fe60003f05270 */
[----:B--2---:R-:W1:Y:S02]  /*9ba0*/  LDTM.x16 R4, tmem[UR4+0x40] ;  /* 0x00004004000479ee */ /* 0x004e640008240000 */
        /* <DEDUP_REMOVED lines=27> */
[----:B------:R-:W-:Y:S01]  /*9d60*/  STS.128 [R55], R28 ;  /* 0x0000001c37007388 */ /* 0x000fe20000000c00 */
        /* <DEDUP_REMOVED lines=50> */
[----:B------:R-:W-:Y:S01]  /*a090*/  UIADD3 UR4, UPT, UPT, UR49, 0x200, URZ ;  /* 0x0000020031047890 */ /* 0x000fe2000fffe0ff */
[----:B------:R-:W-:Y:S01]  /*a0a0*/  R2UR UR10, R74 ;  /* 0x000000004a0a72ca */ /* 0x000fe200000e0000 */
[----:B------:R-:W-:Y:S01]  /*a0b0*/  UIADD3 UR9, UPT, UPT, UR41, 0x40, URZ ;  /* 0x0000004029097890 */ /* 0x000fe2000fffe0ff */
        /* <DEDUP_REMOVED lines=9> */
[----:B-1----:R-:W-:Y:S04]  /*a150*/  DEPBAR.LE SB0, 0x1 ;  /* 0x000080400000791a */ /* 0x002fe80000000000 */
.L_x_151:
[----:B------:R-:W-:Y:S05]  /*a160*/  BSYNC.RECONVERGENT B0 ;  /* 0x0000000000007941 */ /* 0x000fea0003800200 */
.L_x_150:
        /* <DEDUP_REMOVED lines=21> */
.L_x_155:
[----:B------:R-:W-:Y:S05]  /*a2c0*/  BSYNC B0 ;  /* 0x0000000000007941 */ /* 0x000fea0003800000 */
.L_x_154:
        /* <DEDUP_REMOVED lines=11> */
.L_x_153:
[----:B------:R-:W-:Y:S05]  /*a380*/  BSYNC B1 ;  /* 0x0000000000017941 */ /* 0x000fea0003800000 */
.L_x_152:
        /* <DEDUP_REMOVED lines=21> */
.L_x_157:
        /* <DEDUP_REMOVED lines=98> */
.L_x_159:
[----:B------:R-:W-:Y:S05]  /*ab00*/  BSYNC.RECONVERGENT B0 ;  /* 0x0000000000007941 */ /* 0x000fea0003800200 */
.L_x_158:
        /* <DEDUP_REMOVED lines=21> */
.L_x_163:
[----:B------:R-:W-:Y:S05]  /*ac60*/  BSYNC B0 ;  /* 0x0000000000007941 */ /* 0x000fea0003800000 */
.L_x_162:
        /* <DEDUP_REMOVED lines=11> */
.L_x_161:
[----:B------:R-:W-:Y:S05]  /*ad20*/  BSYNC B1 ;  /* 0x0000000000017941 */ /* 0x000fea0003800000 */
.L_x_160:
        /* <DEDUP_REMOVED lines=21> */
.L_x_165:
        /* <DEDUP_REMOVED lines=77> */
[----:B------:R-:W-:Y:S01]  /*b350*/  @P6 SHF.L.U32 R2, R84, 0x1f, RZ ;  /* 0x0000001f54026819 */ /* 0x000fe200000006ff */
        /* <DEDUP_REMOVED lines=20> */
.L_x_167:
[----:B------:R-:W-:Y:S05]  /*b4a0*/  BSYNC.RECONVERGENT B0 ;  /* 0x0000000000007941 */ /* 0x000fea0003800200 */
.L_x_166:
        /* <DEDUP_REMOVED lines=18> */
[----:B------:R-:W-:Y:S04]  /*b5d0*/  SHF.L.U32 R84, R84, 0x1f, RZ ;  /* 0x0000001f54547819 */ /* 0x000fe800000006ff */
[----:B------:R-:W1:Y:S02]  /*b5e0*/  SYNCS.PHASECHK.TRANS64.TRYWAIT P0, [R0+URZ+0x80], R84 ;  /* 0x00008054000075a7 */ /* 0x000e6400080011ff */
[----:B-1----:R-:W-:Y:S05]  /*b5f0*/  @!P0 BRA `(.L_x_172) ;  /* 0x0000001800ac8947 */ /* 0x002fea0003800000 */
.L_x_171:
[----:B------:R-:W-:Y:S05]  /*b600*/  BSYNC B0 ;  /* 0x0000000000007941 */ /* 0x000fea0003800000 */
.L_x_170:
[----:B------:R-:W-:Y:S11]  /*b610*/  ISETP.NE.AND P0, PT, R82, RZ, PT ;  /* 0x000000ff5200720c */ /* 0x000ff60003f05270 */
[----:B------:R-:W-:Y:S02]  /*b620*/  @!UPT UIADD3 URZ, UPT, UPT, URZ, URZ, URZ ;  /* 0x000000fffffff290 */ /* 0x000fe4000fffe0ff */
[----:B------:R2:W4:Y:S04]  /*b630*/  @P0 LDS.128 R44, [R4] ;  /* 0x00000000042c0984 */ /* 0x0005280000000c00 */
[----:B------:R2:W1:Y:S04]  /*b640*/  @P0 LDS.128 R40, [R3+0x10] ;  /* 0x0000100003280984 */ /* 0x0004680000000c00 */
[----:B------:R2:W1:Y:S04]  /*b650*/  @P0 LDS.128 R32, [R2+0x20] ;  /* 0x0000200002200984 */ /* 0x0004680000000c00 */
[----:B------:R2:W1:Y:S02]  /*b660*/  @P0 LDS.128 R36, [R80+0x30] ;  /* 0x0000300050240984 */ /* 0x0004640000000c00 */
.L_x_169:
[----:B------:R-:W-:Y:S05]  /*b670*/  BSYNC B1 ;  /* 0x0000000000017941 */ /* 0x000fea0003800000 */
.L_x_168:
        /* <DEDUP_REMOVED lines=21> */
.L_x_173:
[----:B------:R-:W-:Y:S01]  /*b7d0*/  ISETP.NE.AND P0, PT, R57, RZ, PT ;  /* 0x000000ff3900720c */ /* 0x000fe20003f05270 */
[----:B------:R-:W-:Y:S05]  /*b7e0*/  WARPSYNC.ALL ;  /* 0x0000000000007948 */ /* 0x000fea0003800000 */
[----:B------:R-:W-:Y:S01]  /*b7f0*/  R2UR UR4, R25 ;  /* 0x00000000190472ca */ /* 0x000fe200000e0000 */
[----:B------:R-:W-:Y:S01]  /*b800*/  VIADD R79, R79, 0xf0 ;  /* 0x000000f04f4f7836 */ /* 0x000fe20000000000 */
[----:B----4-:R-:W-:Y:S01]  /*b810*/  LOP3.LUT R0, R44, 0xffffe000, RZ, 0xc0, !PT ;  /* 0xffffe0002c007812 */ /* 0x010fe200078ec0ff */
[----:B------:R-:W-:Y:S01]  /*b820*/  BSSY.RECONVERGENT B0, `(.L_x_174) ;  /* 0x000005a000007945 */ /* 0x000fe20003800200 */
[----:B--2---:R-:W-:Y:S02]  /*b830*/  LOP3.LUT R2, R45, 0xffffe000, RZ, 0xc0, !PT ;  /* 0xffffe0002d027812 */ /* 0x004fe400078ec0ff */
[----:B------:R-:W-:Y:S02]  /*b840*/  LOP3.LUT R3, R46, 0xffffe000, RZ, 0xc0, !PT ;  /* 0xffffe0002e037812 */ /* 0x000fe400078ec0ff */
[----:B------:R-:W-:Y:S02]  /*b850*/  LOP3.LUT R20, R47, 0xffffe000, RZ, 0xc0, !PT ;  /* 0xffffe0002f147812 */ /* 0x000fe400078ec0ff */
[----:B------:R-:W-:Y:S02]  /*b860*/  LOP3.LUT R21, R40, 0xffffe000, RZ, 0xc0, !PT ;  /* 0xffffe00028157812 */ /* 0x000fe400078ec0ff */
[----:B------:R-:W-:Y:S01]  /*b870*/  LOP3.LUT R25, R41, 0xffffe000, RZ, 0xc0, !PT ;  /* 0xffffe00029197812 */ /* 0x000fe200078ec0ff */
[----:B------:R-:W1:Y:S01]  /*b880*/  LDTM.x16 R4, tmem[UR4+0x70] ;  /* 0x00007004000479ee */ /* 0x000e620008240000 */
[----:B------:R-:W-:Y:S01]  /*b890*/  LOP3.LUT R26, R42, 0xffffe000, RZ, 0xc0, !PT ;  /* 0xffffe0002a1a7812 */ /* 0x000fe200078ec0ff */
[----:B------:R-:W-:Y:S01]  /*b8a0*/  NOP ;  /* 0x0000000000007918 */ /* 0x000fe20000000000 */
[----:B------:R-:W-:Y:S02]  /*b8b0*/  LOP3.LUT R28, R43, 0xffffe000, RZ, 0xc0, !PT ;  /* 0xffffe0002b1c7812 */ /* 0x000fe400078ec0ff */
[----:B------:R-:W-:Y:S02]  /*b8c0*/  LOP3.LUT R79, R79, 0xfefffff8, RZ, 0xc0, !PT ;  /* 0xfefffff84f4f7812 */ /* 0x000fe400078ec0ff */
[----:B------:R-:W-:Y:S02]  /*b8d0*/  LOP3.LUT R29, R32, 0xffffe000, RZ, 0xc0, !PT ;  /* 0xffffe000201d7812 */ /* 0x000fe400078ec0ff */
[----:B------:R-:W-:Y:S01]  /*b8e0*/  LOP3.LUT R30, R33, 0xffffe000, RZ, 0xc0, !PT ;  /* 0xffffe000211e7812 */ /* 0x000fe200078ec0ff */
[----:B-1----:R1:W-:Y:S01]  /*b8f0*/  SYNCS.ARRIVE.TRANS64.RED.A1T0 RZ, [R79+URZ], RZ ;  /* 0x000000ff4fff79a7 */ /* 0x0023e200081004ff */
[----:B------:R-:W-:Y:S02]  /*b900*/  LOP3.LUT R31, R34, 0xffffe000, RZ, 0xc0, !PT ;  /* 0xffffe000221f7812 */ /* 0x000fe400078ec0ff */
[----:B------:R-:W-:Y:S02]  /*b910*/  LOP3.LUT R32, R35, 0xffffe000, RZ, 0xc0, !PT ;  /* 0xffffe00023207812 */ /* 0x000fe400078ec0ff */
[----:B------:R-:W-:Y:S02]  /*b920*/  LOP3.LUT R33, R36, 0xffffe000, RZ, 0xc0, !PT ;  /* 0xffffe00024217812 */ /* 0x000fe400078ec0ff */
[----:B------:R-:W-:Y:S02]  /*b930*/  LOP3.LUT R34, R37, 0xffffe000, RZ, 0xc0, !PT ;  /* 0xffffe00025227812 */ /* 0x000fe400078ec0ff */
[----:B------:R-:W-:Y:S02]  /*b940*/  LOP3.LUT R35, R38, 0xffffe000, RZ, 0xc0, !PT ;  /* 0xffffe00026237812 */ /* 0x000fe400078ec0ff */
[----:B------:R-:W-:Y:S01]  /*b950*/  LOP3.LUT R36, R39, 0xffffe000, RZ, 0xc0, !PT ;  /* 0xffffe00027247812 */ /* 0x000fe200078ec0ff */
[C---:B------:R-:W-:Y:S01]  /*b960*/  FMUL R4, R24.reuse, R4 ;  /* 0x0000000418047220 */ /* 0x040fe20000400000 */
[C---:B------:R-:W-:Y:S01]  /*b970*/  FMUL R5, R24.reuse, R5 ;  /* 0x0000000518057220 */ /* 0x040fe20000400000 */
[C---:B------:R-:W-:Y:S01]  /*b980*/  FMUL R6, R24.reuse, R6 ;  /* 0x0000000618067220 */ /* 0x040fe20000400000 */
[C---:B------:R-:W-:Y:S01]  /*b990*/  FMUL R7, R24.reuse, R7 ;  /* 0x0000000718077220 */ /* 0x040fe20000400000 */
[C---:B------:R-:W-:Y:S01]  /*b9a0*/  FFMA R4, R27.reuse, R0, R4 ;  /* 0x000000001b047223 */ /* 0x040fe20000000004 */
[C---:B------:R-:W-:Y:S01]  /*b9b0*/  FFMA R5, R27.reuse, R2, R5 ;  /* 0x000000021b057223 */ /* 0x040fe20000000005 */
[C---:B------:R-:W-:Y:S01]  /*b9c0*/  FFMA R6, R27.reuse, R3, R6 ;  /* 0x000000031b067223 */ /* 0x040fe20000000006 */
[C---:B------:R-:W-:Y:S01]  /*b9d0*/  FFMA R7, R27.reuse, R20, R7 ;  /* 0x000000141b077223 */ /* 0x040fe20000000007 */
[C---:B------:R-:W-:Y:S01]  /*b9e0*/  FMUL R8, R24.reuse, R8 ;  /* 0x0000000818087220 */ /* 0x040fe20000400000 */
[C---:B------:R-:W-:Y:S01]  /*b9f0*/  FMUL R9, R24.reuse, R9 ;  /* 0x0000000918097220 */ /* 0x040fe20000400000 */
[C---:B------:R-:W-:Y:S01]  /*ba00*/  FMUL R10, R24.reuse, R10 ;  /* 0x0000000a180a7220 */ /* 0x040fe20000400000 */
[C---:B------:R-:W-:Y:S01]  /*ba10*/  FMUL R11, R24.reuse, R11 ;  /* 0x0000000b180b7220 */ /* 0x040fe20000400000 */
[----:B------:R-:W-:Y:S01]  /*ba20*/  F2FP.TF32.F32.PACK_B R4, R4 ;  /* 0x00000004ff04723e */ /* 0x000fe200024050ff */
[C---:B------:R-:W-:Y:S01]  /*ba30*/  FFMA R8, R27.reuse, R21, R8 ;  /* 0x000000151b087223 */ /* 0x040fe20000000008 */
[----:B------:R-:W-:Y:S01]  /*ba40*/  F2FP.TF32.F32.PACK_B R5, R5 ;  /* 0x00000005ff05723e */ /* 0x000fe200024050ff */
[C---:B------:R-:W-:Y:S01]  /*ba50*/  FFMA R9, R27.reuse, R25, R9 ;  /* 0x000000191b097223 */ /* 0x040fe20000000009 */
[----:B------:R-:W-:Y:S01]  /*ba60*/  F2FP.TF32.F32.PACK_B R6, R6 ;  /* 0x00000006ff06723e */ /* 0x000fe200024050ff */
[C---:B------:R-:W-:Y:S01]  /*ba70*/  FFMA R10, R27.reuse, R26, R10 ;  /* 0x0000001a1b0a7223 */ /* 0x040fe2000000000a */
[----:B------:R-:W-:Y:S01]  /*ba80*/  F2FP.TF32.F32.PACK_B R7, R7 ;  /* 0x00000007ff07723e */ /* 0x000fe200024050ff */
[C---:B------:R-:W-:Y:S01]  /*ba90*/  FFMA R11, R27.reuse, R28, R11 ;  /* 0x0000001c1b0b7223 */ /* 0x040fe2000000000b */
[C---:B------:R-:W-:Y:S01]  /*baa0*/  FMUL R12, R24.reuse, R12 ;  /* 0x0000000c180c7220 */ /* 0x040fe20000400000 */
[----:B------:R-:W-:Y:S01]  /*bab0*/  F2FP.TF32.F32.PACK_B R8, R8 ;  /* 0x00000008ff08723e */ /* 0x000fe200024050ff */
[C---:B------:R-:W-:Y:S01]  /*bac0*/  FMUL R13, R24.reuse, R13 ;  /* 0x0000000d180d7220 */ /* 0x040fe20000400000 */
[----:B------:R1:W-:Y:S01]  /*bad0*/  STS.128 [R55+0x6000], R4 ;  /* 0x0060000437007388 */ /* 0x0003e20000000c00 */
        /* <DEDUP_REMOVED lines=8> */
[C---:B------:R-:W-:Y:S01]  /*bb60*/  FFMA R15, R27.reuse, R32, R15 ;  /* 0x000000201b0f7223 */ /* 0x040fe2000000000f */
[C---:B------:R-:W-:Y:S01]  /*bb70*/  FMUL R16, R24.reuse, R16 ;  /* 0x0000001018107220 */ /* 0x040fe20000400000 */
[----:B------:R-:W-:Y:S01]  /*bb80*/  F2FP.TF32.F32.PACK_B R12, R12 ;  /* 0x0000000cff0c723e */ /* 0x000fe200024050ff */
[----:B------:R1:W-:Y:S01]  /*bb90*/  STS.128 [R70+0x6010], R8 ;  /* 0x0060100846007388 */ /* 0x0003e20000000c00 */
[C---:B------:R-:W-:Y:S01]  /*bba0*/  FMUL R17, R24.reuse, R17 ;  /* 0x0000001118117220 */ /* 0x040fe20000400000 */
[C---:B------:R-:W-:Y:S01]  /*bbb0*/  FMUL R18, R24.reuse, R18 ;  /* 0x0000001218127220 */ /* 0x040fe20000400000 */
[----:B------:R-:W-:Y:S01]  /*bbc0*/  FMUL R19, R24, R19 ;  /* 0x0000001318137220 */ /* 0x000fe20000400000 */
[----:B------:R-:W-:Y:S01]  /*bbd0*/  F2FP.TF32.F32.PACK_B R13, R13 ;  /* 0x0000000dff0d723e */ /* 0x000fe200024050ff */
[C---:B------:R-:W-:Y:S01]  /*bbe0*/  FFMA R16, R27.reuse, R33, R16 ;  /* 0x000000211b107223 */ /* 0x040fe20000000010 */
[----:B------:R-:W-:Y:S01]  /*bbf0*/  F2FP.TF32.F32.PACK_B R14, R14 ;  /* 0x0000000eff0e723e */ /* 0x000fe200024050ff */
[C---:B------:R-:W-:Y:S01]  /*bc00*/  FFMA R17, R27.reuse, R34, R17 ;  /* 0x000000221b117223 */ /* 0x040fe20000000011 */
[----:B------:R-:W-:Y:S01]  /*bc10*/  F2FP.TF32.F32.PACK_B R15, R15 ;  /* 0x0000000fff0f723e */ /* 0x000fe200024050ff */
[C---:B------:R-:W-:Y:S01]  /*bc20*/  FFMA R18, R27.reuse, R35, R18 ;  /* 0x000000231b127223 */ /* 0x040fe20000000012 */
[----:B------:R-:W-:Y:S01]  /*bc30*/  FFMA R19, R27, R36, R19 ;  /* 0x000000241b137223 */ /* 0x000fe20000000013 */
[----:B------:R-:W-:Y:S02]  /*bc40*/  F2FP.TF32.F32.PACK_B R16, R16 ;  /* 0x00000010ff10723e */ /* 0x000fe400024050ff */
[----:B------:R1:W-:Y:S01]  /*bc50*/  STS.128 [R69+0x6020], R12 ;  /* 0x0060200c45007388 */ /* 0x0003e20000000c00 */
[----:B------:R-:W-:Y:S02]  /*bc60*/  F2FP.TF32.F32.PACK_B R17, R17 ;  /* 0x00000011ff11723e */ /* 0x000fe400024050ff */
        /* <DEDUP_REMOVED lines=21> */
.L_x_175:
[----:B------:R-:W-:Y:S05]  /*bdc0*/  BSYNC.RECONVERGENT B0 ;  /* 0x0000000000007941 */ /* 0x000fea0003800200 */
.L_x_174:
[----:B------:R-:W-:Y:S01]  /*bdd0*/  BAR.SYNC.DEFER_BLOCKING 0x1, 0x80 ;  /* 0x0042000000007b1d */ /* 0x000fe20000010000 */
[----:B------:R-:W-:Y:S01]  /*bde0*/  UISETP.NE.AND UP0, UPT, UR53, -0x8, UPT ;  /* 0xfffffff83500788c */ /* 0x000fe2000bf05270 */
[----:B------:R-:W-:Y:S08]  /*bdf0*/  IADD3 R22, PT, PT, R22, 0x1, RZ ;  /* 0x0000000116167810 */ /* 0x000ff00007ffe0ff */
[----:B------:R-:W-:Y:S05]  /*be00*/  BRA.U !UP0, `(.L_x_176) ;  /* 0x0000000108247547 */ /* 0x000fea000b800000 */
[----:B------:R-:W-:Y:S01]  /*be10*/  ISETP.NE.AND P0, PT, R77, RZ, PT ;  /* 0x000000ff4d00720c */ /* 0x000fe20003f05270 */
[----:B------:R-:W-:Y:S01]  /*be20*/  IMAD.U32 R0, RZ, RZ, UR50 ;  /* 0x00000032ff007e24 */ /* 0x000fe2000f8e00ff */
[----:B------:R-:W-:Y:S04]  /*be30*/  UIADD3 UR4, UPT, UPT, UR50, 0x1, URZ ;  /* 0x0000000132047890 */ /* 0x000fe8000fffe0ff */
[----:B------:R-:W-:Y:S04]  /*be40*/  UISETP.NE.AND UP0, UPT, UR4, 0x4, UPT ;  /* 0x000000040400788c */ /* 0x000fe8000bf05270 */
[----:B------:R-:W-:Y:S03]  /*be50*/  USEL UR50, UR4, URZ, UP0 ;  /* 0x000000ff04327287 */ /* 0x000fe60008000000 */
[----:B------:R-:W-:Y:S05]  /*be60*/  @P0 LEA R0, R0, UR49, 0x3 ;  /* 0x0000003100000c11 */ /* 0x000fea000f8e18ff */
[----:B------:R-:W-:Y:S05]  /*be70*/  @P0 VIADD R0, R0, 0xa0 ;  /* 0x000000a000000836 */ /* 0x000fea0000000000 */
[----:B------:R-:W-:Y:S04]  /*be80*/  @P0 PRMT R0, R83, 0x654, R0 ;  /* 0x0000065453000816 */ /* 0x000fe80000000000 */
[----:B------:R2:W-:Y:S03]  /*be90*/  @P0 SYNCS.ARRIVE.TRANS64.RED.A1T0 RZ, [R0+URZ], RZ ;  /* 0x000000ff00ff09a7 */ /* 0x0005e600081004ff */
.L_x_176:
[----:B------:R-:W-:Y:S01]  /*bea0*/  R2UR UR6, R76 ;  /* 0x000000004c0672ca */ /* 0x000fe200000e0000 */
[----:B------:R-:W-:Y:S01]  /*beb0*/  UIADD3 UR53, UPT, UPT, UR53, 0x8, URZ ;  /* 0x0000000835357890 */ /* 0x000fe2000fffe0ff */
[----:B------:R-:W-:Y:S02]  /*bec0*/  R2UR UR5, R66 ;  /* 0x00000000420572ca */ /* 0x000fe400000e0000 */
[----:B------:R-:W-:Y:S02]  /*bed0*/  R2UR UR4, R67 ;  /* 0x00000000430472ca */ /* 0x000fe400000e0000 */
[----:B------:R-:W-:Y:S02]  /*bee0*/  R2UR UR52, R71 ;  /* 0x00000000473472ca */ /* 0x000fe400000e0000 */
[C---:B------:R-:W-:Y:S02]  /*bef0*/  ISETP.NE.AND P0, PT, R22.reuse, 0x2, PT ;  /* 0x000000021600780c */ /* 0x040fe40003f05270 */
[----:B------:R-:W-:Y:S02]  /*bf00*/  LOP3.LUT R53, R53, 0x1, RZ, 0x3c, !PT ;  /* 0x0000000135357812 */ /* 0x000fe400078e3cff */
[----:B--2---:R-:W-:Y:S01]  /*bf10*/  SEL R0, RZ, 0x1, P0 ;  /* 0x00000001ff007807 */ /* 0x004fe20000000000 */
[----:B------:R-:W-:Y:S01]  /*bf20*/  UISETP.NE.AND UP0, UPT, UR6, URZ, UPT ;  /* 0x000000ff0600728c */ /* 0x000fe2000bf05270 */
[----:B------:R-:W-:Y:S01]  /*bf30*/  SEL R22, R22, RZ, P0 ;  /* 0x000000ff16167207 */ /* 0x000fe20000000000 */
[----:B------:R-:W-:Y:S01]  /*bf40*/  UIADD3 UR21, UPT, UPT, UR36, UR5, URZ ;  /* 0x0000000524157290 */ /* 0x000fe2000fffe0ff */
[----:B------:R-:W-:Y:S01]  /*bf50*/  LOP3.LUT R54, R54, R0, RZ, 0x3c, !PT ;  /* 0x0000000036367212 */ /* 0x000fe200078e3cff */
[----:B------:R-:W-:Y:S05]  /*bf60*/  UIADD3 UR51, UPT, UPT, UR37, UR4, URZ ;  /* 0x0000000425337290 */ /* 0x000fea000fffe0ff */
[----:B------:R-:W-:Y:S07]  /*bf70*/  BRA.U UP0, `(.L_x_177) ;  /* 0xffffffa100e07547 */ /* 0x000fee000b83ffff */
[----:B------:R-:W-:-:S13]  /*bf80*/  R2UR UR4, R68 ;  /* 0x00000000440472ca */ /* 0x000fda00000e0000 */
[----:B------:R-:W-:-:S09]  /*bf90*/  UISETP.NE.AND UP0, UPT, UR4, URZ, UPT ;  /* 0x000000ff0400728c */ /* 0x000fd2000bf05270 */
[----:B------:R-:W-:Y:S05]  /*bfa0*/  BRA.U !UP0, `(.L_x_178) ;  /* 0x0000000108487547 */ /* 0x000fea000b800000 */
[----:B------:R-:W2:Y:S02]  /*bfb0*/  LDCU.64 UR4, c[0x0][0x890] ;  /* 0x00011200ff0477ac */ /* 0x000ea40008000a00 */
[----:B--2---:R-:W-:-:S04]  /*bfc0*/  UISETP.NE.U32.AND UP0, UPT, UR4, URZ, UPT ;  /* 0x000000ff0400728c */ /* 0x004fc8000bf05070 */
[----:B------:R-:W-:-:S09]  /*bfd0*/  UISETP.NE.AND.EX UP0, UPT, UR5, URZ, UPT, UP0 ;  /* 0x000000ff0500728c */ /* 0x000fd2000bf05300 */
[----:B------:R-:W-:Y:S05]  /*bfe0*/  BRA.U UP0, `(.L_x_179) ;  /* 0x00000001000c7547 */ /* 0x000fea000b800000 */
[----:B------:R-:W-:-:S13]  /*bff0*/  FSETP.NEU.AND P0, PT, R27, RZ, PT ;  /* 0x000000ff1b00720b */ /* 0x000fda0003f0d000 */
[----:B------:R-:W-:Y:S05]  /*c000*/  @!P0 EXIT ;  /* 0x000000000000894d */ /* 0x000fea0003800000 */
[----:B------:R-:W-:Y:S05]  /*c010*/  BRA `(.L_x_178) ;  /* 0x00000000002c7947 */ /* 0x000fea0003800000 */
.L_x_179:
[----:B------:R-:W-:Y:S01]  /*c020*/  ISETP.NE.AND P0, PT, R75, RZ, PT ;  /* 0x000000ff4b00720c */ /* 0x000fe20003f05270 */
[----:B------:R-:W-:-:S12]  /*c030*/  BSSY.RECONVERGENT B0, `(.L_x_178) ;  /* 0x0000009000007945 */ /* 0x000fd80003800200 */
[----:B------:R-:W-:Y:S05]  /*c040*/  @P0 BRA `(.L_x_180) ;  /* 0x0000000000140947 */ /* 0x000fea0003800000 */
[----:B------:R-:W2:Y:S02]  /*c050*/  LDCU.64 UR4, c[0x0][0x888] ;  /* 0x00011100ff0477ac */ /* 0x000ea40008000a00 */
[----:B--2---:R-:W-:-:S04]  /*c060*/  ISETP.NE.U32.AND P0, PT, RZ, UR4, PT ;  /* 0x00000004ff007c0c */ /* 0x004fc8000bf05070 */
[----:B------:R-:W-:-:S13]  /*c070*/  ISETP.NE.AND.EX P0, PT, RZ, UR5, PT, P0 ;  /* 0x00000005ff007c0c */ /* 0x000fda000bf05300 */
[----:B------:R-:W-:Y:S05]  /*c080*/  @!P0 EXIT ;  /* 0x000000000000894d */ /* 0x000fea0003800000 */
[----:B------:R-:W-:Y:S05]  /*c090*/  BRA `(.L_x_181) ;  /* 0x0000000000087947 */ /* 0x000fea0003800000 */
.L_x_180:
[----:B------:R-:W-:-:S13]  /*c0a0*/  FSETP.NEU.AND P0, PT, R27, RZ, PT ;  /* 0x000000ff1b00720b */ /* 0x000fda0003f0d000 */
[----:B------:R-:W-:Y:S05]  /*c0b0*/  @!P0 EXIT ;  /* 0x000000000000894d */ /* 0x000fea0003800000 */
.L_x_181:
[----:B------:R-:W-:Y:S05]  /*c0c0*/  BSYNC.RECONVERGENT B0 ;  /* 0x0000000000007941 */ /* 0x000fea0003800200 */
.L_x_178:
[----:B------:R-:W2:Y:S01]  /*c0d0*/  S2UR UR5, SR_CgaCtaId ;  /* 0x00000000000579c3 */ /* 0x000ea20000008800 */
[----:B------:R-:W-:Y:S01]  /*c0e0*/  ULEA UR4, UR50, UR49, 0x3 ;  /* 0x0000003132047291 */ /* 0x000fe2000f8e18ff */
[----:B------:R-:W-:-:S04]  /*c0f0*/  DEPBAR.LE SB0, 0x0 ;  /* 0x000080000000791a */ /* 0x000fc80000000000 */
[----:B------:R-:W-:-:S04]  /*c100*/  UIADD3 UR4, UPT, UPT, UR4, 0xa0, URZ ;  /* 0x000000a004047890 */ /* 0x000fc8000fffe0ff */
[----:B--2---:R-:W-:-:S09]  /*c110*/  UPRMT UR4, UR5, 0x654, UR4 ;  /* 0x0000065405047896 */ /* 0x004fd20008000004 */
[----:B------:R-:W-:Y:S01]  /*c120*/  SYNCS.ARRIVE.TRANS64.RED.A1T0 RZ, [UR4], RZ ;  /* 0x000000ffffff79a7 */ /* 0x000fe20008100404 */
[----:B------:R-:W-:Y:S05]  /*c130*/  EXIT ;  /* 0x000000000000794d */ /* 0x000fea0003800000 */
.L_x_24:
[----:B------:R-:W-:Y:S07]  /*c140*/  MOV R0, UR25 ;  /* 0x0000001900007c02 */ /* 0x000fee0008000f00 */
.L_x_182:
[----:B--2---:R2:W3:Y:S02]  /*c150*/  SYNCS.PHASECHK.TRANS64.TRYWAIT P0, [R0+URZ+0x40], R4 ;  /* 0x00004004000075a7 */ /* 0x0044e400080011ff */
[----:B---3--:R-:W-:Y:S05]  /*c160*/  @!P0 NANOSLEEP.SYNCS 0x989680 ;  /* 0x009896800000895d */ /* 0x008fea0003900000 */
[----:B------:R-:W3:Y:S02]  /*c170*/  @!P0 SYNCS.PHASECHK.TRANS64 P0, [R0+URZ+0x40], R4 ;  /* 0x00004004000085a7 */ /* 0x000ee400080010ff */
[----:B---3--:R-:W-:Y:S05]  /*c180*/  @!P0 BRA `(.L_x_182) ;  /* 0xfffffffc00f08947 */ /* 0x008fea000383ffff */
[----:B------:R-:W-:Y:S05]  /*c190*/  BRA `(.L_x_23) ;  /* 0xffffff58007c7947 */ /* 0x000fea000383ffff */
.L_x_31:
[----:B------:R-:W-:Y:S07]  /*c1a0*/  MOV R0, UR25 ;  /* 0x0000001900007c02 */ /* 0x000fee0008000f00 */
.L_x_183:
[----:B--2---:R2:W4:Y:S02]  /*c1b0*/  SYNCS.PHASECHK.TRANS64.TRYWAIT P0, [R0+URZ+0x40], R4 ;  /* 0x00004004000075a7 */ /* 0x00452400080011ff */
[----:B----4-:R-:W-:Y:S05]  /*c1c0*/  @!P0 NANOSLEEP.SYNCS 0x989680 ;  /* 0x009896800000895d */ /* 0x010fea0003900000 */
[----:B------:R-:W4:Y:S02]  /*c1d0*/  @!P0 SYNCS.PHASECHK.TRANS64 P0, [R0+URZ+0x40], R4 ;  /* 0x00004004000085a7 */ /* 0x000f2400080010ff */
[----:B----4-:R-:W-:Y:S05]  /*c1e0*/  @!P0 BRA `(.L_x_183) ;  /* 0xfffffffc00f08947 */ /* 0x010fea000383ffff */
[----:B------:R-:W-:Y:S05]  /*c1f0*/  BRA `(.L_x_30) ;  /* 0xffffff5c00f47947 */ /* 0x000fea000383ffff */
.L_x_36:
[----:B-1----:R-:W-:-:S07]  /*c200*/  MOV R0, UR31 ;  /* 0x0000001f00007c02 */ /* 0x002fce0008000f00 */
.L_x_184:
[----:B-1----:R1:W2:Y:S02]  /*c210*/  SYNCS.PHASECHK.TRANS64.TRYWAIT P0, [R0+URZ+0xd0], R3 ;  /* 0x0000d003000075a7 */ /* 0x0022a400080011ff */
[----:B--2---:R-:W-:Y:S05]  /*c220*/  @!P0 NANOSLEEP.SYNCS 0x989680 ;  /* 0x009896800000895d */ /* 0x004fea0003900000 */
[----:B------:R-:W2:Y:S02]  /*c230*/  @!P0 SYNCS.PHASECHK.TRANS64 P0, [R0+URZ+0xd0], R3 ;  /* 0x0000d003000085a7 */ /* 0x000ea400080010ff */
[----:B--2---:R-:W-:Y:S05]  /*c240*/  @!P0 BRA `(.L_x_184) ;  /* 0xfffffffc00f08947 */ /* 0x004fea000383ffff */
[----:B------:R-:W-:Y:S05]  /*c250*/  BRA `(.L_x_185) ;  /* 0xffffff6000d87947 */ /* 0x000fea000383ffff */
.L_x_40:
[----:B------:R-:W-:-:S07]  /*c260*/  MOV R0, UR4 ;  /* 0x0000000400007c02 */ /* 0x000fce0008000f00 */
.L_x_186:
[----:B-1----:R1:W2:Y:S02]  /*c270*/  SYNCS.PHASECHK.TRANS64.TRYWAIT P0, [R0+URZ], R2 ;  /* 0x00000002000075a7 */ /* 0x0022a400080011ff */
[----:B--2---:R-:W-:Y:S05]  /*c280*/  @!P0 NANOSLEEP.SYNCS 0x989680 ;  /* 0x009896800000895d */ /* 0x004fea0003900000 */
[----:B------:R-:W2:Y:S02]  /*c290*/  @!P0 SYNCS.PHASECHK.TRANS64 P0, [R0+URZ], R2 ;  /* 0x00000002000085a7 */ /* 0x000ea400080010ff */
[----:B--2---:R-:W-:Y:S05]  /*c2a0*/  @!P0 BRA `(.L_x_186) ;  /* 0xfffffffc00f08947 */ /* 0x004fea000383ffff */
[----:B------:R-:W-:Y:S05]  /*c2b0*/  BRA `(.L_x_187) ;  /* 0xffffff6800707947 */ /* 0x000fea000383ffff */
.L_x_41:
[----:B------:R-:W-:-:S07]  /*c2c0*/  MOV R0, UR5 ;  /* 0x0000000500007c02 */ /* 0x000fce0008000f00 */
.L_x_188:
[----:B-1----:R1:W2:Y:S02]  /*c2d0*/  SYNCS.PHASECHK.TRANS64.TRYWAIT P0, [R0+URZ], R2 ;  /* 0x00000002000075a7 */ /* 0x0022a400080011ff */
[----:B--2---:R-:W-:Y:S05]  /*c2e0*/  @!P0 NANOSLEEP.SYNCS 0x989680 ;  /* 0x009896800000895d */ /* 0x004fea0003900000 */
[----:B------:R-:W2:Y:S02]  /*c2f0*/  @!P0 SYNCS.PHASECHK.TRANS64 P0, [R0+URZ], R2 ;  /* 0x00000002000085a7 */ /* 0x000ea400080010ff */
[----:B--2---:R-:W-:Y:S05]  /*c300*/  @!P0 BRA `(.L_x_188) ;  /* 0xfffffffc00f08947 */ /* 0x004fea000383ffff */
[----:B------:R-:W-:Y:S05]  /*c310*/  BRA `(.L_x_189) ;  /* 0xffffff6800807947 */ /* 0x000fea000383ffff */
.L_x_42:
[----:B------:R-:W-:-:S07]  /*c320*/  MOV R0, UR5 ;  /* 0x0000000500007c02 */ /* 0x000fce0008000f00 */
.L_x_190:
[----:B-1----:R1:W2:Y:S02]  /*c330*/  SYNCS.PHASECHK.TRANS64.TRYWAIT P0, [R0+URZ], R2 ;  /* 0x00000002000075a7 */ /* 0x0022a400080011ff */
[----:B--2---:R-:W-:Y:S05]  /*c340*/  @!P0 NANOSLEEP.SYNCS 0x989680 ;  /* 0x009896800000895d */ /* 0x004fea0003900000 */
[----:B------:R-:W2:Y:S02]  /*c350*/  @!P0 SYNCS.PHASECHK.TRANS64 P0, [R0+URZ], R2 ;  /* 0x00000002000085a7 */ /* 0x000ea400080010ff */
[----:B--2---:R-:W-:Y:S05]  /*c360*/  @!P0 BRA `(.L_x_190) ;  /* 0xfffffffc00f08947 */ /* 0x004fea000383ffff */
[----:B------:R-:W-:Y:S05]  /*c370*/  BRA `(.L_x_191) ;  /* 0xffffff6800907947 */ /* 0x000fea000383ffff */
.L_x_43:
[----:B------:R-:W-:-:S07]  /*c380*/  MOV R0, UR5 ;  /* 0x0000000500007c02 */ /* 0x000fce0008000f00 */
.L_x_192:
[----:B-1----:R1:W2:Y:S02]  /*c390*/  SYNCS.PHASECHK.TRANS64.TRYWAIT P0, [R0+URZ], R2 ;  /* 0x00000002000075a7 */ /* 0x0022a400080011ff */
[----:B--2---:R-:W-:Y:S05]  /*c3a0*/  @!P0 NANOSLEEP.SYNCS 0x989680 ;  /* 0x009896800000895d */ /* 0x004fea0003900000 */
[----:B------:R-:W2:Y:S02]  /*c3b0*/  @!P0 SYNCS.PHASECHK.TRANS64 P0, [R0+URZ], R2 ;  /* 0x00000002000085a7 */ /* 0x000ea400080010ff */
[----:B--2---:R-:W-:Y:S05]  /*c3c0*/  @!P0 BRA `(.L_x_192) ;  /* 0xfffffffc00f08947 */ /* 0x004fea000383ffff */
[----:B------:R-:W-:Y:S05]  /*c3d0*/  BRA `(.L_x_193) ;  /* 0xffffff6800a07947 */ /* 0x000fea000383ffff */
.L_x_44:
[----:B------:R-:W-:-:S07]  /*c3e0*/  MOV R0, UR5 ;  /* 0x0000000500007c02 */ /* 0x000fce0008000f00 */
.L_x_194:
[----:B-1----:R1:W2:Y:S02]  /*c3f0*/  SYNCS.PHASECHK.TRANS64.TRYWAIT P0, [R0+URZ], R2 ;  /* 0x00000002000075a7 */ /* 0x0022a400080011ff */
[----:B--2---:R-:W-:Y:S05]  /*c400*/  @!P0 NANOSLEEP.SYNCS 0x989680 ;  /* 0x009896800000895d */ /* 0x004fea0003900000 */
[----:B------:R-:W2:Y:S02]  /*c410*/  @!P0 SYNCS.PHASECHK.TRANS64 P0, [R0+URZ], R2 ;  /* 0x00000002000085a7 */ /* 0x000ea400080010ff */
[----:B--2---:R-:W-:Y:S05]  /*c420*/  @!P0 BRA `(.L_x_194) ;  /* 0xfffffffc00f08947 */ /* 0x004fea000383ffff */
[----:B------:R-:W-:Y:S05]  /*c430*/  BRA `(.L_x_195) ;  /* 0xffffff6800b07947 */ /* 0x000fea000383ffff */
.L_x_45:
[----:B------:R-:W-:-:S07]  /*c440*/  MOV R0, UR5 ;  /* 0x0000000500007c02 */ /* 0x000fce0008000f00 */
.L_x_196:
[----:B-1----:R1:W2:Y:S02]  /*c450*/  SYNCS.PHASECHK.TRANS64.TRYWAIT P0, [R0+URZ], R2 ;  /* 0x00000002000075a7 */ /* 0x0022a400080011ff */
[----:B--2---:R-:W-:Y:S05]  /*c460*/  @!P0 NANOSLEEP.SYNCS 0x989680 ;  /* 0x009896800000895d */ /* 0x004fea0003900000 */
[----:B------:R-:W2:Y:S02]  /*c470*/  @!P0 SYNCS.PHASECHK.TRANS64 P0, [R0+URZ], R2 ;  /* 0x00000002000085a7 */ /* 0x000ea400080010ff */
[----:B--2---:R-:W-:Y:S05]  /*c480*/  @!P0 BRA `(.L_x_196) ;  /* 0xfffffffc00f08947 */ /* 0x004fea000383ffff */
[----:B------:R-:W-:Y:S05]  /*c490*/  BRA `(.L_x_197) ;  /* 0xffffff6800c07947 */ /* 0x000fea000383ffff */
.L_x_46:
[----:B------:R-:W-:-:S07]  /*c4a0*/  MOV R0, UR5 ;  /* 0x0000000500007c02 */ /* 0x000fce0008000f00 */
.L_x_198:
[----:B-1----:R1:W2:Y:S02]  /*c4b0*/  SYNCS.PHASECHK.TRANS64.TRYWAIT P0, [R0+URZ], R2 ;  /* 0x00000002000075a7 */ /* 0x0022a400080011ff */
[----:B--2---:R-:W-:Y:S05]  /*c4c0*/  @!P0 NANOSLEEP.SYNCS 0x989680 ;  /* 0x009896800000895d */ /* 0x004fea0003900000 */
[----:B------:R-:W2:Y:S02]  /*c4d0*/  @!P0 SYNCS.PHASECHK.TRANS64 P0, [R0+URZ], R2 ;  /* 0x00000002000085a7 */ /* 0x000ea400080010ff */
[----:B--2---:R-:W-:Y:S05]  /*c4e0*/  @!P0 BRA `(.L_x_198) ;  /* 0xfffffffc00f08947 */ /* 0x004fea000383ffff */
[----:B------:R-:W-:Y:S05]  /*c4f0*/  BRA `(.L_x_199) ;  /* 0xffffff6800d07947 */ /* 0x000fea000383ffff */
.L_x_49:
[----:B------:R-:W-:-:S07]  /*c500*/  MOV R4, UR4 ;  /* 0x0000000400047c02 */ /* 0x000fce0008000f00 */
.L_x_200:
[----:B--2---:R2:W3:Y:S02]  /*c510*/  SYNCS.PHASECHK.TRANS64.TRYWAIT P1, [R4+URZ+0xd8], R6 ;  /* 0x0000d806040075a7 */ /* 0x0044e400080211ff */
[----:B---3--:R-:W-:Y:S05]  /*c520*/  @!P1 NANOSLEEP.SYNCS 0x989680 ;  /* 0x009896800000995d */ /* 0x008fea0003900000 */
[----:B------:R-:W3:Y:S02]  /*c530*/  @!P1 SYNCS.PHASECHK.TRANS64 P1, [R4+URZ+0xd8], R6 ;  /* 0x0000d806040095a7 */ /* 0x000ee400080210ff */
[----:B---3--:R-:W-:Y:S05]  /*c540*/  @!P1 BRA `(.L_x_200) ;  /* 0xfffffffc00f09947 */ /* 0x008fea000383ffff */
[----:B------:R-:W-:Y:S05]  /*c550*/  BRA `(.L_x_201) ;  /* 0xffffff6c00407947 */ /* 0x000fea000383ffff */
.L_x_50:
[----:B--2---:R-:W-:-:S07]  /*c560*/  MOV R4, UR4 ;  /* 0x0000000400047c02 */ /* 0x004fce0008000f00 */
.L_x_202:
[----:B--2---:R2:W3:Y:S02]  /*c570*/  SYNCS.PHASECHK.TRANS64.TRYWAIT P1, [R4+URZ+0xd0], R5 ;  /* 0x0000d005040075a7 */ /* 0x0044e400080211ff */
[----:B---3--:R-:W-:Y:S05]  /*c580*/  @!P1 NANOSLEEP.SYNCS 0x989680 ;  /* 0x009896800000995d */ /* 0x008fea0003900000 */
[----:B------:R-:W3:Y:S02]  /*c590*/  @!P1 SYNCS.PHASECHK.TRANS64 P1, [R4+URZ+0xd0], R5 ;  /* 0x0000d005040095a7 */ /* 0x000ee400080210ff */
[----:B---3--:R-:W-:Y:S05]  /*c5a0*/  @!P1 BRA `(.L_x_202) ;  /* 0xfffffffc00f09947 */ /* 0x008fea000383ffff */
[----:B------:R-:W-:Y:S05]  /*c5b0*/  BRA `(.L_x_203) ;  /* 0xffffff6c00487947 */ /* 0x000fea000383ffff */
.L_x_60:
[----:B--2---:R-:W-:-:S04]  /*c5c0*/  MOV R5, UR5 ;  /* 0x0000000500057c02 */ /* 0x004fc80008000f00 */
[----:B------:R2:W3:Y:S03]  /*c5d0*/  SYNCS.PHASECHK.TRANS64.TRYWAIT P0, [R5+URZ+0x8], R6 ;  /* 0x00000806050075a7 */ /* 0x0004e600080011ff */
[----:B---3--:R-:W-:Y:S05]  /*c5e0*/  @!P0 NANOSLEEP.SYNCS 0x989680 ;  /* 0x009896800000895d */ /* 0x008fea0003900000 */
[----:B------:R-:W3:Y:S02]  /*c5f0*/  @!P0 SYNCS.PHASECHK.TRANS64 P0, [R5+URZ+0x8], R6 ;  /* 0x00000806050085a7 */ /* 0x000ee400080010ff */
[----:B---3--:R-:W-:Y:S05]  /*c600*/  @!P0 BRA `(.L_x_60) ;  /* 0xfffffffc00ec8947 */ /* 0x008fea000383ffff */
[----:B------:R-:W-:Y:S05]  /*c610*/  BRA `(.L_x_59) ;  /* 0xffffff7000147947 */ /* 0x000fea000383ffff */
.L_x_62:
[----:B------:R-:W-:Y:S01]  /*c620*/  BSSY B0, `(.L_x_204) ;  /* 0x0000006000007945 */ /* 0x000fe20003800000 */
[----:B------:R-:W-:-:S07]  /*c630*/  MOV R15, 0xffffffff ;  /* 0xffffffff000f7802 */ /* 0x000fce0000000f00 */
[----:B-12--5:R-:W-:Y:S05]  /*c640*/  WARPSYNC.COLLECTIVE R15, `(.L_x_205) ;  /* 0x000000000f0c7348 */ /* 0x026fea0003c00000 */
[----:B------:R-:W-:Y:S02]  /*c650*/  ELECT P6, UR79, PT ;  /* 0x00000000004f782f */ /* 0x000fe400038c0000 */
[----:B------:R-:W-:Y:S01]  /*c660*/  MOV R14, UR79 ;  /* 0x0000004f000e7c02 */ /* 0x000fe20008000f00 */
[----:B-12--5:R-:W-:Y:S10]  /*c670*/  ENDCOLLECTIVE ;  /* 0x000000000000791b */ /* 0x026ff40003800000 */
.L_x_205:
[----:B------:R-:W-:Y:S05]  /*c680*/  BSYNC B0 ;  /* 0x0000000000007941 */ /* 0x000fea0003800000 */
.L_x_204:
[----:B------:R-:W-:Y:S05]  /*c690*/  BRA `(.L_x_206) ;  /* 0xffffff7000447947 */ /* 0x000fea000383ffff */
.L_x_64:
[----:B--2---:R-:W-:-:S04]  /*c6a0*/  MOV R3, UR5 ;  /* 0x0000000500037c02 */ /* 0x004fc80008000f00 */
[----:B------:R2:W3:Y:S03]  /*c6b0*/  SYNCS.PHASECHK.TRANS64.TRYWAIT P0, [R3+URZ+0x8], R4 ;  /* 0x00000804030075a7 */ /* 0x0004e600080011ff */
[----:B---3--:R-:W-:Y:S05]  /*c6c0*/  @!P0 NANOSLEEP.SYNCS 0x989680 ;  /* 0x009896800000895d */ /* 0x008fea0003900000 */
[----:B------:R-:W3:Y:S02]  /*c6d0*/  @!P0 SYNCS.PHASECHK.TRANS64 P0, [R3+URZ+0x8], R4 ;  /* 0x00000804030085a7 */ /* 0x000ee400080010ff */
[----:B---3--:R-:W-:Y:S05]  /*c6e0*/  @!P0 BRA `(.L_x_64) ;  /* 0xfffffffc00ec8947 */ /* 0x008fea000383ffff */
[----:B------:R-:W-:Y:S05]  /*c6f0*/  BRA `(.L_x_63) ;  /* 0xffffff7000487947 */ /* 0x000fea000383ffff */
.L_x_65:
[----:B------:R-:W-:-:S07]  /*c700*/  MOV R4, UR20 ;  /* 0x0000001400047c02 */ /* 0x000fce0008000f00 */
.L_x_207:
[----:B-1----:R1:W2:Y:S02]  /*c710*/  SYNCS.PHASECHK.TRANS64.TRYWAIT P0, [R4+URZ+0xd0], R5 ;  /* 0x0000d005040075a7 */ /* 0x0022a400080011ff */
[----:B--2---:R-:W-:Y:S05]  /*c720*/  @!P0 NANOSLEEP.SYNCS 0x989680 ;  /* 0x009896800000895d */ /* 0x004fea0003900000 */
[----:B------:R-:W2:Y:S02]  /*c730*/  @!P0 SYNCS.PHASECHK.TRANS64 P0, [R4+URZ+0xd0], R5 ;  /* 0x0000d005040085a7 */ /* 0x000ea400080010ff */
[----:B--2---:R-:W-:Y:S05]  /*c740*/  @!P0 BRA `(.L_x_207) ;  /* 0xfffffffc00f08947 */ /* 0x004fea000383ffff */
[----:B------:R-:W-:Y:S05]  /*c750*/  BRA `(.L_x_208) ;  /* 0xffffff7400447947 */ /* 0x000fea000383ffff */
.L_x_67:
[----:B------:R-:W-:-:S07]  /*c760*/  MOV R4, UR25 ;  /* 0x0000001900047c02 */ /* 0x000fce0008000f00 */
.L_x_209:
[----:B-1----:R1:W2:Y:S02]  /*c770*/  SYNCS.PHASECHK.TRANS64.TRYWAIT P0, [R4+URZ+0xf0], R5 ;  /* 0x0000f005040075a7 */ /* 0x0022a400080011ff */
[----:B--2---:R-:W-:Y:S05]  /*c780*/  @!P0 NANOSLEEP.SYNCS 0x989680 ;  /* 0x009896800000895d */ /* 0x004fea0003900000 */
[----:B------:R-:W2:Y:S02]  /*c790*/  @!P0 SYNCS.PHASECHK.TRANS64 P0, [R4+URZ+0xf0], R5 ;  /* 0x0000f005040085a7 */ /* 0x000ea400080010ff */
[----:B--2---:R-:W-:Y:S05]  /*c7a0*/  @!P0 BRA `(.L_x_209) ;  /* 0xfffffffc00f08947 */ /* 0x004fea000383ffff */
[----:B------:R-:W-:Y:S05]  /*c7b0*/  BRA `(.L_x_66) ;  /* 0xffffff7400647947 */ /* 0x000fea000383ffff */
.L_x_71:
[----:B-1----:R-:W-:Y:S07]  /*c7c0*/  MOV R4, UR18 ;  /* 0x0000001200047c02 */ /* 0x002fee0008000f00 */
.L_x_210:
[----:B-1----:R1:W2:Y:S02]  /*c7d0*/  SYNCS.PHASECHK.TRANS64.TRYWAIT P0, [R4+URZ], R6 ;  /* 0x00000006040075a7 */ /* 0x0022a400080011ff */
[----:B--2---:R-:W-:Y:S05]  /*c7e0*/  @!P0 NANOSLEEP.SYNCS 0x989680 ;  /* 0x009896800000895d */ /* 0x004fea0003900000 */
[----:B------:R-:W2:Y:S02]  /*c7f0*/  @!P0 SYNCS.PHASECHK.TRANS64 P0, [R4+URZ], R6 ;  /* 0x00000006040085a7 */ /* 0x000ea400080010ff */
[----:B--2---:R-:W-:Y:S05]  /*c800*/  @!P0 BRA `(.L_x_210) ;  /* 0xfffffffc00f08947 */ /* 0x004fea000383ffff */
[----:B------:R-:W-:Y:S05]  /*c810*/  BRA `(.L_x_70) ;  /* 0xffffff7400887947 */ /* 0x000fea000383ffff */
.L_x_75:
[----:B--2---:R-:W-:-:S07]  /*c820*/  MOV R0, UR4 ;  /* 0x0000000400007c02 */ /* 0x004fce0008000f00 */
.L_x_211:
[----:B--2---:R2:W3:Y:S02]  /*c830*/  SYNCS.PHASECHK.TRANS64.TRYWAIT P0, [R0+URZ], R2 ;  /* 0x00000002000075a7 */ /* 0x0044e400080011ff */
[----:B---3--:R-:W-:Y:S05]  /*c840*/  @!P0 NANOSLEEP.SYNCS 0x989680 ;  /* 0x009896800000895d */ /* 0x008fea0003900000 */
[----:B------:R-:W3:Y:S02]  /*c850*/  @!P0 SYNCS.PHASECHK.TRANS64 P0, [R0+URZ], R2 ;  /* 0x00000002000085a7 */ /* 0x000ee400080010ff */
[----:B---3--:R-:W-:Y:S05]  /*c860*/  @!P0 BRA `(.L_x_211) ;  /* 0xfffffffc00f08947 */ /* 0x008fea000383ffff */
[----:B------:R-:W-:Y:S05]  /*c870*/  BRA `(.L_x_212) ;  /* 0xffffff7800907947 */ /* 0x000fea000383ffff */
.L_x_78:
[----:B------:R-:W-:-:S07]  /*c880*/  MOV R0, UR20 ;  /* 0x0000001400007c02 */ /* 0x000fce0008000f00 */
.L_x_213:
[----:B--2---:R2:W3:Y:S02]  /*c890*/  SYNCS.PHASECHK.TRANS64.TRYWAIT P1, [R0+URZ+0x100], R2 ;  /* 0x00010002000075a7 */ /* 0x0044e400080211ff */
[----:B---3--:R-:W-:Y:S05]  /*c8a0*/  @!P1 NANOSLEEP.SYNCS 0x989680 ;  /* 0x009896800000995d */ /* 0x008fea0003900000 */
[----:B------:R-:W3:Y:S02]  /*c8b0*/  @!P1 SYNCS.PHASECHK.TRANS64 P1, [R0+URZ+0x100], R2 ;  /* 0x00010002000095a7 */ /* 0x000ee400080210ff */
[----:B---3--:R-:W-:Y:S05]  /*c8c0*/  @!P1 BRA `(.L_x_213) ;  /* 0xfffffffc00f09947 */ /* 0x008fea000383ffff */
[----:B------:R-:W-:Y:S05]  /*c8d0*/  BRA `(.L_x_214) ;  /* 0xffffff7800dc7947 */ /* 0x000fea000383ffff */
.L_x_83:
[----:B------:R-:W-:Y:S07]  /*c8e0*/  MOV R2, UR31 ;  /* 0x0000001f00027c02 */ /* 0x000fee0008000f00 */
.L_x_215:
[----:B-1----:R1:W2:Y:S02]  /*c8f0*/  SYNCS.PHASECHK.TRANS64.TRYWAIT P0, [R2+URZ+0xd0], R3 ;  /* 0x0000d003020075a7 */ /* 0x0022a400080011ff */
[----:B--2---:R-:W-:Y:S05]  /*c900*/  @!P0 NANOSLEEP.SYNCS 0x989680 ;  /* 0x009896800000895d */ /* 0x004fea0003900000 */
[----:B------:R-:W2:Y:S02]  /*c910*/  @!P0 SYNCS.PHASECHK.TRANS64 P0, [R2+URZ+0xd0], R3 ;  /* 0x0000d003020085a7 */ /* 0x000ea400080010ff */
[----:B--2---:R-:W-:Y:S05]  /*c920*/  @!P0 BRA `(.L_x_215) ;  /* 0xfffffffc00f08947 */ /* 0x004fea000383ffff */
[----:B------:R-:W-:Y:S05]  /*c930*/  BRA `(.L_x_216) ;  /* 0xffffff80002c7947 */ /* 0x000fea000383ffff */
.L_x_86:
[----:B------:R-:W-:Y:S07]  /*c940*/  MOV R2, UR31 ;  /* 0x0000001f00027c02 */ /* 0x000fee0008000f00 */
.L_x_217:
[----:B-1----:R1:W2:Y:S02]  /*c950*/  SYNCS.PHASECHK.TRANS64.TRYWAIT P2, [R2+URZ+0xc8], R3 ;  /* 0x0000c803020075a7 */ /* 0x0022a400080411ff */
[----:B--2---:R-:W-:Y:S05]  /*c960*/  @!P2 NANOSLEEP.SYNCS 0x989680 ;  /* 0x009896800000a95d */ /* 0x004fea0003900000 */
[----:B------:R-:W2:Y:S02]  /*c970*/  @!P2 SYNCS.PHASECHK.TRANS64 P2, [R2+URZ+0xc8], R3 ;  /* 0x0000c8030200a5a7 */ /* 0x000ea400080410ff */
[----:B--2---:R-:W-:Y:S05]  /*c980*/  @!P2 BRA `(.L_x_217) ;  /* 0xfffffffc00f0a947 */ /* 0x004fea000383ffff */
[----:B------:R-:W-:Y:S05]  /*c990*/  BRA `(.L_x_85) ;  /* 0xffffff8400947947 */ /* 0x000fea000383ffff */
.L_x_89:
[----:B-1----:R-:W-:Y:S07]  /*c9a0*/  MOV R2, UR31 ;  /* 0x0000001f00027c02 */ /* 0x002fee0008000f00 */
.L_x_218:
[----:B-1----:R1:W2:Y:S02]  /*c9b0*/  SYNCS.PHASECHK.TRANS64.TRYWAIT P1, [R2+URZ+0xa0], R9 ;  /* 0x0000a009020075a7 */ /* 0x0022a400080211ff */
[----:B--2---:R-:W-:Y:S05]  /*c9c0*/  @!P1 NANOSLEEP.SYNCS 0x989680 ;  /* 0x009896800000995d */ /* 0x004fea0003900000 */
[----:B------:R-:W2:Y:S02]  /*c9d0*/  @!P1 SYNCS.PHASECHK.TRANS64 P1, [R2+URZ+0xa0], R9 ;  /* 0x0000a009020095a7 */ /* 0x000ea400080210ff */
[----:B--2---:R-:W-:Y:S05]  /*c9e0*/  @!P1 BRA `(.L_x_218) ;  /* 0xfffffffc00f09947 */ /* 0x004fea000383ffff */
[----:B------:R-:W-:Y:S05]  /*c9f0*/  BRA `(.L_x_219) ;  /* 0xffffff8800247947 */ /* 0x000fea000383ffff */
.L_x_90:
[----:B------:R-:W-:Y:S07]  /*ca00*/  MOV R2, UR31 ;  /* 0x0000001f00027c02 */ /* 0x000fee0008000f00 */
.L_x_220:
[----:B-1----:R1:W2:Y:S02]  /*ca10*/  SYNCS.PHASECHK.TRANS64.TRYWAIT P1, [R2+URZ+0xa8], R9 ;  /* 0x0000a809020075a7 */ /* 0x0022a400080211ff */
[----:B--2---:R-:W-:Y:S05]  /*ca20*/  @!P1 NANOSLEEP.SYNCS 0x989680 ;  /* 0x009896800000995d */ /* 0x004fea0003900000 */
[----:B------:R-:W2:Y:S02]  /*ca30*/  @!P1 SYNCS.PHASECHK.TRANS64 P1, [R2+URZ+0xa8], R9 ;  /* 0x0000a809020095a7 */ /* 0x000ea400080210ff */
[----:B--2---:R-:W-:Y:S05]  /*ca40*/  @!P1 BRA `(.L_x_220) ;  /* 0xfffffffc00f09947 */ /* 0x004fea000383ffff */
[----:B------:R-:W-:Y:S05]  /*ca50*/  BRA `(.L_x_221) ;  /* 0xffffff88005c7947 */ /* 0x000fea000383ffff */
.L_x_91:
[----:B------:R-:W-:Y:S07]  /*ca60*/  MOV R2, UR31 ;  /* 0x0000001f00027c02 */ /* 0x000fee0008000f00 */
.L_x_222:
[----:B-1----:R1:W2:Y:S02]  /*ca70*/  SYNCS.PHASECHK.TRANS64.TRYWAIT P1, [R2+URZ+0xb0], R9 ;  /* 0x0000b009020075a7 */ /* 0x0022a400080211ff */
[----:B--2---:R-:W-:Y:S05]  /*ca80*/  @!P1 NANOSLEEP.SYNCS 0x989680 ;  /* 0x009896800000995d */ /* 0x004fea0003900000 */
[----:B------:R-:W2:Y:S02]  /*ca90*/  @!P1 SYNCS.PHASECHK.TRANS64 P1, [R2+URZ+0xb0], R9 ;  /* 0x0000b009020095a7 */ /* 0x000ea400080210ff */
[----:B--2---:R-:W-:Y:S05]  /*caa0*/  @!P1 BRA `(.L_x_222) ;  /* 0xfffffffc00f09947 */ /* 0x004fea000383ffff */
[----:B------:R-:W-:Y:S05]  /*cab0*/  BRA `(.L_x_223) ;  /* 0xffffff8800a47947 */ /* 0x000fea000383ffff */
.L_x_92:
[----:B------:R-:W-:Y:S07]  /*cac0*/  MOV R2, UR31 ;  /* 0x0000001f00027c02 */ /* 0x000fee0008000f00 */
.L_x_224:
[----:B-1----:R1:W2:Y:S02]  /*cad0*/  SYNCS.PHASECHK.TRANS64.TRYWAIT P1, [R2+URZ+0xb8], R9 ;  /* 0x0000b809020075a7 */ /* 0x0022a400080211ff */
[----:B--2---:R-:W-:Y:S05]  /*cae0*/  @!P1 NANOSLEEP.SYNCS 0x989680 ;  /* 0x009896800000995d */ /* 0x004fea0003900000 */
[----:B------:R-:W2:Y:S02]  /*caf0*/  @!P1 SYNCS.PHASECHK.TRANS64 P1, [R2+URZ+0xb8], R9 ;  /* 0x0000b809020095a7 */ /* 0x000ea400080210ff */
[----:B--2---:R-:W-:Y:S05]  /*cb00*/  @!P1 BRA `(.L_x_224) ;  /* 0xfffffffc00f09947 */ /* 0x004fea000383ffff */
[----:B------:R-:W-:Y:S05]  /*cb10*/  BRA `(.L_x_225) ;  /* 0xffffff8800ec7947 */ /* 0x000fea000383ffff */
.L_x_93:
[----:B------:R-:W-:Y:S07]  /*cb20*/  MOV R2, UR31 ;  /* 0x0000001f00027c02 */ /* 0x000fee0008000f00 */
.L_x_226:
[----:B-1----:R1:W2:Y:S02]  /*cb30*/  SYNCS.PHASECHK.TRANS64.TRYWAIT P1, [R2+URZ+0xa0], R8 ;  /* 0x0000a008020075a7 */ /* 0x0022a400080211ff */
[----:B--2---:R-:W-:Y:S05]  /*cb40*/  @!P1 NANOSLEEP.SYNCS 0x989680 ;  /* 0x009896800000995d */ /* 0x004fea0003900000 */
[----:B------:R-:W2:Y:S02]  /*cb50*/  @!P1 SYNCS.PHASECHK.TRANS64 P1, [R2+URZ+0xa0], R8 ;  /* 0x0000a008020095a7 */ /* 0x000ea400080210ff */
[----:B--2---:R-:W-:Y:S05]  /*cb60*/  @!P1 BRA `(.L_x_226) ;  /* 0xfffffffc00f09947 */ /* 0x004fea000383ffff */
[----:B------:R-:W-:Y:S05]  /*cb70*/  BRA `(.L_x_227) ;  /* 0xffffff8c00387947 */ /* 0x000fea000383ffff */
.L_x_94:
[----:B------:R-:W-:Y:S07]  /*cb80*/  MOV R2, UR31 ;  /* 0x0000001f00027c02 */ /* 0x000fee0008000f00 */
.L_x_228:
[----:B-1----:R1:W2:Y:S02]  /*cb90*/  SYNCS.PHASECHK.TRANS64.TRYWAIT P1, [R2+URZ+0xa8], R8 ;  /* 0x0000a808020075a7 */ /* 0x0022a400080211ff */
[----:B--2---:R-:W-:Y:S05]  /*cba0*/  @!P1 NANOSLEEP.SYNCS 0x989680 ;  /* 0x009896800000995d */ /* 0x004fea0003900000 */
[----:B------:R-:W2:Y:S02]  /*cbb0*/  @!P1 SYNCS.PHASECHK.TRANS64 P1, [R2+URZ+0xa8], R8 ;  /* 0x0000a808020095a7 */ /* 0x000ea400080210ff */
[----:B--2---:R-:W-:Y:S05]  /*cbc0*/  @!P1 BRA `(.L_x_228) ;  /* 0xfffffffc00f09947 */ /* 0x004fea000383ffff */
[----:B------:R-:W-:Y:S05]  /*cbd0*/  BRA `(.L_x_229) ;  /* 0xffffff8c00847947 */ /* 0x000fea000383ffff */
.L_x_95:
[----:B------:R-:W-:Y:S07]  /*cbe0*/  MOV R2, UR31 ;  /* 0x0000001f00027c02 */ /* 0x000fee0008000f00 */
.L_x_230:
[----:B-1----:R1:W2:Y:S02]  /*cbf0*/  SYNCS.PHASECHK.TRANS64.TRYWAIT P1, [R2+URZ+0xb0], R8 ;  /* 0x0000b008020075a7 */ /* 0x0022a400080211ff */
[----:B--2---:R-:W-:Y:S05]  /*cc00*/  @!P1 NANOSLEEP.SYNCS 0x989680 ;  /* 0x009896800000995d */ /* 0x004fea0003900000 */
[----:B------:R-:W2:Y:S02]  /*cc10*/  @!P1 SYNCS.PHASECHK.TRANS64 P1, [R2+URZ+0xb0], R8 ;  /* 0x0000b008020095a7 */ /* 0x000ea400080210ff */
[----:B--2---:R-:W-:Y:S05]  /*cc20*/  @!P1 BRA `(.L_x_230) ;  /* 0xfffffffc00f09947 */ /* 0x004fea000383ffff */
[----:B------:R-:W-:Y:S05]  /*cc30*/  BRA `(.L_x_231) ;  /* 0xffffff8c00d07947 */ /* 0x000fea000383ffff */
.L_x_96:
[----:B------:R-:W-:Y:S07]  /*cc40*/  MOV R2, UR31 ;  /* 0x0000001f00027c02 */ /* 0x000fee0008000f00 */
.L_x_232:
[----:B-1----:R1:W2:Y:S02]  /*cc50*/  SYNCS.PHASECHK.TRANS64.TRYWAIT P0, [R2+URZ+0xb8], R8 ;  /* 0x0000b808020075a7 */ /* 0x0022a400080011ff */
[----:B--2---:R-:W-:Y:S05]  /*cc60*/  @!P0 NANOSLEEP.SYNCS 0x989680 ;  /* 0x009896800000895d */ /* 0x004fea0003900000 */
[----:B------:R-:W2:Y:S02]  /*cc70*/  @!P0 SYNCS.PHASECHK.TRANS64 P0, [R2+URZ+0xb8], R8 ;  /* 0x0000b808020085a7 */ /* 0x000ea400080010ff */
[----:B--2---:R-:W-:Y:S05]  /*cc80*/  @!P0 BRA `(.L_x_232) ;  /* 0xfffffffc00f08947 */ /* 0x004fea000383ffff */
[----:B------:R-:W-:Y:S05]  /*cc90*/  BRA `(.L_x_233) ;  /* 0xffffff9000247947 */ /* 0x000fea000383ffff */
.L_x_98:
[----:B-1----:R-:W-:-:S07]  /*cca0*/  MOV R0, UR31 ;  /* 0x0000001f00007c02 */ /* 0x002fce0008000f00 */
.L_x_234:
[----:B-1----:R1:W2:Y:S02]  /*ccb0*/  SYNCS.PHASECHK.TRANS64.TRYWAIT P0, [R0+URZ+0xa0], R9 ;  /* 0x0000a009000075a7 */ /* 0x0022a400080011ff */
[----:B--2---:R-:W-:Y:S05]  /*ccc0*/  @!P0 NANOSLEEP.SYNCS 0x989680 ;  /* 0x009896800000895d */ /* 0x004fea0003900000 */
[----:B------:R-:W2:Y:S02]  /*ccd0*/  @!P0 SYNCS.PHASECHK.TRANS64 P0, [R0+URZ+0xa0], R9 ;  /* 0x0000a009000085a7 */ /* 0x000ea400080010ff */
[----:B--2---:R-:W-:Y:S05]  /*cce0*/  @!P0 BRA `(.L_x_234) ;  /* 0xfffffffc00f08947 */ /* 0x004fea000383ffff */
[----:B------:R-:W-:Y:S05]  /*ccf0*/  BRA `(.L_x_235) ;  /* 0xffffff9000887947 */ /* 0x000fea000383ffff */
.L_x_99:
[----:B-1----:R-:W-:-:S07]  /*cd00*/  MOV R0, UR31 ;  /* 0x0000001f00007c02 */ /* 0x002fce0008000f00 */
.L_x_236:
[----:B-1----:R1:W2:Y:S02]  /*cd10*/  SYNCS.PHASECHK.TRANS64.TRYWAIT P0, [R0+URZ+0xa8], R9 ;  /* 0x0000a809000075a7 */ /* 0x0022a400080011ff */
[----:B--2---:R-:W-:Y:S05]  /*cd20*/  @!P0 NANOSLEEP.SYNCS 0x989680 ;  /* 0x009896800000895d */ /* 0x004fea0003900000 */
[----:B------:R-:W2:Y:S02]  /*cd30*/  @!P0 SYNCS.PHASECHK.TRANS64 P0, [R0+URZ+0xa8], R9 ;  /* 0x0000a809000085a7 */ /* 0x000ea400080010ff */
[----:B--2---:R-:W-:Y:S05]  /*cd40*/  @!P0 BRA `(.L_x_236) ;  /* 0xfffffffc00f08947 */ /* 0x004fea000383ffff */
[----:B------:R-:W-:Y:S05]  /*cd50*/  BRA `(.L_x_237) ;  /* 0xffffff9000787947 */ /* 0x000fea000383ffff */
.L_x_100:
[----:B------:R-:W-:-:S07]  /*cd60*/  MOV R2, UR31 ;  /* 0x0000001f00027c02 */ /* 0x000fce0008000f00 */
.L_x_238:
[----:B-1----:R1:W2:Y:S02]  /*cd70*/  SYNCS.PHASECHK.TRANS64.TRYWAIT P0, [R2+URZ+0xb0], R9 ;  /* 0x0000b009020075a7 */ /* 0x0022a400080011ff */
[----:B--2---:R-:W-:Y:S05]  /*cd80*/  @!P0 NANOSLEEP.SYNCS 0x989680 ;  /* 0x009896800000895d */ /* 0x004fea0003900000 */
[----:B------:R-:W2:Y:S02]  /*cd90*/  @!P0 SYNCS.PHASECHK.TRANS64 P0, [R2+URZ+0xb0], R9 ;  /* 0x0000b009020085a7 */ /* 0x000ea400080010ff */
[----:B--2---:R-:W-:Y:S05]  /*cda0*/  @!P0 BRA `(.L_x_238) ;  /* 0xfffffffc00f08947 */ /* 0x004fea000383ffff */
[----:B------:R-:W-:Y:S05]  /*cdb0*/  BRA `(.L_x_239) ;  /* 0xffffff90006c7947 */ /* 0x000fea000383ffff */
.L_x_102:
[----:B------:R-:W-:Y:S07]  /*cdc0*/  MOV R0, UR49 ;  /* 0x0000003100007c02 */ /* 0x000fee0008000f00 */
.L_x_240:
[----:B-1----:R1:W2:Y:S02]  /*cdd0*/  SYNCS.PHASECHK.TRANS64.TRYWAIT P0, [R0+URZ+0xd0], R2 ;  /* 0x0000d002000075a7 */ /* 0x0022a400080011ff */
[----:B--2---:R-:W-:Y:S05]  /*cde0*/  @!P0 NANOSLEEP.SYNCS 0x989680 ;  /* 0x009896800000895d */ /* 0x004fea0003900000 */
[----:B------:R-:W2:Y:S02]  /*cdf0*/  @!P0 SYNCS.PHASECHK.TRANS64 P0, [R0+URZ+0xd0], R2 ;  /* 0x0000d002000085a7 */ /* 0x000ea400080010ff */
[----:B--2---:R-:W-:Y:S05]  /*ce00*/  @!P0 BRA `(.L_x_240) ;  /* 0xfffffffc00f08947 */ /* 0x004fea000383ffff */
[----:B------:R-:W-:Y:S05]  /*ce10*/  BRA `(.L_x_241) ;  /* 0xffffff9400447947 */ /* 0x000fea000383ffff */
.L_x_113:
[----:B-1----:R-:W-:Y:S04]  /*ce20*/  MOV R2, UR49 ;  /* 0x0000003100027c02 */ /* 0x002fe80008000f00 */
[----:B------:R1:W3:Y:S03]  /*ce30*/  SYNCS.PHASECHK.TRANS64.TRYWAIT P1, [R2+URZ+0x80], R3 ;  /* 0x00008003020075a7 */ /* 0x0002e600080211ff */
[----:B---3--:R-:W-:Y:S05]  /*ce40*/  @!P1 NANOSLEEP.SYNCS 0x989680 ;  /* 0x009896800000995d */ /* 0x008fea0003900000 */
[----:B------:R-:W3:Y:S02]  /*ce50*/  @!P1 SYNCS.PHASECHK.TRANS64 P1, [R2+URZ+0x80], R3 ;  /* 0x00008003020095a7 */ /* 0x000ee400080210ff */
[----:B---3--:R-:W-:Y:S05]  /*ce60*/  @!P1 BRA `(.L_x_113) ;  /* 0xfffffffc00ec9947 */ /* 0x008fea000383ffff */
[----:B------:R-:W-:Y:S05]  /*ce70*/  BRA `(.L_x_112) ;  /* 0xffffffa400147947 */ /* 0x000fea000383ffff */
.L_x_115:
[----:B-1----:R1:W2:Y:S02]  /*ce80*/  SYNCS.PHASECHK.TRANS64.TRYWAIT P0, [R79+URZ+0xe0], R0 ;  /* 0x0000e0004f0075a7 */ /* 0x0022a400080011ff */
[----:B--2---:R-:W-:Y:S05]  /*ce90*/  @!P0 NANOSLEEP.SYNCS 0x989680 ;  /* 0x009896800000895d */ /* 0x004fea0003900000 */
[----:B------:R-:W2:Y:S02]  /*cea0*/  @!P0 SYNCS.PHASECHK.TRANS64 P0, [R79+URZ+0xe0], R0 ;  /* 0x0000e0004f0085a7 */ /* 0x000ea400080010ff */
[----:B--2---:R-:W-:Y:S05]  /*ceb0*/  @!P0 BRA `(.L_x_115) ;  /* 0xfffffffc00f08947 */ /* 0x004fea000383ffff */
[----:B------:R-:W-:Y:S05]  /*cec0*/  BRA `(.L_x_114) ;  /* 0xffffffa4003c7947 */ /* 0x000fea000383ffff */
.L_x_124:
[----:B-1----:R1:W2:Y:S02]  /*ced0*/  SYNCS.PHASECHK.TRANS64.TRYWAIT P0, [R2+URZ+0x80], R0 ;  /* 0x00008000020075a7 */ /* 0x0022a400080011ff */
[----:B--2---:R-:W-:Y:S05]  /*cee0*/  @!P0 NANOSLEEP.SYNCS 0x989680 ;  /* 0x009896800000895d */ /* 0x004fea0003900000 */
[----:B------:R-:W2:Y:S02]  /*cef0*/  @!P0 SYNCS.PHASECHK.TRANS64 P0, [R2+URZ+0x80], R0 ;  /* 0x00008000020085a7 */ /* 0x000ea400080010ff */
[----:B--2---:R-:W-:Y:S05]  /*cf00*/  @!P0 BRA `(.L_x_124) ;  /* 0xfffffffc00f08947 */ /* 0x004fea000383ffff */
[----:B------:R-:W-:Y:S05]  /*cf10*/  BRA `(.L_x_123) ;  /* 0xffffffac00607947 */ /* 0x000fea000383ffff */
.L_x_132:
[----:B-1----:R1:W2:Y:S02]  /*cf20*/  SYNCS.PHASECHK.TRANS64.TRYWAIT P0, [R6+URZ+0x80], R5 ;  /* 0x00008005060075a7 */ /* 0x0022a400080011ff */
[----:B--2---:R-:W-:Y:S05]  /*cf30*/  @!P0 NANOSLEEP.SYNCS 0x989680 ;  /* 0x009896800000895d */ /* 0x004fea0003900000 */
[----:B------:R-:W2:Y:S02]  /*cf40*/  @!P0 SYNCS.PHASECHK.TRANS64 P0, [R6+URZ+0x80], R5 ;  /* 0x00008005060085a7 */ /* 0x000ea400080010ff */
[----:B--2---:R-:W-:Y:S05]  /*cf50*/  @!P0 BRA `(.L_x_132) ;  /* 0xfffffffc00f08947 */ /* 0x004fea000383ffff */
[----:B------:R-:W-:Y:S05]  /*cf60*/  BRA `(.L_x_131) ;  /* 0xffffffb400a47947 */ /* 0x000fea000383ffff */
.L_x_140:
[----:B-1----:R1:W2:Y:S02]  /*cf70*/  SYNCS.PHASECHK.TRANS64.TRYWAIT P0, [R0+URZ+0x80], R6 ;  /* 0x00008006000075a7 */ /* 0x0022a400080011ff */
[----:B--2---:R-:W-:Y:S05]  /*cf80*/  @!P0 NANOSLEEP.SYNCS 0x989680 ;  /* 0x009896800000895d */ /* 0x004fea0003900000 */
[----:B------:R-:W2:Y:S02]  /*cf90*/  @!P0 SYNCS.PHASECHK.TRANS64 P0, [R0+URZ+0x80], R6 ;  /* 0x00008006000085a7 */ /* 0x000ea400080010ff */
[----:B--2---:R-:W-:Y:S05]  /*cfa0*/  @!P0 BRA `(.L_x_140) ;  /* 0xfffffffc00f08947 */ /* 0x004fea000383ffff */
[----:B------:R-:W-:Y:S05]  /*cfb0*/  BRA `(.L_x_139) ;  /* 0xffffffbc00e87947 */ /* 0x000fea000383ffff */
.L_x_148:
[----:B-1----:R1:W4:Y:S02]  /*cfc0*/  SYNCS.PHASECHK.TRANS64.TRYWAIT P0, [R6+URZ+0x80], R5 ;  /* 0x00008005060075a7 */ /* 0x00232400080011ff */
[----:B----4-:R-:W-:Y:S05]  /*cfd0*/  @!P0 NANOSLEEP.SYNCS 0x989680 ;  /* 0x009896800000895d */ /* 0x010fea0003900000 */
[----:B------:R-:W4:Y:S02]  /*cfe0*/  @!P0 SYNCS.PHASECHK.TRANS64 P0, [R6+URZ+0x80], R5 ;  /* 0x00008005060085a7 */ /* 0x000f2400080010ff */
[----:B----4-:R-:W-:Y:S05]  /*cff0*/  @!P0 BRA `(.L_x_148) ;  /* 0xfffffffc00f08947 */ /* 0x010fea000383ffff */
[----:B------:R-:W-:Y:S05]  /*d000*/  BRA `(.L_x_147) ;  /* 0xffffffc800387947 */ /* 0x000fea000383ffff */
.L_x_156:
[----:B-1----:R1:W4:Y:S02]  /*d010*/  SYNCS.PHASECHK.TRANS64.TRYWAIT P0, [R6+URZ+0x80], R5 ;  /* 0x00008005060075a7 */ /* 0x00232400080011ff */
[----:B----4-:R-:W-:Y:S05]  /*d020*/  @!P0 NANOSLEEP.SYNCS 0x989680 ;  /* 0x009896800000895d */ /* 0x010fea0003900000 */
[----:B------:R-:W4:Y:S02]  /*d030*/  @!P0 SYNCS.PHASECHK.TRANS64 P0, [R6+URZ+0x80], R5 ;  /* 0x00008005060085a7 */ /* 0x000f2400080010ff */
[----:B----4-:R-:W-:Y:S05]  /*d040*/  @!P0 BRA `(.L_x_156) ;  /* 0xfffffffc00f08947 */ /* 0x010fea000383ffff */
[----:B------:R-:W-:Y:S05]  /*d050*/  BRA `(.L_x_155) ;  /* 0xffffffd000987947 */ /* 0x000fea000383ffff */
.L_x_164:
[----:B-1----:R1:W4:Y:S02]  /*d060*/  SYNCS.PHASECHK.TRANS64.TRYWAIT P0, [R6+URZ+0x80], R5 ;  /* 0x00008005060075a7 */ /* 0x00232400080011ff */
[----:B----4-:R-:W-:Y:S05]  /*d070*/  @!P0 NANOSLEEP.SYNCS 0x989680 ;  /* 0x009896800000895d */ /* 0x010fea0003900000 */
[----:B------:R-:W4:Y:S02]  /*d080*/  @!P0 SYNCS.PHASECHK.TRANS64 P0, [R6+URZ+0x80], R5 ;  /* 0x00008005060085a7 */ /* 0x000f2400080010ff */
[----:B----4-:R-:W-:Y:S05]  /*d090*/  @!P0 BRA `(.L_x_164) ;  /* 0xfffffffc00f08947 */ /* 0x010fea000383ffff */
[----:B------:R-:W-:Y:S05]  /*d0a0*/  BRA `(.L_x_163) ;  /* 0xffffffd800ec7947 */ /* 0x000fea000383ffff */
.L_x_172:
[----:B-1----:R1:W2:Y:S02]  /*d0b0*/  SYNCS.PHASECHK.TRANS64.TRYWAIT P0, [R0+URZ+0x80], R84 ;  /* 0x00008054000075a7 */ /* 0x0022a400080011ff */
[----:B--2---:R-:W-:Y:S05]  /*d0c0*/  @!P0 NANOSLEEP.SYNCS 0x989680 ;  /* 0x009896800000895d */ /* 0x004fea0003900000 */
[----:B------:R-:W2:Y:S02]  /*d0d0*/  @!P0 SYNCS.PHASECHK.TRANS64 P0, [R0+URZ+0x80], R84 ;  /* 0x00008054000085a7 */ /* 0x000ea400080010ff */
[----:B--2---:R-:W-:Y:S05]  /*d0e0*/  @!P0 BRA `(.L_x_172) ;  /* 0xfffffffc00f08947 */ /* 0x004fea000383ffff */
[----:B------:R-:W-:Y:S05]  /*d0f0*/  BRA `(.L_x_171) ;  /* 0xffffffe400407947 */ /* 0x000fea000383ffff */
        .weak           $__internal_0_$__cuda_sm10x_tcgen05_guardrail_trap_col_being_dealloced_not_returned_by_alloc
        .type           $__internal_0_$__cuda_sm10x_tcgen05_guardrail_trap_col_being_dealloced_not_returned_by_alloc,@function
        .size           $__internal_0_$__cuda_sm10x_tcgen05_guardrail_trap_col_being_dealloced_not_returned_by_alloc,($__internal_1_$__cuda_sm10x_tcgen05_guardrail_trap_phase_invalid_during_alloc - $__internal_0_$__cuda_sm10x_tcgen05_guardrail_trap_col_being_dealloced_not_returned_by_alloc)
$__internal_0_$__cuda_sm10x_tcgen05_guardrail_trap_col_being_dealloced_not_returned_by_alloc:
[----:B------:R-:W-:Y:S05]  /*d100*/  BPT.TRAP 0x1 ;  /* 0x000000040000795c */ /* 0x000fea0000300000 */
[----:B------:R-:W-:-:S04]  /*d110*/  HFMA2 R3, -RZ, RZ, 0, 0 ;  /* 0x00000000ff037431 */ /* 0x000fc800000001ff */
[----:B------:R-:W-:Y:S05]  /*d120*/  RET.REL.NODEC R2 `(_ZN7cutlass13device_kernelINS_4conv6kernel13ConvUniversalINS1_16ConvProblemShapeILNS1_8OperatorE1ELi2EEENS1_10collective14CollectiveConvINS1_47MainloopSm100TmaUmmaWarpSpecializedImplicitGemmILS5_1ELi8ELi2ELi1ELi2EN4cute5tupleIJNSA_1CILi2EEENSC_ILi1EEESE_EEEEENSB_IJNSC_ILi256EEENSC_ILi128EEENSB_IJNSC_ILi32EEEEEEEEENS_10tfloat32_tESM_NSA_8TiledMMAINSA_8MMA_AtomIJNSA_23SM100_MMA_TF32_2x1SM_SSISM_SM_fLi256ELi128ELNSA_4UMMA5MajorE0ELSR_1ELNSQ_7ScaleInE0ELSS_0EEEEEENSA_6LayoutINSB_IJSE_SE_SE_EEENSB_IJNSC_ILi0EEESX_SX_EEEEENSB_IJNSA_10UnderscoreES10_S10_EEEEENS7_6detail27Sm100ImplicitGemmTileTraitsINSA_25SM100_TMA_2SM_LOAD_IM2COLENSA_14ComposedLayoutINSA_7SwizzleILi3ELi4ELi3EEENSA_18smem_ptr_flag_bitsILi32EEENSV_INSB_IJNSC_ILi8EEESJ_EEENSB_IJSJ_SE_EEEEEEEvEENS14_INSA_18SM100_TMA_2SM_LOADENS16_INS17_ILi2ELi5ELi2EEES1A_NSV_INSB_IJSJ_NSC_ILi4EEEEEENSB_IJSE_SJ_EEEEEEEvEEEENS_8epilogue10collective18CollectiveEpilogueINS1Q_23Sm100TmaWarpSpecializedILi4ELi2ELi16ELb1ELb0EEEJNSB_IJSI_SI_SK_EEENSB_IJNSV_ISI_SE_EENSV_INSC_ILi16EEESE_EEEEESM_NSB_IJNSB_IJlllEEESE_SX_EEESM_S21_NS1Q_6fusion15FusionCallbacksIS1U_NS22_17LinearCombinationISM_fSM_fLNS_15FloatRoundStyleE2EEES1V_S1Z_JEEENSA_5SM1004TMEM4LOAD26SM100_TMEM_LOAD_32dp32b16xENSA_20SM90_TMA_LOAD_IM2COLENS16_INS17_ILi2ELi4ELi3EEES1A_NSV_INSB_IJS1B_S1X_EEENSB_IJS1X_SE_EEEEEEENSA_39AutoVectorizingCopyWithAssumedAlignmentILi128EEENSA_21SM90_TMA_STORE_IM2COLES2H_S2J_S2J_EEEvvEEEEvNT_6ParamsE) ;  /* 0xffffff2c02b47950 */ /* 0x000fea0003c3ffff */
        .weak           $__internal_1_$__cuda_sm10x_tcgen05_guardrail_trap_phase_invalid_during_alloc
        .type           $__internal_1_$__cuda_sm10x_tcgen05_guardrail_trap_phase_invalid_during_alloc,@function
        .size           $__internal_1_$__cuda_sm10x_tcgen05_guardrail_trap_phase_invalid_during_alloc,($__internal_2_$__cuda_sm10x_tcgen05_guardrail_trap_unallocated_columns_being_dealloced - $__internal_1_$__cuda_sm10x_tcgen05_guardrail_trap_phase_invalid_during_alloc)
$__internal_1_$__cuda_sm10x_tcgen05_guardrail_trap_phase_invalid_during_alloc:
[----:B------:R-:W-:Y:S05]  /*d130*/  BPT.TRAP 0x1 ;  /* 0x000000040000795c */ /* 0x000fea0000300000 */
[----:B------:R-:W-:-:S04]  /*d140*/  MOV R5, 0x0 ;  /* 0x0000000000057802 */ /* 0x000fc80000000f00 */
[----:B------:R-:W-:Y:S05]  /*d150*/  RET.REL.NODEC R4 `(_ZN7cutlass13device_kernelINS_4conv6kernel13ConvUniversalINS1_16ConvProblemShapeILNS1_8OperatorE1ELi2EEENS1_10collective14CollectiveConvINS1_47MainloopSm100TmaUmmaWarpSpecializedImplicitGemmILS5_1ELi8ELi2ELi1ELi2EN4cute5tupleIJNSA_1CILi2EEENSC_ILi1EEESE_EEEEENSB_IJNSC_ILi256EEENSC_ILi128EEENSB_IJNSC_ILi32EEEEEEEEENS_10tfloat32_tESM_NSA_8TiledMMAINSA_8MMA_AtomIJNSA_23SM100_MMA_TF32_2x1SM_SSISM_SM_fLi256ELi128ELNSA_4UMMA5MajorE0ELSR_1ELNSQ_7ScaleInE0ELSS_0EEEEEENSA_6LayoutINSB_IJSE_SE_SE_EEENSB_IJNSC_ILi0EEESX_SX_EEEEENSB_IJNSA_10UnderscoreES10_S10_EEEEENS7_6detail27Sm100ImplicitGemmTileTraitsINSA_25SM100_TMA_2SM_LOAD_IM2COLENSA_14ComposedLayoutINSA_7SwizzleILi3ELi4ELi3EEENSA_18smem_ptr_flag_bitsILi32EEENSV_INSB_IJNSC_ILi8EEESJ_EEENSB_IJSJ_SE_EEEEEEEvEENS14_INSA_18SM100_TMA_2SM_LOADENS16_INS17_ILi2ELi5ELi2EEES1A_NSV_INSB_IJSJ_NSC_ILi4EEEEEENSB_IJSE_SJ_EEEEEEEvEEEENS_8epilogue10collective18CollectiveEpilogueINS1Q_23Sm100TmaWarpSpecializedILi4ELi2ELi16ELb1ELb0EEEJNSB_IJSI_SI_SK_EEENSB_IJNSV_ISI_SE_EENSV_INSC_ILi16EEESE_EEEEESM_NSB_IJNSB_IJlllEEESE_SX_EEESM_S21_NS1Q_6fusion15FusionCallbacksIS1U_NS22_17LinearCombinationISM_fSM_fLNS_15FloatRoundStyleE2EEES1V_S1Z_JEEENSA_5SM1004TMEM4LOAD26SM100_TMEM_LOAD_32dp32b16xENSA_20SM90_TMA_LOAD_IM2COLENS16_INS17_ILi2ELi4ELi3EEES1A_NSV_INSB_IJS1B_S1X_EEENSB_IJS1X_SE_EEEEEEENSA_39AutoVectorizingCopyWithAssumedAlignmentILi128EEENSA_21SM90_TMA_STORE_IM2COLES2H_S2J_S2J_EEEvvEEEEvNT_6ParamsE) ;  /* 0xffffff2c04a87950 */ /* 0x000fea0003c3ffff */
        .weak           $__internal_2_$__cuda_sm10x_tcgen05_guardrail_trap_unallocated_columns_being_dealloced
        .type           $__internal_2_$__cuda_sm10x_tcgen05_guardrail_trap_unallocated_columns_being_dealloced,@function
        .size           $__internal_2_$__cuda_sm10x_tcgen05_guardrail_trap_unallocated_columns_being_dealloced,(.L_x_243 - $__internal_2_$__cuda_sm10x_tcgen05_guardrail_trap_unallocated_columns_being_dealloced)
$__internal_2_$__cuda_sm10x_tcgen05_guardrail_trap_unallocated_columns_being_dealloced:
[----:B------:R-:W-:Y:S05]  /*d160*/  BPT.TRAP 0x1 ;  /* 0x000000040000795c */ /* 0x000fea0000300000 */
[----:B------:R-:W-:-:S04]  /*d170*/  HFMA2 R3, -RZ, RZ, 0, 0 ;  /* 0x00000000ff037431 */ /* 0x000fc800000001ff */
[----:B------:R-:W-:Y:S05]  /*d180*/  RET.REL.NODEC R2 `(_ZN7cutlass13device_kernelINS_4conv6kernel13ConvUniversalINS1_16ConvProblemShapeILNS1_8OperatorE1ELi2EEENS1_10collective14CollectiveConvINS1_47MainloopSm100TmaUmmaWarpSpecializedImplicitGemmILS5_1ELi8ELi2ELi1ELi2EN4cute5tupleIJNSA_1CILi2EEENSC_ILi1EEESE_EEEEENSB_IJNSC_ILi256EEENSC_ILi128EEENSB_IJNSC_ILi32EEEEEEEEENS_10tfloat32_tESM_NSA_8TiledMMAINSA_8MMA_AtomIJNSA_23SM100_MMA_TF32_2x1SM_SSISM_SM_fLi256ELi128ELNSA_4UMMA5MajorE0ELSR_1ELNSQ_7ScaleInE0ELSS_0EEEEEENSA_6LayoutINSB_IJSE_SE_SE_EEENSB_IJNSC_ILi0EEESX_SX_EEEEENSB_IJNSA_10UnderscoreES10_S10_EEEEENS7_6detail27Sm100ImplicitGemmTileTraitsINSA_25SM100_TMA_2SM_LOAD_IM2COLENSA_14ComposedLayoutINSA_7SwizzleILi3ELi4ELi3EEENSA_18smem_ptr_flag_bitsILi32EEENSV_INSB_IJNSC_ILi8EEESJ_EEENSB_IJSJ_SE_EEEEEEEvEENS14_INSA_18SM100_TMA_2SM_LOADENS16_INS17_ILi2ELi5ELi2EEES1A_NSV_INSB_IJSJ_NSC_ILi4EEEEEENSB_IJSE_SJ_EEEEEEEvEEEENS_8epilogue10collective18CollectiveEpilogueINS1Q_23Sm100TmaWarpSpecializedILi4ELi2ELi16ELb1ELb0EEEJNSB_IJSI_SI_SK_EEENSB_IJNSV_ISI_SE_EENSV_INSC_ILi16EEESE_EEEEESM_NSB_IJNSB_IJlllEEESE_SX_EEESM_S21_NS1Q_6fusion15FusionCallbacksIS1U_NS22_17LinearCombinationISM_fSM_fLNS_15FloatRoundStyleE2EEES1V_S1Z_JEEENSA_5SM1004TMEM4LOAD26SM100_TMEM_LOAD_32dp32b16xENSA_20SM90_TMA_LOAD_IM2COLENS16_INS17_ILi2ELi4ELi3EEES1A_NSV_INSB_IJS1B_S1X_EEENSB_IJS1X_SE_EEEEEEENSA_39AutoVectorizingCopyWithAssumedAlignmentILi128EEENSA_21SM90_TMA_STORE_IM2COLES2H_S2J_S2J_EEEvvEEEEvNT_6ParamsE) ;  /* 0xffffff2c029c7950 */ /* 0x000fea0003c3ffff */
.L_x_242:
[----:B------:R-:W-:-:S00]  /*d190*/  BRA `(.L_x_242) ;  /* 0xfffffffc00fc7947 */ /* 0x000fc0000383ffff */
[----:B------:R-:W-:-:S00]  /*d1a0*/  NOP ;  /* 0x0000000000007918 */ /* 0x000fc00000000000 */
        /* <DEDUP_REMOVED lines=13> */
.L_x_243:


//--------------------- .nv.global.init           --------------------------
	.section	.nv.global.init,"aw",@progbits
.nv.global.init:
	.type		$str$29,@object
	.size		$str$29,($str$30 - $str$29)
$str$29:
        /*0000*/ 	.byte	0x28, 0x61, 0x64, 0x64, 0x72, 0x65, 0x73, 0x73, 0x20, 0x26, 0x20, 0x6d, 0x61, 0x73, 0x6b, 0x29
        /*0010*/ 	.byte	0x20, 0x3d, 0x3d, 0x20, 0x30, 0x00
	.type		$str$30,@object
	.size		$str$30,($str$28 - $str$30)
$str$30:
        /*0016*/ 	.byte	0x2f, 0x74, 0x6d, 0x70, 0x2f, 0x63, 0x75, 0x74, 0x6c, 0x61, 0x73, 0x73, 0x5f, 0x73, 0x77, 0x65
        /*0026*/ 	.byte	0x65, 0x70, 0x5f, 0x73, 0x72, 0x63, 0x2f, 0x69, 0x6e, 0x63, 0x6c, 0x75, 0x64, 0x65, 0x2f, 0x63
        /*0036*/ 	.byte	0x75, 0x74, 0x65, 0x2f, 0x70, 0x6f, 0x69, 0x6e, 0x74, 0x65, 0x72, 0x5f, 0x66, 0x6c, 0x61, 0x67
        /*0046*/ 	.byte	0x67, 0x65, 0x64, 0x2e, 0x68, 0x70, 0x70, 0x00
	.type		$str$28,@object
	.size		$str$28,($str$27 - $str$28)
$str$28:
        /*004e*/ 	.byte	0x2f, 0x74, 0x6d, 0x70, 0x2f, 0x63, 0x75, 0x74, 0x6c, 0x61, 0x73, 0x73, 0x5f, 0x73, 0x77, 0x65
        /*005e*/ 	.byte	0x65, 0x70, 0x5f, 0x73, 0x72, 0x63, 0x2f, 0x69, 0x6e, 0x63, 0x6c, 0x75, 0x64, 0x65, 0x2f, 0x63
        /*006e*/ 	.byte	0x75, 0x74, 0x65, 0x2f, 0x61, 0x74, 0x6f, 0x6d, 0x2f, 0x63, 0x6f, 0x70, 0x79, 0x5f, 0x74, 0x72
        /*007e*/ 	.byte	0x61, 0x69, 0x74, 0x73, 0x5f, 0x73, 0x6d, 0x31, 0x30, 0x30, 0x2e, 0x68, 0x70, 0x70, 0x00
	.type		$str$27,@object
	.size		$str$27,(__unnamed_1 - $str$27)
$str$27:
        /*008d*/ 	.byte	0x28, 0x28, 0x75, 0x69, 0x6e, 0x74, 0x33, 0x32, 0x5f, 0x74, 0x28, 0x74, 0x68, 0x72, 0x65, 0x61
        /*009d*/ 	.byte	0x64, 0x49, 0x64, 0x78, 0x2e, 0x78, 0x29, 0x20, 0x2f, 0x20, 0x33, 0x32, 0x29, 0x20, 0x25, 0x20
        /*00ad*/ 	.byte	0x34, 0x29, 0x20, 0x3d, 0x3d, 0x20, 0x28, 0x28, 0x28, 0x74, 0x6d, 0x65, 0x6d, 0x5f, 0x61, 0x64
        /*00bd*/ 	.byte	0x64, 0x72, 0x20, 0x3e, 0x3e, 0x20, 0x31, 0x36, 0x29, 0x20, 0x2f, 0x20, 0x33, 0x32, 0x29, 0x20
        /*00cd*/ 	.byte	0x25, 0x20, 0x34, 0x29, 0x00
	.type		__unnamed_1,@object
	.size		__unnamed_1,(__unnamed_2 - __unnamed_1)
__unnamed_1:
        /*00d2*/ 	.byte	0x61, 0x75, 0x74, 0x6f, 0x20, 0x63, 0x75, 0x74, 0x65, 0x3a, 0x3a, 0x61, 0x73, 0x5f, 0x70, 0x6f
        /* <DEDUP_REMOVED lines=24> */
        /*0262*/ 	.byte	0x32, 0x30, 0x34, 0x38, 0x3e, 0x3e, 0x3e, 0x3e, 0x5d, 0x00
	.type		__unnamed_2,@object
	.size		__unnamed_2,(.L_2 - __unnamed_2)
__unnamed_2:
        /* <DEDUP_REMOVED lines=42> */
        /*050c*/ 	.byte	0x3e, 0x5d, 0x00
.L_2:


//--------------------- .nv.shared._ZN7cutlass13device_kernelINS_4conv6kernel13ConvUniversalINS1_16ConvProblemShapeILNS1_8OperatorE1ELi2EEENS1_10collective14CollectiveConvINS1_47MainloopSm100TmaUmmaWarpSpecializedImplicitGemmILS5_1ELi8ELi2ELi1ELi2EN4cute5tupleIJNSA_1CILi2EEENSC_ILi1EEESE_EEEEENSB_IJNSC_ILi256EEENSC_ILi128EEENSB_IJNSC_ILi32EEEEEEEEENS_10tfloat32_tESM_NSA_8TiledMMAINSA_8MMA_AtomIJNSA_23SM100_MMA_TF32_2x1SM_SSISM_SM_fLi256ELi128ELNSA_4UMMA5MajorE0ELSR_1ELNSQ_7ScaleInE0ELSS_0EEEEEENSA_6LayoutINSB_IJSE_SE_SE_EEENSB_IJNSC_ILi0EEESX_SX_EEEEENSB_IJNSA_10UnderscoreES10_S10_EEEEENS7_6detail27Sm100ImplicitGemmTileTraitsINSA_25SM100_TMA_2SM_LOAD_IM2COLENSA_14ComposedLayoutINSA_7SwizzleILi3ELi4ELi3EEENSA_18smem_ptr_flag_bitsILi32EEENSV_INSB_IJNSC_ILi8EEESJ_EEENSB_IJSJ_SE_EEEEEEEvEENS14_INSA_18SM100_TMA_2SM_LOADENS16_INS17_ILi2ELi5ELi2EEES1A_NSV_INSB_IJSJ_NSC_ILi4EEEEEENSB_IJSE_SJ_EEEEEEEvEEEENS_8epilogue10collective18CollectiveEpilogueINS1Q_23Sm100TmaWarpSpecializedILi4ELi2ELi16ELb1ELb0EEEJNSB_IJSI_SI_SK_EEENSB_IJNSV_ISI_SE_EENSV_INSC_ILi16EEESE_EEEEESM_NSB_IJNSB_IJlllEEESE_SX_EEESM_S21_NS1Q_6fusion15FusionCallbacksIS1U_NS22_17LinearCombinationISM_fSM_fLNS_15FloatRoundStyleE2EEES1V_S1Z_JEEENSA_5SM1004TMEM4LOAD26SM100_TMEM_LOAD_32dp32b16xENSA_20SM90_TMA_LOAD_IM2COLENS16_INS17_ILi2ELi4ELi3EEES1A_NSV_INSB_IJS1B_S1X_EEENSB_IJS1X_SE_EEEEEEENSA_39AutoVectorizingCopyWithAssumedAlignmentILi128EEENSA_21SM90_TMA_STORE_IM2COLES2H_S2J_S2J_EEEvvEEEEvNT_6ParamsE --------------------------
	.section	.nv.shared._ZN7cutlass13device_kernelINS_4conv6kernel13ConvUniversalINS1_16ConvProblemShapeILNS1_8OperatorE1ELi2EEENS1_10collective14CollectiveConvINS1_47MainloopSm100TmaUmmaWarpSpecializedImplicitGemmILS5_1ELi8ELi2ELi1ELi2EN4cute5tupleIJNSA_1CILi2EEENSC_ILi1EEESE_EEEEENSB_IJNSC_ILi256EEENSC_ILi128EEENSB_IJNSC_ILi32EEEEEEEEENS_10tfloat32_tESM_NSA_8TiledMMAINSA_8MMA_AtomIJNSA_23SM100_MMA_TF32_2x1SM_SSISM_SM_fLi256ELi128ELNSA_4UMMA5MajorE0ELSR_1ELNSQ_7ScaleInE0ELSS_0EEEEEENSA_6LayoutINSB_IJSE_SE_SE_EEENSB_IJNSC_ILi0EEESX_SX_EEEEENSB_IJNSA_10UnderscoreES10_S10_EEEEENS7_6detail27Sm100ImplicitGemmTileTraitsINSA_25SM100_TMA_2SM_LOAD_IM2COLENSA_14ComposedLayoutINSA_7SwizzleILi3ELi4ELi3EEENSA_18smem_ptr_flag_bitsILi32EEENSV_INSB_IJNSC_ILi8EEESJ_EEENSB_IJSJ_SE_EEEEEEEvEENS14_INSA_18SM100_TMA_2SM_LOADENS16_INS17_ILi2ELi5ELi2EEES1A_NSV_INSB_IJSJ_NSC_ILi4EEEEEENSB_IJSE_SJ_EEEEEEEvEEEENS_8epilogue10collective18CollectiveEpilogueINS1Q_23Sm100TmaWarpSpecializedILi4ELi2ELi16ELb1ELb0EEEJNSB_IJSI_SI_SK_EEENSB_IJNSV_ISI_SE_EENSV_INSC_ILi16EEESE_EEEEESM_NSB_IJNSB_IJlllEEESE_SX_EEESM_S21_NS1Q_6fusion15FusionCallbacksIS1U_NS22_17LinearCombinationISM_fSM_fLNS_15FloatRoundStyleE2EEES1V_S1Z_JEEENSA_5SM1004TMEM4LOAD26SM100_TMEM_LOAD_32dp32b16xENSA_20SM90_TMA_LOAD_IM2COLENS16_INS17_ILi2ELi4ELi3EEES1A_NSV_INSB_IJS1B_S1X_EEENSB_IJS1X_SE_EEEEEEENSA_39AutoVectorizingCopyWithAssumedAlignmentILi128EEENSA_21SM90_TMA_STORE_IM2COLES2H_S2J_S2J_EEEvvEEEEvNT_6ParamsE,"aw",@nobits
	.sectionflags	@""
	.align	16
	.zero		1024


//--------------------- .nv.shared.reserved.0     --------------------------
	.section	.nv.shared.reserved.0,"aw",@nobits
	.weak		__nv_reservedSMEM_offset_0_alias
	.size		__nv_reservedSMEM_offset_0_alias, 0, 64
	.other		__nv_reservedSMEM_offset_0_alias,@"STO_CUDA_RESERVED_SHARED STV_DEFAULT"
__nv_reservedSMEM_offset_0_alias:
	.zero		0
.nv.shared.reserved.0:
	.zero		64
	.weak		__nv_reservedSMEM_tcgen05_partition
	.type		__nv_reservedSMEM_tcgen05_partition,@object
	.size		__nv_reservedSMEM_tcgen05_partition,(.L_0 - __nv_reservedSMEM_tcgen05_partition)
__nv_reservedSMEM_tcgen05_partition:
	.zero		32
.L_0:


//--------------------- .nv.global                --------------------------
	.section	.nv.global,"aw",@nobits
.nv.global:
	.type		_ZN39_INTERNAL_26f86c60_4_k_cu_df4db821_30944cute1_E,@object
	.size		_ZN39_INTERNAL_26f86c60_4_k_cu_df4db821_30944cute1_E,(_ZN39_INTERNAL_26f86c60_4_k_cu_df4db821_30944cuda3std3__45__cpo6cbeginE - _ZN39_INTERNAL_26f86c60_4_k_cu_df4db821_30944cute1_E)
_ZN39_INTERNAL_26f86c60_4_k_cu_df4db821_30944cute1_E:
	.zero		1
	.type		_ZN39_INTERNAL_26f86c60_4_k_cu_df4db821_30944cuda3std3__45__cpo6cbeginE,@object
	.size		_ZN39_INTERNAL_26f86c60_4_k_cu_df4db821_30944cuda3std3__45__cpo6cbeginE,(_ZN39_INTERNAL_26f86c60_4_k_cu_df4db821_30944cuda3std3__48in_placeE - _ZN39_INTERNAL_26f86c60_4_k_cu_df4db821_30944cuda3std3__45__cpo6cbeginE)
_ZN39_INTERNAL_26f86c60_4_k_cu_df4db821_30944cuda3std3__45__cpo6cbeginE:
	.zero		1
	.type		_ZN39_INTERNAL_26f86c60_4_k_cu_df4db821_30944cuda3std3__48in_placeE,@object
	.size		_ZN39_INTERNAL_26f86c60_4_k_cu_df4db821_30944cuda3std3__48in_placeE,(_ZN39_INTERNAL_26f86c60_4_k_cu_df4db821_30944cuda3std6ranges3__45__cpo9iter_moveE - _ZN39_INTERNAL_26f86c60_4_k_cu_df4db821_30944cuda3std3__48in_placeE)
_ZN39_INTERNAL_26f86c60_4_k_cu_df4db821_30944cuda3std3__48in_placeE:
	.zero		1
	.type		_ZN39_INTERNAL_26f86c60_4_k_cu_df4db821_30944cuda3std6ranges3__45__cpo9iter_moveE,@object
	.size		_ZN39_INTERNAL_26f86c60_4_k_cu_df4db821_30944cuda3std6ranges3__45__cpo9iter_moveE,(_ZN39_INTERNAL_26f86c60_4_k_cu_df4db821_30944cuda3std3__45__cpo5beginE - _ZN39_INTERNAL_26f86c60_4_k_cu_df4db821_30944cuda3std6ranges3__45__cpo9iter_moveE)
_ZN39_INTERNAL_26f86c60_4_k_cu_df4db821_30944cuda3std6ranges3__45__cpo9iter_moveE:
	.zero		1
	.type		_ZN39_INTERNAL_26f86c60_4_k_cu_df4db821_30944cuda3std3__45__cpo5beginE,@object
	.size		_ZN39_INTERNAL_26f86c60_4_k_cu_df4db821_30944cuda3std3__45__cpo5beginE,(_ZN39_INTERNAL_26f86c60_4_k_cu_df4db821_30944cuda3std3__441_GLOBAL__N__26f86c60_4_k_cu_df4db821_30946ignoreE - _ZN39_INTERNAL_26f86c60_4_k_cu_df4db821_30944cuda3std3__45__cpo5beginE)
_ZN39_INTERNAL_26f86c60_4_k_cu_df4db821_30944cuda3std3__45__cpo5beginE:
	.zero		1
	.type		_ZN39_INTERNAL_26f86c60_4_k_cu_df4db821_30944cuda3std3__441_GLOBAL__N__26f86c60_4_k_cu_df4db821_30946ignoreE,@object
	.size		_ZN39_INTERNAL_26f86c60_4_k_cu_df4db821_30944cuda3std3__441_GLOBAL__N__26f86c60_4_k_cu_df4db821_30946ignoreE,(_ZN39_INTERNAL_26f86c60_4_k_cu_df4db821_30944cute7productE - _ZN39_INTERNAL_26f86c60_4_k_cu_df4db821_30944cuda3std3__441_GLOBAL__N__26f86c60_4_k_cu_df4db821_30946ignoreE)
_ZN39_INTERNAL_26f86c60_4_k_cu_df4db821_30944cuda3std3__441_GLOBAL__N__26f86c60_4_k_cu_df4db821_30946ignoreE:
	.zero		1
	.type		_ZN39_INTERNAL_26f86c60_4_k_cu_df4db821_30944cute7productE,@object
	.size		_ZN39_INTERNAL_26f86c60_4_k_cu_df4db821_30944cute7productE,(_ZN39_INTERNAL_26f86c60_4_k_cu_df4db821_30944cuda3std3__45__cpo3endE - _ZN39_INTERNAL_26f86c60_4_k_cu_df4db821_30944cute7productE)
_ZN39_INTERNAL_26f86c60_4_k_cu_df4db821_30944cute7productE:
	.zero		1
	.type		_ZN39_INTERNAL_26f86c60_4_k_cu_df4db821_30944cuda3std3__45__cpo3endE,@object
	.size		_ZN39_INTERNAL_26f86c60_4_k_cu_df4db821_30944cuda3std3__45__cpo3endE,(_ZN39_INTERNAL_26f86c60_4_k_cu_df4db821_30944cuda3std3__419piecewise_constructE - _ZN39_INTERNAL_26f86c60_4_k_cu_df4db821_30944cuda3std3__45__cpo3endE)
_ZN39_INTERNAL_26f86c60_4_k_cu_df4db821_30944cuda3std3__45__cpo3endE:
	.zero		1
	.type		_ZN39_INTERNAL_26f86c60_4_k_cu_df4db821_30944cuda3std3__419piecewise_constructE,@object
	.size		_ZN39_INTERNAL_26f86c60_4_k_cu_df4db821_30944cuda3std3__419piecewise_constructE,(_ZN39_INTERNAL_26f86c60_4_k_cu_df4db821_30944cuda3std3__45__cpo4cendE - _ZN39_INTERNAL_26f86c60_4_k_cu_df4db821_30944cuda3std3__419piecewise_constructE)
_ZN39_INTERNAL_26f86c60_4_k_cu_df4db821_30944cuda3std3__419piecewise_constructE:
	.zero		1
	.type		_ZN39_INTERNAL_26f86c60_4_k_cu_df4db821_30944cuda3std3__45__cpo4cendE,@object
	.size		_ZN39_INTERNAL_26f86c60_4_k_cu_df4db821_30944cuda3std3__45__cpo4cendE,(_ZN39_INTERNAL_26f86c60_4_k_cu_df4db821_30944cuda3std6ranges3__45__cpo4swapE - _ZN39_INTERNAL_26f86c60_4_k_cu_df4db821_30944cuda3std3__45__cpo4cendE)
_ZN39_INTERNAL_26f86c60_4_k_cu_df4db821_30944cuda3std3__45__cpo4cendE:
	.zero		1
	.type		_ZN39_INTERNAL_26f86c60_4_k_cu_df4db821_30944cuda3std6ranges3__45__cpo4swapE,@object
	.size		_ZN39_INTERNAL_26f86c60_4_k_cu_df4db821_30944cuda3std6ranges3__45__cpo4swapE,(.L_10 - _ZN39_INTERNAL_26f86c60_4_k_cu_df4db821_30944cuda3std6ranges3__45__cpo4swapE)
_ZN39_INTERNAL_26f86c60_4_k_cu_df4db821_30944cuda3std6ranges3__45__cpo4swapE:
	.zero		1
.L_10:


//--------------------- .nv.constant0._ZN7cutlass13device_kernelINS_4conv6kernel13ConvUniversalINS1_16ConvProblemShapeILNS1_8OperatorE1ELi2EEENS1_10collective14CollectiveConvINS1_47MainloopSm100TmaUmmaWarpSpecializedImplicitGemmILS5_1ELi8ELi2ELi1ELi2EN4cute5tupleIJNSA_1CILi2EEENSC_ILi1EEESE_EEEEENSB_IJNSC_ILi256EEENSC_ILi128EEENSB_IJNSC_ILi32EEEEEEEEENS_10tfloat32_tESM_NSA_8TiledMMAINSA_8MMA_AtomIJNSA_23SM100_MMA_TF32_2x1SM_SSISM_SM_fLi256ELi128ELNSA_4UMMA5MajorE0ELSR_1ELNSQ_7ScaleInE0ELSS_0EEEEEENSA_6LayoutINSB_IJSE_SE_SE_EEENSB_IJNSC_ILi0EEESX_SX_EEEEENSB_IJNSA_10UnderscoreES10_S10_EEEEENS7_6detail27Sm100ImplicitGemmTileTraitsINSA_25SM100_TMA_2SM_LOAD_IM2COLENSA_14ComposedLayoutINSA_7SwizzleILi3ELi4ELi3EEENSA_18smem_ptr_flag_bitsILi32EEENSV_INSB_IJNSC_ILi8EEESJ_EEENSB_IJSJ_SE_EEEEEEEvEENS14_INSA_18SM100_TMA_2SM_LOADENS16_INS17_ILi2ELi5ELi2EEES1A_NSV_INSB_IJSJ_NSC_ILi4EEEEEENSB_IJSE_SJ_EEEEEEEvEEEENS_8epilogue10collective18CollectiveEpilogueINS1Q_23Sm100TmaWarpSpecializedILi4ELi2ELi16ELb1ELb0EEEJNSB_IJSI_SI_SK_EEENSB_IJNSV_ISI_SE_EENSV_INSC_ILi16EEESE_EEEEESM_NSB_IJNSB_IJlllEEESE_SX_EEESM_S21_NS1Q_6fusion15FusionCallbacksIS1U_NS22_17LinearCombinationISM_fSM_fLNS_15FloatRoundStyleE2EEES1V_S1Z_JEEENSA_5SM1004TMEM4LOAD26SM100_TMEM_LOAD_32dp32b16xENSA_20SM90_TMA_LOAD_IM2COLENS16_INS17_ILi2ELi4ELi3EEES1A_NSV_INSB_IJS1B_S1X_EEENSB_IJS1X_SE_EEEEEEENSA_39AutoVectorizingCopyWithAssumedAlignmentILi128EEENSA_21SM90_TMA_STORE_IM2COLES2H_S2J_S2J_EEEvvEEEEvNT_6ParamsE --------------------------
	.section	.nv.constant0._ZN7cutlass13device_kernelINS_4conv6kernel13ConvUniversalINS1_16ConvProblemShapeILNS1_8OperatorE1ELi2EEENS1_10collective14CollectiveConvINS1_47MainloopSm100TmaUmmaWarpSpecializedImplicitGemmILS5_1ELi8ELi2ELi1ELi2EN4cute5tupleIJNSA_1CILi2EEENSC_ILi1EEESE_EEEEENSB_IJNSC_ILi256EEENSC_ILi128EEENSB_IJNSC_ILi32EEEEEEEEENS_10tfloat32_tESM_NSA_8TiledMMAINSA_8MMA_AtomIJNSA_23SM100_MMA_TF32_2x1SM_SSISM_SM_fLi256ELi128ELNSA_4UMMA5MajorE0ELSR_1ELNSQ_7ScaleInE0ELSS_0EEEEEENSA_6LayoutINSB_IJSE_SE_SE_EEENSB_IJNSC_ILi0EEESX_SX_EEEEENSB_IJNSA_10UnderscoreES10_S10_EEEEENS7_6detail27Sm100ImplicitGemmTileTraitsINSA_25SM100_TMA_2SM_LOAD_IM2COLENSA_14ComposedLayoutINSA_7SwizzleILi3ELi4ELi3EEENSA_18smem_ptr_flag_bitsILi32EEENSV_INSB_IJNSC_ILi8EEESJ_EEENSB_IJSJ_SE_EEEEEEEvEENS14_INSA_18SM100_TMA_2SM_LOADENS16_INS17_ILi2ELi5ELi2EEES1A_NSV_INSB_IJSJ_NSC_ILi4EEEEEENSB_IJSE_SJ_EEEEEEEvEEEENS_8epilogue10collective18CollectiveEpilogueINS1Q_23Sm100TmaWarpSpecializedILi4ELi2ELi16ELb1ELb0EEEJNSB_IJSI_SI_SK_EEENSB_IJNSV_ISI_SE_EENSV_INSC_ILi16EEESE_EEEEESM_NSB_IJNSB_IJlllEEESE_SX_EEESM_S21_NS1Q_6fusion15FusionCallbacksIS1U_NS22_17LinearCombinationISM_fSM_fLNS_15FloatRoundStyleE2EEES1V_S1Z_JEEENSA_5SM1004TMEM4LOAD26SM100_TMEM_LOAD_32dp32b16xENSA_20SM90_TMA_LOAD_IM2COLENS16_INS17_ILi2ELi4ELi3EEES1A_NSV_INSB_IJS1B_S1X_EEENSB_IJS1X_SE_EEEEEEENSA_39AutoVectorizingCopyWithAssumedAlignmentILi128EEENSA_21SM90_TMA_STORE_IM2COLES2H_S2J_S2J_EEEvvEEEEvNT_6ParamsE,"a",@progbits
	.sectionflags	@""
	.align	4
.nv.constant0._ZN7cutlass13device_kernelINS_4conv6kernel13ConvUniversalINS1_16ConvProblemShapeILNS1_8OperatorE1ELi2EEENS1_10collective14CollectiveConvINS1_47MainloopSm100TmaUmmaWarpSpecializedImplicitGemmILS5_1ELi8ELi2ELi1ELi2EN4cute5tupleIJNSA_1CILi2EEENSC_ILi1EEESE_EEEEENSB_IJNSC_ILi256EEENSC_ILi128EEENSB_IJNSC_ILi32EEEEEEEEENS_10tfloat32_tESM_NSA_8TiledMMAINSA_8MMA_AtomIJNSA_23SM100_MMA_TF32_2x1SM_SSISM_SM_fLi256ELi128ELNSA_4UMMA5MajorE0ELSR_1ELNSQ_7ScaleInE0ELSS_0EEEEEENSA_6LayoutINSB_IJSE_SE_SE_EEENSB_IJNSC_ILi0EEESX_SX_EEEEENSB_IJNSA_10UnderscoreES10_S10_EEEEENS7_6detail27Sm100ImplicitGemmTileTraitsINSA_25SM100_TMA_2SM_LOAD_IM2COLENSA_14ComposedLayoutINSA_7SwizzleILi3ELi4ELi3EEENSA_18smem_ptr_flag_bitsILi32EEENSV_INSB_IJNSC_ILi8EEESJ_EEENSB_IJSJ_SE_EEEEEEEvEENS14_INSA_18SM100_TMA_2SM_LOADENS16_INS17_ILi2ELi5ELi2EEES1A_NSV_INSB_IJSJ_NSC_ILi4EEEEEENSB_IJSE_SJ_EEEEEEEvEEEENS_8epilogue10collective18CollectiveEpilogueINS1Q_23Sm100TmaWarpSpecializedILi4ELi2ELi16ELb1ELb0EEEJNSB_IJSI_SI_SK_EEENSB_IJNSV_ISI_SE_EENSV_INSC_ILi16EEESE_EEEEESM_NSB_IJNSB_IJlllEEESE_SX_EEESM_S21_NS1Q_6fusion15FusionCallbacksIS1U_NS22_17LinearCombinationISM_fSM_fLNS_15FloatRoundStyleE2EEES1V_S1Z_JEEENSA_5SM1004TMEM4LOAD26SM100_TMEM_LOAD_32dp32b16xENSA_20SM90_TMA_LOAD_IM2COLENS16_INS17_ILi2ELi4ELi3EEES1A_NSV_INSB_IJS1B_S1X_EEENSB_IJS1X_SE_EEEEEEENSA_39AutoVectorizingCopyWithAssumedAlignmentILi128EEENSA_21SM90_TMA_STORE_IM2COLES2H_S2J_S2J_EEEvvEEEEvNT_6ParamsE:
	.zero		2944


//--------------------- SYMBOLS --------------------------

	.type		.nv.reservedSmem.offset0,@object
	.size		.nv.reservedSmem.offset0,0x4
	.type		.nv.reservedSmem.cap,@object
	.size		.nv.reservedSmem.cap,0x4
	.type		__assertfail,@function
